//
// Generated by NVIDIA NVVM Compiler
//
// Compiler Build ID: CL-36424714
// Cuda compilation tools, release 13.0, V13.0.88
// Based on NVVM 20.0.0
//

.version 9.0
.target sm_100
.address_size 64

	// .globl	_ZN3cub18CUB_300001_SM_10006detail11EmptyKernelIvEEvv
.func  (.param .align 16 .b8 func_retval0[16]) __internal_trig_reduction_slowpathd
(
	.param .b64 __internal_trig_reduction_slowpathd_param_0
)
;
// _ZZN3cub18CUB_300001_SM_10006detail6reduce28DeviceReduceSingleTileKernelINS2_10policy_hubIdjN4cuda3std3__44plusIdEEE10Policy1000EN6thrust24THRUST_300001_SM_1000_NS6detail15normal_iteratorINSD_10device_ptrIdEEEEPdjS9_dd15SquareTransformEEvT0_T1_T2_T3_T4_T6_E12temp_storage has been demoted
// _ZZN3cub18CUB_300001_SM_10006detail6reduce18DeviceReduceKernelINS2_10policy_hubIdjN4cuda3std3__44plusIdEEE10Policy1000EN6thrust24THRUST_300001_SM_1000_NS6detail15normal_iteratorINSD_10device_ptrIdEEEEjS9_d15SquareTransformEEvT0_PT3_T1_NS0_13GridEvenShareISN_EET2_T4_E12temp_storage has been demoted
// _ZZN3cub18CUB_300001_SM_10006detail6reduce28DeviceReduceSingleTileKernelINS2_10policy_hubIdjN4cuda3std3__44plusIdEEE10Policy1000EPdSC_iS9_ddNS7_10__identityEEEvT0_T1_T2_T3_T4_T6_E12temp_storage has been demoted
// _ZZN3cub18CUB_300001_SM_10006detail6reduce28DeviceReduceSingleTileKernelINS2_10policy_hubIdyN4cuda3std3__44plusIdEEE10Policy1000EN6thrust24THRUST_300001_SM_1000_NS6detail15normal_iteratorINSD_10device_ptrIdEEEEPdyS9_dd15SquareTransformEEvT0_T1_T2_T3_T4_T6_E12temp_storage has been demoted
// _ZZN3cub18CUB_300001_SM_10006detail6reduce18DeviceReduceKernelINS2_10policy_hubIdyN4cuda3std3__44plusIdEEE10Policy1000EN6thrust24THRUST_300001_SM_1000_NS6detail15normal_iteratorINSD_10device_ptrIdEEEEyS9_d15SquareTransformEEvT0_PT3_T1_NS0_13GridEvenShareISN_EET2_T4_E12temp_storage has been demoted
// _ZZN3cub18CUB_300001_SM_10006detail6reduce28DeviceReduceSingleTileKernelINS2_10policy_hubIdyN4cuda3std3__44plusIdEEE10Policy1000EPdSC_iS9_ddNS7_10__identityEEEvT0_T1_T2_T3_T4_T6_E12temp_storage has been demoted
.global .align 1 .b8 _ZN34_INTERNAL_3132b533_4_k_cu_20541f264cuda3std3__45__cpo5beginE[1];
.global .align 1 .b8 _ZN34_INTERNAL_3132b533_4_k_cu_20541f264cuda3std3__45__cpo3endE[1];
.global .align 1 .b8 _ZN34_INTERNAL_3132b533_4_k_cu_20541f264cuda3std3__45__cpo6cbeginE[1];
.global .align 1 .b8 _ZN34_INTERNAL_3132b533_4_k_cu_20541f264cuda3std3__45__cpo4cendE[1];
.global .align 1 .b8 _ZN34_INTERNAL_3132b533_4_k_cu_20541f264cuda3std3__45__cpo6rbeginE[1];
.global .align 1 .b8 _ZN34_INTERNAL_3132b533_4_k_cu_20541f264cuda3std3__45__cpo4rendE[1];
.global .align 1 .b8 _ZN34_INTERNAL_3132b533_4_k_cu_20541f264cuda3std3__45__cpo7crbeginE[1];
.global .align 1 .b8 _ZN34_INTERNAL_3132b533_4_k_cu_20541f264cuda3std3__45__cpo5crendE[1];
.global .align 1 .b8 _ZN34_INTERNAL_3132b533_4_k_cu_20541f264cuda3std3__436_GLOBAL__N__3132b533_4_k_cu_20541f266ignoreE[1];
.global .align 1 .b8 _ZN34_INTERNAL_3132b533_4_k_cu_20541f264cuda3std3__419piecewise_constructE[1];
.global .align 1 .b8 _ZN34_INTERNAL_3132b533_4_k_cu_20541f264cuda3std3__48in_placeE[1];
.global .align 1 .b8 _ZN34_INTERNAL_3132b533_4_k_cu_20541f264cuda3std3__420unreachable_sentinelE[1];
.global .align 1 .b8 _ZN34_INTERNAL_3132b533_4_k_cu_20541f264cuda3std3__47nulloptE[1];
.global .align 1 .b8 _ZN34_INTERNAL_3132b533_4_k_cu_20541f264cuda3std3__48unexpectE[1];
.global .align 1 .b8 _ZN34_INTERNAL_3132b533_4_k_cu_20541f264cuda3std6ranges3__45__cpo4swapE[1];
.global .align 1 .b8 _ZN34_INTERNAL_3132b533_4_k_cu_20541f264cuda3std6ranges3__45__cpo9iter_moveE[1];
.global .align 1 .b8 _ZN34_INTERNAL_3132b533_4_k_cu_20541f264cuda3std6ranges3__45__cpo5beginE[1];
.global .align 1 .b8 _ZN34_INTERNAL_3132b533_4_k_cu_20541f264cuda3std6ranges3__45__cpo3endE[1];
.global .align 1 .b8 _ZN34_INTERNAL_3132b533_4_k_cu_20541f264cuda3std6ranges3__45__cpo6cbeginE[1];
.global .align 1 .b8 _ZN34_INTERNAL_3132b533_4_k_cu_20541f264cuda3std6ranges3__45__cpo4cendE[1];
.global .align 1 .b8 _ZN34_INTERNAL_3132b533_4_k_cu_20541f264cuda3std6ranges3__45__cpo7advanceE[1];
.global .align 1 .b8 _ZN34_INTERNAL_3132b533_4_k_cu_20541f264cuda3std6ranges3__45__cpo9iter_swapE[1];
.global .align 1 .b8 _ZN34_INTERNAL_3132b533_4_k_cu_20541f264cuda3std6ranges3__45__cpo4nextE[1];
.global .align 1 .b8 _ZN34_INTERNAL_3132b533_4_k_cu_20541f264cuda3std6ranges3__45__cpo4prevE[1];
.global .align 1 .b8 _ZN34_INTERNAL_3132b533_4_k_cu_20541f264cuda3std6ranges3__45__cpo4dataE[1];
.global .align 1 .b8 _ZN34_INTERNAL_3132b533_4_k_cu_20541f264cuda3std6ranges3__45__cpo5cdataE[1];
.global .align 1 .b8 _ZN34_INTERNAL_3132b533_4_k_cu_20541f264cuda3std6ranges3__45__cpo4sizeE[1];
.global .align 1 .b8 _ZN34_INTERNAL_3132b533_4_k_cu_20541f264cuda3std6ranges3__45__cpo5ssizeE[1];
.global .align 1 .b8 _ZN34_INTERNAL_3132b533_4_k_cu_20541f264cuda3std6ranges3__45__cpo8distanceE[1];
.global .align 1 .b8 _ZN34_INTERNAL_3132b533_4_k_cu_20541f266thrust24THRUST_300001_SM_1000_NS8cuda_cub3parE[1];
.global .align 1 .b8 _ZN34_INTERNAL_3132b533_4_k_cu_20541f266thrust24THRUST_300001_SM_1000_NS8cuda_cub10par_nosyncE[1];
.global .align 1 .b8 _ZN34_INTERNAL_3132b533_4_k_cu_20541f266thrust24THRUST_300001_SM_1000_NS6system6detail10sequential3seqE[1];
.global .align 1 .b8 _ZN34_INTERNAL_3132b533_4_k_cu_20541f266thrust24THRUST_300001_SM_1000_NS12placeholders2_1E[1];
.global .align 1 .b8 _ZN34_INTERNAL_3132b533_4_k_cu_20541f266thrust24THRUST_300001_SM_1000_NS12placeholders2_2E[1];
.global .align 1 .b8 _ZN34_INTERNAL_3132b533_4_k_cu_20541f266thrust24THRUST_300001_SM_1000_NS12placeholders2_3E[1];
.global .align 1 .b8 _ZN34_INTERNAL_3132b533_4_k_cu_20541f266thrust24THRUST_300001_SM_1000_NS12placeholders2_4E[1];
.global .align 1 .b8 _ZN34_INTERNAL_3132b533_4_k_cu_20541f266thrust24THRUST_300001_SM_1000_NS12placeholders2_5E[1];
.global .align 1 .b8 _ZN34_INTERNAL_3132b533_4_k_cu_20541f266thrust24THRUST_300001_SM_1000_NS12placeholders2_6E[1];
.global .align 1 .b8 _ZN34_INTERNAL_3132b533_4_k_cu_20541f266thrust24THRUST_300001_SM_1000_NS12placeholders2_7E[1];
.global .align 1 .b8 _ZN34_INTERNAL_3132b533_4_k_cu_20541f266thrust24THRUST_300001_SM_1000_NS12placeholders2_8E[1];
.global .align 1 .b8 _ZN34_INTERNAL_3132b533_4_k_cu_20541f266thrust24THRUST_300001_SM_1000_NS12placeholders2_9E[1];
.global .align 1 .b8 _ZN34_INTERNAL_3132b533_4_k_cu_20541f266thrust24THRUST_300001_SM_1000_NS12placeholders3_10E[1];
.global .align 1 .b8 _ZN34_INTERNAL_3132b533_4_k_cu_20541f266thrust24THRUST_300001_SM_1000_NS3seqE[1];
.global .align 8 .b8 __cudart_i2opi_d[144] = {8, 93, 141, 31, 177, 95, 251, 107, 234, 146, 82, 138, 247, 57, 7, 61, 123, 241, 229, 235, 199, 186, 39, 117, 45, 234, 95, 158, 102, 63, 70, 79, 183, 9, 203, 39, 207, 126, 54, 109, 31, 109, 10, 90, 139, 17, 47, 239, 15, 152, 5, 222, 255, 151, 248, 31, 59, 40, 249, 189, 139, 95, 132, 156, 244, 57, 83, 131, 57, 214, 145, 57, 65, 126, 95, 180, 38, 112, 156, 233, 132, 68, 187, 46, 245, 53, 130, 232, 62, 167, 41, 177, 28, 235, 29, 254, 28, 146, 209, 9, 234, 46, 73, 6, 224, 210, 77, 66, 58, 110, 36, 183, 97, 197, 187, 222, 171, 99, 81, 254, 65, 144, 67, 60, 153, 149, 98, 219, 192, 221, 52, 245, 209, 87, 39, 252, 41, 21, 68, 78, 110, 131, 249, 162};
.global .align 16 .b8 __cudart_sin_cos_coeffs[128] = {70, 210, 176, 44, 241, 229, 90, 190, 146, 227, 172, 105, 227, 29, 199, 62, 161, 98, 219, 25, 160, 1, 42, 191, 24, 8, 17, 17, 17, 17, 129, 63, 84, 85, 85, 85, 85, 85, 197, 191, 0, 0, 0, 0, 0, 0, 0, 0, 0, 0, 0, 0, 0, 0, 0, 0, 100, 129, 253, 32, 131, 255, 168, 189, 40, 133, 239, 193, 167, 238, 33, 62, 217, 230, 6, 142, 79, 126, 146, 190, 233, 188, 221, 25, 160, 1, 250, 62, 71, 93, 193, 22, 108, 193, 86, 191, 81, 85, 85, 85, 85, 85, 165, 63, 0, 0, 0, 0, 0, 0, 224, 191, 0, 0, 0, 0, 0, 0, 240, 63};

.visible .entry _ZN3cub18CUB_300001_SM_10006detail11EmptyKernelIvEEvv()
{


	ret;

}
	// .globl	_ZN3cub18CUB_300001_SM_10006detail8for_each13static_kernelINS2_12policy_hub_t12policy_500_tEmN6thrust24THRUST_300001_SM_1000_NS8cuda_cub20__uninitialized_fill7functorINS7_10device_ptrIdEEdEEEEvT0_T1_
.visible .entry _ZN3cub18CUB_300001_SM_10006detail8for_each13static_kernelINS2_12policy_hub_t12policy_500_tEmN6thrust24THRUST_300001_SM_1000_NS8cuda_cub20__uninitialized_fill7functorINS7_10device_ptrIdEEdEEEEvT0_T1_(
	.param .u64 _ZN3cub18CUB_300001_SM_10006detail8for_each13static_kernelINS2_12policy_hub_t12policy_500_tEmN6thrust24THRUST_300001_SM_1000_NS8cuda_cub20__uninitialized_fill7functorINS7_10device_ptrIdEEdEEEEvT0_T1__param_0,
	.param .align 8 .b8 _ZN3cub18CUB_300001_SM_10006detail8for_each13static_kernelINS2_12policy_hub_t12policy_500_tEmN6thrust24THRUST_300001_SM_1000_NS8cuda_cub20__uninitialized_fill7functorINS7_10device_ptrIdEEdEEEEvT0_T1__param_1[16]
)
.maxntid 256
{
	.reg .pred 	%p<4>;
	.reg .b32 	%r<5>;
	.reg .b64 	%rd<16>;
	.reg .b64 	%fd<3>;

	ld.param.f64 	%fd2, [_ZN3cub18CUB_300001_SM_10006detail8for_each13static_kernelINS2_12policy_hub_t12policy_500_tEmN6thrust24THRUST_300001_SM_1000_NS8cuda_cub20__uninitialized_fill7functorINS7_10device_ptrIdEEdEEEEvT0_T1__param_1+8];
	ld.param.u64 	%rd4, [_ZN3cub18CUB_300001_SM_10006detail8for_each13static_kernelINS2_12policy_hub_t12policy_500_tEmN6thrust24THRUST_300001_SM_1000_NS8cuda_cub20__uninitialized_fill7functorINS7_10device_ptrIdEEdEEEEvT0_T1__param_1];
	ld.param.u64 	%rd5, [_ZN3cub18CUB_300001_SM_10006detail8for_each13static_kernelINS2_12policy_hub_t12policy_500_tEmN6thrust24THRUST_300001_SM_1000_NS8cuda_cub20__uninitialized_fill7functorINS7_10device_ptrIdEEdEEEEvT0_T1__param_0];
	mov.u32 	%r2, %ctaid.x;
	mul.wide.u32 	%rd1, %r2, 512;
	sub.s64 	%rd2, %rd5, %rd1;
	setp.lt.u64 	%p1, %rd2, 512;
	@%p1 bra 	$L__BB1_2;
	mov.u32 	%r4, %tid.x;
	cvta.to.global.u64 	%rd11, %rd4;
	cvt.u64.u32 	%rd12, %r4;
	add.s64 	%rd13, %rd1, %rd12;
	shl.b64 	%rd14, %rd13, 3;
	add.s64 	%rd15, %rd11, %rd14;
	st.global.f64 	[%rd15], %fd2;
	st.global.f64 	[%rd15+2048], %fd2;
	bra.uni 	$L__BB1_6;
$L__BB1_2:
	cvta.to.global.u64 	%rd6, %rd4;
	mov.u32 	%r1, %tid.x;
	cvt.u64.u32 	%rd7, %r1;
	setp.le.u64 	%p2, %rd2, %rd7;
	add.s64 	%rd8, %rd1, %rd7;
	shl.b64 	%rd9, %rd8, 3;
	add.s64 	%rd3, %rd6, %rd9;
	@%p2 bra 	$L__BB1_4;
	st.global.f64 	[%rd3], %fd2;
$L__BB1_4:
	add.s32 	%r3, %r1, 256;
	cvt.u64.u32 	%rd10, %r3;
	setp.le.u64 	%p3, %rd2, %rd10;
	@%p3 bra 	$L__BB1_6;
	st.global.f64 	[%rd3+2048], %fd2;
$L__BB1_6:
	ret;

}
	// .globl	_ZN3cub18CUB_300001_SM_10006detail8for_each13static_kernelINS2_12policy_hub_t12policy_500_tElN6thrust24THRUST_300001_SM_1000_NS8cuda_cub10__tabulate7functorINS7_6detail15normal_iteratorINS7_10device_ptrIdEEEENS7_6system6detail7generic6detail22compute_sequence_valueIdvEElEEEEvT0_T1_
.visible .entry _ZN3cub18CUB_300001_SM_10006detail8for_each13static_kernelINS2_12policy_hub_t12policy_500_tElN6thrust24THRUST_300001_SM_1000_NS8cuda_cub10__tabulate7functorINS7_6detail15normal_iteratorINS7_10device_ptrIdEEEENS7_6system6detail7generic6detail22compute_sequence_valueIdvEElEEEEvT0_T1_(
	.param .u64 _ZN3cub18CUB_300001_SM_10006detail8for_each13static_kernelINS2_12policy_hub_t12policy_500_tElN6thrust24THRUST_300001_SM_1000_NS8cuda_cub10__tabulate7functorINS7_6detail15normal_iteratorINS7_10device_ptrIdEEEENS7_6system6detail7generic6detail22compute_sequence_valueIdvEElEEEEvT0_T1__param_0,
	.param .align 8 .b8 _ZN3cub18CUB_300001_SM_10006detail8for_each13static_kernelINS2_12policy_hub_t12policy_500_tElN6thrust24THRUST_300001_SM_1000_NS8cuda_cub10__tabulate7functorINS7_6detail15normal_iteratorINS7_10device_ptrIdEEEENS7_6system6detail7generic6detail22compute_sequence_valueIdvEElEEEEvT0_T1__param_1[24]
)
.maxntid 256
{
	.reg .pred 	%p<4>;
	.reg .b32 	%r<6>;
	.reg .b64 	%rd<21>;
	.reg .b64 	%fd<13>;

	ld.param.f64 	%fd4, [_ZN3cub18CUB_300001_SM_10006detail8for_each13static_kernelINS2_12policy_hub_t12policy_500_tElN6thrust24THRUST_300001_SM_1000_NS8cuda_cub10__tabulate7functorINS7_6detail15normal_iteratorINS7_10device_ptrIdEEEENS7_6system6detail7generic6detail22compute_sequence_valueIdvEElEEEEvT0_T1__param_1+16];
	ld.param.f64 	%fd3, [_ZN3cub18CUB_300001_SM_10006detail8for_each13static_kernelINS2_12policy_hub_t12policy_500_tElN6thrust24THRUST_300001_SM_1000_NS8cuda_cub10__tabulate7functorINS7_6detail15normal_iteratorINS7_10device_ptrIdEEEENS7_6system6detail7generic6detail22compute_sequence_valueIdvEElEEEEvT0_T1__param_1+8];
	ld.param.u64 	%rd7, [_ZN3cub18CUB_300001_SM_10006detail8for_each13static_kernelINS2_12policy_hub_t12policy_500_tElN6thrust24THRUST_300001_SM_1000_NS8cuda_cub10__tabulate7functorINS7_6detail15normal_iteratorINS7_10device_ptrIdEEEENS7_6system6detail7generic6detail22compute_sequence_valueIdvEElEEEEvT0_T1__param_1];
	ld.param.u64 	%rd8, [_ZN3cub18CUB_300001_SM_10006detail8for_each13static_kernelINS2_12policy_hub_t12policy_500_tElN6thrust24THRUST_300001_SM_1000_NS8cuda_cub10__tabulate7functorINS7_6detail15normal_iteratorINS7_10device_ptrIdEEEENS7_6system6detail7generic6detail22compute_sequence_valueIdvEElEEEEvT0_T1__param_0];
	mov.u32 	%r1, %ctaid.x;
	mul.wide.u32 	%rd1, %r1, 512;
	sub.s64 	%rd2, %rd8, %rd1;
	setp.lt.s64 	%p1, %rd2, 512;
	@%p1 bra 	$L__BB2_2;
	mov.u32 	%r5, %tid.x;
	cvta.to.global.u64 	%rd15, %rd7;
	cvt.u64.u32 	%rd16, %r5;
	add.s64 	%rd17, %rd1, %rd16;
	cvt.rn.f64.u64 	%fd9, %rd17;
	fma.rn.f64 	%fd10, %fd4, %fd9, %fd3;
	shl.b64 	%rd18, %rd17, 3;
	add.s64 	%rd19, %rd15, %rd18;
	st.global.f64 	[%rd19], %fd10;
	add.s64 	%rd20, %rd17, 256;
	cvt.rn.f64.u64 	%fd11, %rd20;
	fma.rn.f64 	%fd12, %fd4, %fd11, %fd3;
	st.global.f64 	[%rd19+2048], %fd12;
	bra.uni 	$L__BB2_6;
$L__BB2_2:
	cvta.to.global.u64 	%rd3, %rd7;
	mov.u32 	%r2, %tid.x;
	cvt.s64.s32 	%rd4, %rd2;
	cvt.u64.u32 	%rd5, %r2;
	setp.le.s64 	%p2, %rd4, %rd5;
	@%p2 bra 	$L__BB2_4;
	add.s64 	%rd9, %rd1, %rd5;
	cvt.rn.f64.u64 	%fd5, %rd9;
	fma.rn.f64 	%fd6, %fd4, %fd5, %fd3;
	shl.b64 	%rd10, %rd9, 3;
	add.s64 	%rd11, %rd3, %rd10;
	st.global.f64 	[%rd11], %fd6;
$L__BB2_4:
	cvt.u32.u64 	%r3, %rd5;
	add.s32 	%r4, %r3, 256;
	cvt.u64.u32 	%rd6, %r4;
	setp.le.s64 	%p3, %rd4, %rd6;
	@%p3 bra 	$L__BB2_6;
	add.s64 	%rd12, %rd1, %rd6;
	shl.b64 	%rd13, %rd12, 3;
	cvt.rn.f64.u64 	%fd7, %rd12;
	fma.rn.f64 	%fd8, %fd4, %fd7, %fd3;
	add.s64 	%rd14, %rd13, %rd3;
	st.global.f64 	[%rd14], %fd8;
$L__BB2_6:
	ret;

}
	// .globl	_ZN3cub18CUB_300001_SM_10006detail9transform16transform_kernelINS2_10policy_hubILb1EN4cuda3std3__45tupleIJN6thrust24THRUST_300001_SM_1000_NS6detail15normal_iteratorINSA_10device_ptrIdEEEEEEEE10policy1000Ei14ScaleTransformSF_JPdEEEvT0_iT1_T2_DpNS2_10kernel_argIT3_EE
.visible .entry _ZN3cub18CUB_300001_SM_10006detail9transform16transform_kernelINS2_10policy_hubILb1EN4cuda3std3__45tupleIJN6thrust24THRUST_300001_SM_1000_NS6detail15normal_iteratorINSA_10device_ptrIdEEEEEEEE10policy1000Ei14ScaleTransformSF_JPdEEEvT0_iT1_T2_DpNS2_10kernel_argIT3_EE(
	.param .u32 _ZN3cub18CUB_300001_SM_10006detail9transform16transform_kernelINS2_10policy_hubILb1EN4cuda3std3__45tupleIJN6thrust24THRUST_300001_SM_1000_NS6detail15normal_iteratorINSA_10device_ptrIdEEEEEEEE10policy1000Ei14ScaleTransformSF_JPdEEEvT0_iT1_T2_DpNS2_10kernel_argIT3_EE_param_0,
	.param .u32 _ZN3cub18CUB_300001_SM_10006detail9transform16transform_kernelINS2_10policy_hubILb1EN4cuda3std3__45tupleIJN6thrust24THRUST_300001_SM_1000_NS6detail15normal_iteratorINSA_10device_ptrIdEEEEEEEE10policy1000Ei14ScaleTransformSF_JPdEEEvT0_iT1_T2_DpNS2_10kernel_argIT3_EE_param_1,
	.param .align 8 .b8 _ZN3cub18CUB_300001_SM_10006detail9transform16transform_kernelINS2_10policy_hubILb1EN4cuda3std3__45tupleIJN6thrust24THRUST_300001_SM_1000_NS6detail15normal_iteratorINSA_10device_ptrIdEEEEEEEE10policy1000Ei14ScaleTransformSF_JPdEEEvT0_iT1_T2_DpNS2_10kernel_argIT3_EE_param_2[8],
	.param .align 8 .b8 _ZN3cub18CUB_300001_SM_10006detail9transform16transform_kernelINS2_10policy_hubILb1EN4cuda3std3__45tupleIJN6thrust24THRUST_300001_SM_1000_NS6detail15normal_iteratorINSA_10device_ptrIdEEEEEEEE10policy1000Ei14ScaleTransformSF_JPdEEEvT0_iT1_T2_DpNS2_10kernel_argIT3_EE_param_3[8],
	.param .align 8 .b8 _ZN3cub18CUB_300001_SM_10006detail9transform16transform_kernelINS2_10policy_hubILb1EN4cuda3std3__45tupleIJN6thrust24THRUST_300001_SM_1000_NS6detail15normal_iteratorINSA_10device_ptrIdEEEEEEEE10policy1000Ei14ScaleTransformSF_JPdEEEvT0_iT1_T2_DpNS2_10kernel_argIT3_EE_param_4[16]
)
.maxntid 128
{
	.reg .pred 	%p<37>;
	.reg .b32 	%r<84>;
	.reg .b64 	%rd<66>;
	.reg .b64 	%fd<91>;

	ld.param.f64 	%fd2, [_ZN3cub18CUB_300001_SM_10006detail9transform16transform_kernelINS2_10policy_hubILb1EN4cuda3std3__45tupleIJN6thrust24THRUST_300001_SM_1000_NS6detail15normal_iteratorINSA_10device_ptrIdEEEEEEEE10policy1000Ei14ScaleTransformSF_JPdEEEvT0_iT1_T2_DpNS2_10kernel_argIT3_EE_param_2];
	ld.param.u32 	%r50, [_ZN3cub18CUB_300001_SM_10006detail9transform16transform_kernelINS2_10policy_hubILb1EN4cuda3std3__45tupleIJN6thrust24THRUST_300001_SM_1000_NS6detail15normal_iteratorINSA_10device_ptrIdEEEEEEEE10policy1000Ei14ScaleTransformSF_JPdEEEvT0_iT1_T2_DpNS2_10kernel_argIT3_EE_param_0];
	ld.param.u64 	%rd15, [_ZN3cub18CUB_300001_SM_10006detail9transform16transform_kernelINS2_10policy_hubILb1EN4cuda3std3__45tupleIJN6thrust24THRUST_300001_SM_1000_NS6detail15normal_iteratorINSA_10device_ptrIdEEEEEEEE10policy1000Ei14ScaleTransformSF_JPdEEEvT0_iT1_T2_DpNS2_10kernel_argIT3_EE_param_4];
	ld.param.u64 	%rd16, [_ZN3cub18CUB_300001_SM_10006detail9transform16transform_kernelINS2_10policy_hubILb1EN4cuda3std3__45tupleIJN6thrust24THRUST_300001_SM_1000_NS6detail15normal_iteratorINSA_10device_ptrIdEEEEEEEE10policy1000Ei14ScaleTransformSF_JPdEEEvT0_iT1_T2_DpNS2_10kernel_argIT3_EE_param_3];
	ld.param.u32 	%r49, [_ZN3cub18CUB_300001_SM_10006detail9transform16transform_kernelINS2_10policy_hubILb1EN4cuda3std3__45tupleIJN6thrust24THRUST_300001_SM_1000_NS6detail15normal_iteratorINSA_10device_ptrIdEEEEEEEE10policy1000Ei14ScaleTransformSF_JPdEEEvT0_iT1_T2_DpNS2_10kernel_argIT3_EE_param_1];
	cvta.to.global.u64 	%rd1, %rd16;
	cvta.to.global.u64 	%rd2, %rd15;
	shl.b32 	%r1, %r49, 7;
	mov.u32 	%r51, %ctaid.x;
	mul.lo.s32 	%r2, %r1, %r51;
	sub.s32 	%r3, %r50, %r2;
	min.s32 	%r4, %r1, %r3;
	shl.b32 	%r5, %r4, 3;
	mov.u32 	%r6, %tid.x;
	shl.b32 	%r72, %r6, 7;
	setp.ge.s32 	%p1, %r72, %r5;
	@%p1 bra 	$L__BB3_3;
	mul.wide.u32 	%rd17, %r6, 128;
	add.s64 	%rd18, %rd2, %rd17;
	mul.wide.s32 	%rd19, %r2, 8;
	add.s64 	%rd64, %rd18, %rd19;
$L__BB3_2:
	.pragma "nounroll";
	// begin inline asm
	prefetch.global.L2 [%rd64];
	// end inline asm
	add.s32 	%r72, %r72, 16384;
	add.s64 	%rd64, %rd64, 16384;
	setp.lt.s32 	%p2, %r72, %r5;
	@%p2 bra 	$L__BB3_2;
$L__BB3_3:
	mul.wide.s32 	%rd21, %r2, 8;
	add.s64 	%rd6, %rd2, %rd21;
	add.s64 	%rd7, %rd1, %rd21;
	setp.gt.s32 	%p3, %r1, %r3;
	@%p3 bra 	$L__BB3_17;
	setp.lt.s32 	%p4, %r49, 1;
	@%p4 bra 	$L__BB3_58;
	and.b32  	%r10, %r49, 15;
	setp.lt.u32 	%p5, %r49, 16;
	mov.b32 	%r79, 0;
	@%p5 bra 	$L__BB3_8;
	and.b32  	%r79, %r49, 2147483632;
	neg.s32 	%r74, %r79;
	add.s32 	%r73, %r6, 1152;
	mul.wide.u32 	%rd22, %r6, 8;
	or.b64  	%rd65, %rd22, 8192;
$L__BB3_7:
	.pragma "nounroll";
	mul.wide.s32 	%rd23, %r73, 8;
	add.s64 	%rd24, %rd23, 3072;
	add.s64 	%rd25, %rd6, %rd65;
	ld.global.f64 	%fd3, [%rd25+-8192];
	mul.f64 	%fd4, %fd2, %fd3;
	add.s64 	%rd26, %rd7, %rd65;
	st.global.f64 	[%rd26+-8192], %fd4;
	ld.global.f64 	%fd5, [%rd25+-7168];
	mul.f64 	%fd6, %fd2, %fd5;
	st.global.f64 	[%rd26+-7168], %fd6;
	ld.global.f64 	%fd7, [%rd25+-6144];
	mul.f64 	%fd8, %fd2, %fd7;
	st.global.f64 	[%rd26+-6144], %fd8;
	ld.global.f64 	%fd9, [%rd25+-5120];
	mul.f64 	%fd10, %fd2, %fd9;
	st.global.f64 	[%rd26+-5120], %fd10;
	ld.global.f64 	%fd11, [%rd25+-4096];
	mul.f64 	%fd12, %fd2, %fd11;
	st.global.f64 	[%rd26+-4096], %fd12;
	ld.global.f64 	%fd13, [%rd25+-3072];
	mul.f64 	%fd14, %fd2, %fd13;
	st.global.f64 	[%rd26+-3072], %fd14;
	ld.global.f64 	%fd15, [%rd25+-2048];
	mul.f64 	%fd16, %fd2, %fd15;
	st.global.f64 	[%rd26+-2048], %fd16;
	ld.global.f64 	%fd17, [%rd25+-1024];
	mul.f64 	%fd18, %fd2, %fd17;
	st.global.f64 	[%rd26+-1024], %fd18;
	ld.global.f64 	%fd19, [%rd25];
	mul.f64 	%fd20, %fd2, %fd19;
	st.global.f64 	[%rd26], %fd20;
	add.s64 	%rd27, %rd6, %rd24;
	ld.global.f64 	%fd21, [%rd27+-3072];
	mul.f64 	%fd22, %fd2, %fd21;
	add.s64 	%rd28, %rd7, %rd24;
	st.global.f64 	[%rd28+-3072], %fd22;
	ld.global.f64 	%fd23, [%rd27+-2048];
	mul.f64 	%fd24, %fd2, %fd23;
	st.global.f64 	[%rd28+-2048], %fd24;
	ld.global.f64 	%fd25, [%rd27+-1024];
	mul.f64 	%fd26, %fd2, %fd25;
	st.global.f64 	[%rd28+-1024], %fd26;
	ld.global.f64 	%fd27, [%rd27];
	mul.f64 	%fd28, %fd2, %fd27;
	st.global.f64 	[%rd28], %fd28;
	ld.global.f64 	%fd29, [%rd27+1024];
	mul.f64 	%fd30, %fd2, %fd29;
	st.global.f64 	[%rd28+1024], %fd30;
	ld.global.f64 	%fd31, [%rd27+2048];
	mul.f64 	%fd32, %fd2, %fd31;
	st.global.f64 	[%rd28+2048], %fd32;
	ld.global.f64 	%fd33, [%rd27+3072];
	mul.f64 	%fd34, %fd2, %fd33;
	st.global.f64 	[%rd28+3072], %fd34;
	add.s32 	%r74, %r74, 16;
	add.s32 	%r73, %r73, 2048;
	add.s64 	%rd65, %rd65, 16384;
	setp.eq.s32 	%p6, %r74, 0;
	@%p6 bra 	$L__BB3_8;
	bra.uni 	$L__BB3_7;
$L__BB3_8:
	setp.eq.s32 	%p7, %r10, 0;
	@%p7 bra 	$L__BB3_58;
	and.b32  	%r37, %r49, 7;
	setp.lt.u32 	%p8, %r10, 8;
	@%p8 bra 	$L__BB3_11;
	shl.b32 	%r53, %r79, 7;
	add.s32 	%r54, %r53, %r6;
	mul.wide.s32 	%rd29, %r54, 8;
	add.s64 	%rd30, %rd6, %rd29;
	ld.global.f64 	%fd35, [%rd30];
	mul.f64 	%fd36, %fd2, %fd35;
	add.s64 	%rd31, %rd7, %rd29;
	st.global.f64 	[%rd31], %fd36;
	ld.global.f64 	%fd37, [%rd30+1024];
	mul.f64 	%fd38, %fd2, %fd37;
	st.global.f64 	[%rd31+1024], %fd38;
	ld.global.f64 	%fd39, [%rd30+2048];
	mul.f64 	%fd40, %fd2, %fd39;
	st.global.f64 	[%rd31+2048], %fd40;
	ld.global.f64 	%fd41, [%rd30+3072];
	mul.f64 	%fd42, %fd2, %fd41;
	st.global.f64 	[%rd31+3072], %fd42;
	ld.global.f64 	%fd43, [%rd30+4096];
	mul.f64 	%fd44, %fd2, %fd43;
	st.global.f64 	[%rd31+4096], %fd44;
	ld.global.f64 	%fd45, [%rd30+5120];
	mul.f64 	%fd46, %fd2, %fd45;
	st.global.f64 	[%rd31+5120], %fd46;
	ld.global.f64 	%fd47, [%rd30+6144];
	mul.f64 	%fd48, %fd2, %fd47;
	st.global.f64 	[%rd31+6144], %fd48;
	ld.global.f64 	%fd49, [%rd30+7168];
	mul.f64 	%fd50, %fd2, %fd49;
	st.global.f64 	[%rd31+7168], %fd50;
	add.s32 	%r79, %r79, 8;
$L__BB3_11:
	setp.eq.s32 	%p9, %r37, 0;
	@%p9 bra 	$L__BB3_58;
	and.b32  	%r40, %r49, 3;
	setp.lt.u32 	%p10, %r37, 4;
	@%p10 bra 	$L__BB3_14;
	shl.b32 	%r55, %r79, 7;
	add.s32 	%r56, %r55, %r6;
	mul.wide.s32 	%rd32, %r56, 8;
	add.s64 	%rd33, %rd6, %rd32;
	ld.global.f64 	%fd51, [%rd33];
	mul.f64 	%fd52, %fd2, %fd51;
	add.s64 	%rd34, %rd7, %rd32;
	st.global.f64 	[%rd34], %fd52;
	ld.global.f64 	%fd53, [%rd33+1024];
	mul.f64 	%fd54, %fd2, %fd53;
	st.global.f64 	[%rd34+1024], %fd54;
	ld.global.f64 	%fd55, [%rd33+2048];
	mul.f64 	%fd56, %fd2, %fd55;
	st.global.f64 	[%rd34+2048], %fd56;
	ld.global.f64 	%fd57, [%rd33+3072];
	mul.f64 	%fd58, %fd2, %fd57;
	st.global.f64 	[%rd34+3072], %fd58;
	add.s32 	%r79, %r79, 4;
$L__BB3_14:
	setp.eq.s32 	%p11, %r40, 0;
	@%p11 bra 	$L__BB3_58;
	shl.b32 	%r57, %r79, 7;
	add.s32 	%r83, %r6, %r57;
	neg.s32 	%r82, %r40;
$L__BB3_16:
	.pragma "nounroll";
	mul.wide.s32 	%rd36, %r83, 8;
	add.s64 	%rd37, %rd7, %rd36;
	add.s64 	%rd38, %rd6, %rd36;
	ld.global.f64 	%fd59, [%rd38];
	mul.f64 	%fd60, %fd2, %fd59;
	st.global.f64 	[%rd37], %fd60;
	add.s32 	%r83, %r83, 128;
	add.s32 	%r82, %r82, 1;
	setp.ne.s32 	%p12, %r82, 0;
	@%p12 bra 	$L__BB3_16;
	bra.uni 	$L__BB3_58;
$L__BB3_17:
	setp.lt.s32 	%p13, %r49, 1;
	@%p13 bra 	$L__BB3_58;
	and.b32  	%r14, %r49, 7;
	setp.lt.u32 	%p14, %r49, 8;
	mov.b32 	%r76, 0;
	@%p14 bra 	$L__BB3_37;
	and.b32  	%r76, %r49, 2147483640;
	mov.b32 	%r75, 0;
$L__BB3_20:
	.pragma "nounroll";
	shl.b32 	%r60, %r75, 7;
	add.s32 	%r21, %r60, %r6;
	setp.ge.s32 	%p15, %r21, %r4;
	@%p15 bra 	$L__BB3_22;
	mul.wide.u32 	%rd39, %r21, 8;
	add.s64 	%rd40, %rd6, %rd39;
	ld.global.f64 	%fd61, [%rd40];
	mul.f64 	%fd62, %fd2, %fd61;
	add.s64 	%rd41, %rd7, %rd39;
	st.global.f64 	[%rd41], %fd62;
$L__BB3_22:
	add.s32 	%r61, %r21, 128;
	setp.ge.s32 	%p16, %r61, %r4;
	mul.wide.s32 	%rd42, %r61, 8;
	add.s64 	%rd11, %rd6, %rd42;
	add.s64 	%rd12, %rd7, %rd42;
	@%p16 bra 	$L__BB3_24;
	ld.global.f64 	%fd63, [%rd11];
	mul.f64 	%fd64, %fd2, %fd63;
	st.global.f64 	[%rd12], %fd64;
$L__BB3_24:
	add.s32 	%r62, %r21, 256;
	setp.ge.s32 	%p17, %r62, %r4;
	@%p17 bra 	$L__BB3_26;
	ld.global.f64 	%fd65, [%rd11+1024];
	mul.f64 	%fd66, %fd2, %fd65;
	st.global.f64 	[%rd12+1024], %fd66;
$L__BB3_26:
	add.s32 	%r63, %r21, 384;
	setp.ge.s32 	%p18, %r63, %r4;
	@%p18 bra 	$L__BB3_28;
	ld.global.f64 	%fd67, [%rd11+2048];
	mul.f64 	%fd68, %fd2, %fd67;
	st.global.f64 	[%rd12+2048], %fd68;
$L__BB3_28:
	add.s32 	%r64, %r21, 512;
	setp.ge.s32 	%p19, %r64, %r4;
	@%p19 bra 	$L__BB3_30;
	ld.global.f64 	%fd69, [%rd11+3072];
	mul.f64 	%fd70, %fd2, %fd69;
	st.global.f64 	[%rd12+3072], %fd70;
$L__BB3_30:
	add.s32 	%r65, %r21, 640;
	setp.ge.s32 	%p20, %r65, %r4;
	@%p20 bra 	$L__BB3_32;
	ld.global.f64 	%fd71, [%rd11+4096];
	mul.f64 	%fd72, %fd2, %fd71;
	st.global.f64 	[%rd12+4096], %fd72;
$L__BB3_32:
	add.s32 	%r66, %r21, 768;
	setp.ge.s32 	%p21, %r66, %r4;
	@%p21 bra 	$L__BB3_34;
	ld.global.f64 	%fd73, [%rd11+5120];
	mul.f64 	%fd74, %fd2, %fd73;
	st.global.f64 	[%rd12+5120], %fd74;
$L__BB3_34:
	add.s32 	%r67, %r21, 896;
	setp.ge.s32 	%p22, %r67, %r4;
	@%p22 bra 	$L__BB3_36;
	ld.global.f64 	%fd75, [%rd11+6144];
	mul.f64 	%fd76, %fd2, %fd75;
	st.global.f64 	[%rd12+6144], %fd76;
$L__BB3_36:
	add.s32 	%r75, %r75, 8;
	setp.ne.s32 	%p23, %r75, %r76;
	@%p23 bra 	$L__BB3_20;
$L__BB3_37:
	setp.eq.s32 	%p24, %r14, 0;
	@%p24 bra 	$L__BB3_58;
	and.b32  	%r24, %r49, 3;
	setp.lt.u32 	%p25, %r14, 4;
	@%p25 bra 	$L__BB3_48;
	shl.b32 	%r68, %r76, 7;
	add.s32 	%r25, %r68, %r6;
	setp.ge.s32 	%p26, %r25, %r4;
	@%p26 bra 	$L__BB3_41;
	mul.wide.s32 	%rd43, %r25, 8;
	add.s64 	%rd44, %rd6, %rd43;
	ld.global.f64 	%fd77, [%rd44];
	mul.f64 	%fd78, %fd2, %fd77;
	add.s64 	%rd45, %rd7, %rd43;
	st.global.f64 	[%rd45], %fd78;
$L__BB3_41:
	add.s32 	%r26, %r25, 128;
	setp.ge.s32 	%p27, %r26, %r4;
	@%p27 bra 	$L__BB3_43;
	mul.wide.s32 	%rd46, %r26, 8;
	add.s64 	%rd47, %rd6, %rd46;
	ld.global.f64 	%fd79, [%rd47];
	mul.f64 	%fd80, %fd2, %fd79;
	add.s64 	%rd48, %rd7, %rd46;
	st.global.f64 	[%rd48], %fd80;
$L__BB3_43:
	add.s32 	%r27, %r25, 256;
	setp.ge.s32 	%p28, %r27, %r4;
	@%p28 bra 	$L__BB3_45;
	mul.wide.s32 	%rd49, %r27, 8;
	add.s64 	%rd50, %rd6, %rd49;
	ld.global.f64 	%fd81, [%rd50];
	mul.f64 	%fd82, %fd2, %fd81;
	add.s64 	%rd51, %rd7, %rd49;
	st.global.f64 	[%rd51], %fd82;
$L__BB3_45:
	add.s32 	%r28, %r25, 384;
	setp.ge.s32 	%p29, %r28, %r4;
	@%p29 bra 	$L__BB3_47;
	mul.wide.s32 	%rd52, %r28, 8;
	add.s64 	%rd53, %rd6, %rd52;
	ld.global.f64 	%fd83, [%rd53];
	mul.f64 	%fd84, %fd2, %fd83;
	add.s64 	%rd54, %rd7, %rd52;
	st.global.f64 	[%rd54], %fd84;
$L__BB3_47:
	add.s32 	%r76, %r76, 4;
$L__BB3_48:
	setp.eq.s32 	%p30, %r24, 0;
	@%p30 bra 	$L__BB3_58;
	setp.eq.s32 	%p31, %r24, 1;
	@%p31 bra 	$L__BB3_55;
	shl.b32 	%r69, %r76, 7;
	add.s32 	%r31, %r69, %r6;
	setp.ge.s32 	%p32, %r31, %r4;
	@%p32 bra 	$L__BB3_52;
	mul.wide.s32 	%rd55, %r31, 8;
	add.s64 	%rd56, %rd6, %rd55;
	ld.global.f64 	%fd85, [%rd56];
	mul.f64 	%fd86, %fd2, %fd85;
	add.s64 	%rd57, %rd7, %rd55;
	st.global.f64 	[%rd57], %fd86;
$L__BB3_52:
	add.s32 	%r32, %r31, 128;
	setp.ge.s32 	%p33, %r32, %r4;
	@%p33 bra 	$L__BB3_54;
	mul.wide.s32 	%rd58, %r32, 8;
	add.s64 	%rd59, %rd6, %rd58;
	ld.global.f64 	%fd87, [%rd59];
	mul.f64 	%fd88, %fd2, %fd87;
	add.s64 	%rd60, %rd7, %rd58;
	st.global.f64 	[%rd60], %fd88;
$L__BB3_54:
	add.s32 	%r76, %r76, 2;
$L__BB3_55:
	and.b32  	%r70, %r49, 1;
	setp.eq.b32 	%p34, %r70, 1;
	not.pred 	%p35, %p34;
	@%p35 bra 	$L__BB3_58;
	shl.b32 	%r71, %r76, 7;
	add.s32 	%r35, %r71, %r6;
	setp.ge.s32 	%p36, %r35, %r4;
	@%p36 bra 	$L__BB3_58;
	mul.wide.s32 	%rd61, %r35, 8;
	add.s64 	%rd62, %rd6, %rd61;
	ld.global.f64 	%fd89, [%rd62];
	mul.f64 	%fd90, %fd2, %fd89;
	add.s64 	%rd63, %rd7, %rd61;
	st.global.f64 	[%rd63], %fd90;
$L__BB3_58:
	ret;

}
	// .globl	_ZN3cub18CUB_300001_SM_10006detail9transform16transform_kernelINS2_10policy_hubILb1EN4cuda3std3__45tupleIJN6thrust24THRUST_300001_SM_1000_NS6detail15normal_iteratorINSA_10device_ptrIdEEEEEEEE10policy1000El14ScaleTransformSF_JPdEEEvT0_iT1_T2_DpNS2_10kernel_argIT3_EE
.visible .entry _ZN3cub18CUB_300001_SM_10006detail9transform16transform_kernelINS2_10policy_hubILb1EN4cuda3std3__45tupleIJN6thrust24THRUST_300001_SM_1000_NS6detail15normal_iteratorINSA_10device_ptrIdEEEEEEEE10policy1000El14ScaleTransformSF_JPdEEEvT0_iT1_T2_DpNS2_10kernel_argIT3_EE(
	.param .u64 _ZN3cub18CUB_300001_SM_10006detail9transform16transform_kernelINS2_10policy_hubILb1EN4cuda3std3__45tupleIJN6thrust24THRUST_300001_SM_1000_NS6detail15normal_iteratorINSA_10device_ptrIdEEEEEEEE10policy1000El14ScaleTransformSF_JPdEEEvT0_iT1_T2_DpNS2_10kernel_argIT3_EE_param_0,
	.param .u32 _ZN3cub18CUB_300001_SM_10006detail9transform16transform_kernelINS2_10policy_hubILb1EN4cuda3std3__45tupleIJN6thrust24THRUST_300001_SM_1000_NS6detail15normal_iteratorINSA_10device_ptrIdEEEEEEEE10policy1000El14ScaleTransformSF_JPdEEEvT0_iT1_T2_DpNS2_10kernel_argIT3_EE_param_1,
	.param .align 8 .b8 _ZN3cub18CUB_300001_SM_10006detail9transform16transform_kernelINS2_10policy_hubILb1EN4cuda3std3__45tupleIJN6thrust24THRUST_300001_SM_1000_NS6detail15normal_iteratorINSA_10device_ptrIdEEEEEEEE10policy1000El14ScaleTransformSF_JPdEEEvT0_iT1_T2_DpNS2_10kernel_argIT3_EE_param_2[8],
	.param .align 8 .b8 _ZN3cub18CUB_300001_SM_10006detail9transform16transform_kernelINS2_10policy_hubILb1EN4cuda3std3__45tupleIJN6thrust24THRUST_300001_SM_1000_NS6detail15normal_iteratorINSA_10device_ptrIdEEEEEEEE10policy1000El14ScaleTransformSF_JPdEEEvT0_iT1_T2_DpNS2_10kernel_argIT3_EE_param_3[8],
	.param .align 8 .b8 _ZN3cub18CUB_300001_SM_10006detail9transform16transform_kernelINS2_10policy_hubILb1EN4cuda3std3__45tupleIJN6thrust24THRUST_300001_SM_1000_NS6detail15normal_iteratorINSA_10device_ptrIdEEEEEEEE10policy1000El14ScaleTransformSF_JPdEEEvT0_iT1_T2_DpNS2_10kernel_argIT3_EE_param_4[16]
)
.maxntid 128
{
	.reg .pred 	%p<37>;
	.reg .b32 	%r<81>;
	.reg .b64 	%rd<72>;
	.reg .b64 	%fd<91>;

	ld.param.f64 	%fd2, [_ZN3cub18CUB_300001_SM_10006detail9transform16transform_kernelINS2_10policy_hubILb1EN4cuda3std3__45tupleIJN6thrust24THRUST_300001_SM_1000_NS6detail15normal_iteratorINSA_10device_ptrIdEEEEEEEE10policy1000El14ScaleTransformSF_JPdEEEvT0_iT1_T2_DpNS2_10kernel_argIT3_EE_param_2];
	ld.param.u64 	%rd16, [_ZN3cub18CUB_300001_SM_10006detail9transform16transform_kernelINS2_10policy_hubILb1EN4cuda3std3__45tupleIJN6thrust24THRUST_300001_SM_1000_NS6detail15normal_iteratorINSA_10device_ptrIdEEEEEEEE10policy1000El14ScaleTransformSF_JPdEEEvT0_iT1_T2_DpNS2_10kernel_argIT3_EE_param_0];
	ld.param.u64 	%rd17, [_ZN3cub18CUB_300001_SM_10006detail9transform16transform_kernelINS2_10policy_hubILb1EN4cuda3std3__45tupleIJN6thrust24THRUST_300001_SM_1000_NS6detail15normal_iteratorINSA_10device_ptrIdEEEEEEEE10policy1000El14ScaleTransformSF_JPdEEEvT0_iT1_T2_DpNS2_10kernel_argIT3_EE_param_4];
	ld.param.u64 	%rd18, [_ZN3cub18CUB_300001_SM_10006detail9transform16transform_kernelINS2_10policy_hubILb1EN4cuda3std3__45tupleIJN6thrust24THRUST_300001_SM_1000_NS6detail15normal_iteratorINSA_10device_ptrIdEEEEEEEE10policy1000El14ScaleTransformSF_JPdEEEvT0_iT1_T2_DpNS2_10kernel_argIT3_EE_param_3];
	ld.param.u32 	%r47, [_ZN3cub18CUB_300001_SM_10006detail9transform16transform_kernelINS2_10policy_hubILb1EN4cuda3std3__45tupleIJN6thrust24THRUST_300001_SM_1000_NS6detail15normal_iteratorINSA_10device_ptrIdEEEEEEEE10policy1000El14ScaleTransformSF_JPdEEEvT0_iT1_T2_DpNS2_10kernel_argIT3_EE_param_1];
	cvta.to.global.u64 	%rd1, %rd18;
	cvta.to.global.u64 	%rd2, %rd17;
	shl.b32 	%r1, %r47, 7;
	mov.u32 	%r48, %ctaid.x;
	cvt.u64.u32 	%rd19, %r48;
	cvt.s64.s32 	%rd20, %r1;
	mul.lo.s64 	%rd3, %rd20, %rd19;
	sub.s64 	%rd21, %rd16, %rd3;
	min.s64 	%rd22, %rd21, %rd20;
	cvt.u32.u64 	%r2, %rd22;
	shl.b32 	%r3, %r2, 3;
	mov.u32 	%r4, %tid.x;
	shl.b32 	%r69, %r4, 7;
	setp.ge.s32 	%p1, %r69, %r3;
	@%p1 bra 	$L__BB4_3;
	shl.b64 	%rd23, %rd3, 3;
	add.s64 	%rd24, %rd2, %rd23;
	mul.wide.u32 	%rd25, %r4, 128;
	add.s64 	%rd70, %rd24, %rd25;
$L__BB4_2:
	.pragma "nounroll";
	// begin inline asm
	prefetch.global.L2 [%rd70];
	// end inline asm
	add.s32 	%r69, %r69, 16384;
	add.s64 	%rd70, %rd70, 16384;
	setp.lt.s32 	%p2, %r69, %r3;
	@%p2 bra 	$L__BB4_2;
$L__BB4_3:
	shl.b64 	%rd27, %rd3, 3;
	add.s64 	%rd7, %rd2, %rd27;
	add.s64 	%rd8, %rd1, %rd27;
	setp.eq.s32 	%p3, %r1, %r2;
	@%p3 bra 	$L__BB4_45;
	setp.lt.s32 	%p4, %r47, 1;
	@%p4 bra 	$L__BB4_58;
	and.b32  	%r8, %r47, 7;
	setp.lt.u32 	%p5, %r47, 8;
	mov.b32 	%r78, 0;
	@%p5 bra 	$L__BB4_24;
	and.b32  	%r78, %r47, 2147483640;
	mov.b32 	%r72, 0;
$L__BB4_7:
	.pragma "nounroll";
	shl.b32 	%r51, %r72, 7;
	add.s32 	%r19, %r51, %r4;
	setp.ge.s32 	%p6, %r19, %r2;
	@%p6 bra 	$L__BB4_9;
	mul.wide.u32 	%rd28, %r19, 8;
	add.s64 	%rd29, %rd7, %rd28;
	ld.global.f64 	%fd3, [%rd29];
	mul.f64 	%fd4, %fd2, %fd3;
	add.s64 	%rd30, %rd8, %rd28;
	st.global.f64 	[%rd30], %fd4;
$L__BB4_9:
	add.s32 	%r52, %r19, 128;
	setp.ge.s32 	%p7, %r52, %r2;
	mul.wide.s32 	%rd31, %r52, 8;
	add.s64 	%rd12, %rd7, %rd31;
	add.s64 	%rd13, %rd8, %rd31;
	@%p7 bra 	$L__BB4_11;
	ld.global.f64 	%fd5, [%rd12];
	mul.f64 	%fd6, %fd2, %fd5;
	st.global.f64 	[%rd13], %fd6;
$L__BB4_11:
	add.s32 	%r53, %r19, 256;
	setp.ge.s32 	%p8, %r53, %r2;
	@%p8 bra 	$L__BB4_13;
	ld.global.f64 	%fd7, [%rd12+1024];
	mul.f64 	%fd8, %fd2, %fd7;
	st.global.f64 	[%rd13+1024], %fd8;
$L__BB4_13:
	add.s32 	%r54, %r19, 384;
	setp.ge.s32 	%p9, %r54, %r2;
	@%p9 bra 	$L__BB4_15;
	ld.global.f64 	%fd9, [%rd12+2048];
	mul.f64 	%fd10, %fd2, %fd9;
	st.global.f64 	[%rd13+2048], %fd10;
$L__BB4_15:
	add.s32 	%r55, %r19, 512;
	setp.ge.s32 	%p10, %r55, %r2;
	@%p10 bra 	$L__BB4_17;
	ld.global.f64 	%fd11, [%rd12+3072];
	mul.f64 	%fd12, %fd2, %fd11;
	st.global.f64 	[%rd13+3072], %fd12;
$L__BB4_17:
	add.s32 	%r56, %r19, 640;
	setp.ge.s32 	%p11, %r56, %r2;
	@%p11 bra 	$L__BB4_19;
	ld.global.f64 	%fd13, [%rd12+4096];
	mul.f64 	%fd14, %fd2, %fd13;
	st.global.f64 	[%rd13+4096], %fd14;
$L__BB4_19:
	add.s32 	%r57, %r19, 768;
	setp.ge.s32 	%p12, %r57, %r2;
	@%p12 bra 	$L__BB4_21;
	ld.global.f64 	%fd15, [%rd12+5120];
	mul.f64 	%fd16, %fd2, %fd15;
	st.global.f64 	[%rd13+5120], %fd16;
$L__BB4_21:
	add.s32 	%r58, %r19, 896;
	setp.ge.s32 	%p13, %r58, %r2;
	@%p13 bra 	$L__BB4_23;
	ld.global.f64 	%fd17, [%rd12+6144];
	mul.f64 	%fd18, %fd2, %fd17;
	st.global.f64 	[%rd13+6144], %fd18;
$L__BB4_23:
	add.s32 	%r72, %r72, 8;
	setp.eq.s32 	%p14, %r72, %r78;
	@%p14 bra 	$L__BB4_24;
	bra.uni 	$L__BB4_7;
$L__BB4_24:
	setp.eq.s32 	%p15, %r8, 0;
	@%p15 bra 	$L__BB4_58;
	and.b32  	%r35, %r47, 3;
	setp.lt.u32 	%p16, %r8, 4;
	@%p16 bra 	$L__BB4_35;
	shl.b32 	%r59, %r78, 7;
	add.s32 	%r36, %r59, %r4;
	setp.ge.s32 	%p17, %r36, %r2;
	@%p17 bra 	$L__BB4_28;
	mul.wide.s32 	%rd32, %r36, 8;
	add.s64 	%rd33, %rd7, %rd32;
	ld.global.f64 	%fd19, [%rd33];
	mul.f64 	%fd20, %fd2, %fd19;
	add.s64 	%rd34, %rd8, %rd32;
	st.global.f64 	[%rd34], %fd20;
$L__BB4_28:
	add.s32 	%r37, %r36, 128;
	setp.ge.s32 	%p18, %r37, %r2;
	@%p18 bra 	$L__BB4_30;
	mul.wide.s32 	%rd35, %r37, 8;
	add.s64 	%rd36, %rd7, %rd35;
	ld.global.f64 	%fd21, [%rd36];
	mul.f64 	%fd22, %fd2, %fd21;
	add.s64 	%rd37, %rd8, %rd35;
	st.global.f64 	[%rd37], %fd22;
$L__BB4_30:
	add.s32 	%r38, %r36, 256;
	setp.ge.s32 	%p19, %r38, %r2;
	@%p19 bra 	$L__BB4_32;
	mul.wide.s32 	%rd38, %r38, 8;
	add.s64 	%rd39, %rd7, %rd38;
	ld.global.f64 	%fd23, [%rd39];
	mul.f64 	%fd24, %fd2, %fd23;
	add.s64 	%rd40, %rd8, %rd38;
	st.global.f64 	[%rd40], %fd24;
$L__BB4_32:
	add.s32 	%r39, %r36, 384;
	setp.ge.s32 	%p20, %r39, %r2;
	@%p20 bra 	$L__BB4_34;
	mul.wide.s32 	%rd41, %r39, 8;
	add.s64 	%rd42, %rd7, %rd41;
	ld.global.f64 	%fd25, [%rd42];
	mul.f64 	%fd26, %fd2, %fd25;
	add.s64 	%rd43, %rd8, %rd41;
	st.global.f64 	[%rd43], %fd26;
$L__BB4_34:
	add.s32 	%r78, %r78, 4;
$L__BB4_35:
	setp.eq.s32 	%p21, %r35, 0;
	@%p21 bra 	$L__BB4_58;
	setp.eq.s32 	%p22, %r35, 1;
	@%p22 bra 	$L__BB4_42;
	shl.b32 	%r60, %r78, 7;
	add.s32 	%r42, %r60, %r4;
	setp.ge.s32 	%p23, %r42, %r2;
	@%p23 bra 	$L__BB4_39;
	mul.wide.s32 	%rd44, %r42, 8;
	add.s64 	%rd45, %rd7, %rd44;
	ld.global.f64 	%fd27, [%rd45];
	mul.f64 	%fd28, %fd2, %fd27;
	add.s64 	%rd46, %rd8, %rd44;
	st.global.f64 	[%rd46], %fd28;
$L__BB4_39:
	add.s32 	%r43, %r42, 128;
	setp.ge.s32 	%p24, %r43, %r2;
	@%p24 bra 	$L__BB4_41;
	mul.wide.s32 	%rd47, %r43, 8;
	add.s64 	%rd48, %rd7, %rd47;
	ld.global.f64 	%fd29, [%rd48];
	mul.f64 	%fd30, %fd2, %fd29;
	add.s64 	%rd49, %rd8, %rd47;
	st.global.f64 	[%rd49], %fd30;
$L__BB4_41:
	add.s32 	%r78, %r78, 2;
$L__BB4_42:
	and.b32  	%r61, %r47, 1;
	setp.eq.b32 	%p25, %r61, 1;
	not.pred 	%p26, %p25;
	@%p26 bra 	$L__BB4_58;
	shl.b32 	%r62, %r78, 7;
	add.s32 	%r46, %r62, %r4;
	setp.ge.s32 	%p27, %r46, %r2;
	@%p27 bra 	$L__BB4_58;
	mul.wide.s32 	%rd50, %r46, 8;
	add.s64 	%rd51, %rd7, %rd50;
	ld.global.f64 	%fd31, [%rd51];
	mul.f64 	%fd32, %fd2, %fd31;
	add.s64 	%rd52, %rd8, %rd50;
	st.global.f64 	[%rd52], %fd32;
	bra.uni 	$L__BB4_58;
$L__BB4_45:
	setp.lt.s32 	%p28, %r47, 1;
	@%p28 bra 	$L__BB4_58;
	and.b32  	%r10, %r47, 15;
	setp.lt.u32 	%p29, %r47, 16;
	mov.b32 	%r74, 0;
	@%p29 bra 	$L__BB4_49;
	and.b32  	%r74, %r47, 2147483632;
	neg.s32 	%r71, %r74;
	add.s32 	%r70, %r4, 1152;
	mul.wide.u32 	%rd53, %r4, 8;
	or.b64  	%rd71, %rd53, 8192;
$L__BB4_48:
	.pragma "nounroll";
	mul.wide.s32 	%rd54, %r70, 8;
	add.s64 	%rd55, %rd54, 3072;
	add.s64 	%rd56, %rd7, %rd71;
	ld.global.f64 	%fd33, [%rd56+-8192];
	mul.f64 	%fd34, %fd2, %fd33;
	add.s64 	%rd57, %rd8, %rd71;
	st.global.f64 	[%rd57+-8192], %fd34;
	ld.global.f64 	%fd35, [%rd56+-7168];
	mul.f64 	%fd36, %fd2, %fd35;
	st.global.f64 	[%rd57+-7168], %fd36;
	ld.global.f64 	%fd37, [%rd56+-6144];
	mul.f64 	%fd38, %fd2, %fd37;
	st.global.f64 	[%rd57+-6144], %fd38;
	ld.global.f64 	%fd39, [%rd56+-5120];
	mul.f64 	%fd40, %fd2, %fd39;
	st.global.f64 	[%rd57+-5120], %fd40;
	ld.global.f64 	%fd41, [%rd56+-4096];
	mul.f64 	%fd42, %fd2, %fd41;
	st.global.f64 	[%rd57+-4096], %fd42;
	ld.global.f64 	%fd43, [%rd56+-3072];
	mul.f64 	%fd44, %fd2, %fd43;
	st.global.f64 	[%rd57+-3072], %fd44;
	ld.global.f64 	%fd45, [%rd56+-2048];
	mul.f64 	%fd46, %fd2, %fd45;
	st.global.f64 	[%rd57+-2048], %fd46;
	ld.global.f64 	%fd47, [%rd56+-1024];
	mul.f64 	%fd48, %fd2, %fd47;
	st.global.f64 	[%rd57+-1024], %fd48;
	ld.global.f64 	%fd49, [%rd56];
	mul.f64 	%fd50, %fd2, %fd49;
	st.global.f64 	[%rd57], %fd50;
	add.s64 	%rd58, %rd7, %rd55;
	ld.global.f64 	%fd51, [%rd58+-3072];
	mul.f64 	%fd52, %fd2, %fd51;
	add.s64 	%rd59, %rd8, %rd55;
	st.global.f64 	[%rd59+-3072], %fd52;
	ld.global.f64 	%fd53, [%rd58+-2048];
	mul.f64 	%fd54, %fd2, %fd53;
	st.global.f64 	[%rd59+-2048], %fd54;
	ld.global.f64 	%fd55, [%rd58+-1024];
	mul.f64 	%fd56, %fd2, %fd55;
	st.global.f64 	[%rd59+-1024], %fd56;
	ld.global.f64 	%fd57, [%rd58];
	mul.f64 	%fd58, %fd2, %fd57;
	st.global.f64 	[%rd59], %fd58;
	ld.global.f64 	%fd59, [%rd58+1024];
	mul.f64 	%fd60, %fd2, %fd59;
	st.global.f64 	[%rd59+1024], %fd60;
	ld.global.f64 	%fd61, [%rd58+2048];
	mul.f64 	%fd62, %fd2, %fd61;
	st.global.f64 	[%rd59+2048], %fd62;
	ld.global.f64 	%fd63, [%rd58+3072];
	mul.f64 	%fd64, %fd2, %fd63;
	st.global.f64 	[%rd59+3072], %fd64;
	add.s32 	%r71, %r71, 16;
	add.s32 	%r70, %r70, 2048;
	add.s64 	%rd71, %rd71, 16384;
	setp.eq.s32 	%p30, %r71, 0;
	@%p30 bra 	$L__BB4_49;
	bra.uni 	$L__BB4_48;
$L__BB4_49:
	setp.eq.s32 	%p31, %r10, 0;
	@%p31 bra 	$L__BB4_58;
	and.b32  	%r22, %r47, 7;
	setp.lt.u32 	%p32, %r10, 8;
	@%p32 bra 	$L__BB4_52;
	shl.b32 	%r64, %r74, 7;
	add.s32 	%r65, %r64, %r4;
	mul.wide.s32 	%rd60, %r65, 8;
	add.s64 	%rd61, %rd7, %rd60;
	ld.global.f64 	%fd65, [%rd61];
	mul.f64 	%fd66, %fd2, %fd65;
	add.s64 	%rd62, %rd8, %rd60;
	st.global.f64 	[%rd62], %fd66;
	ld.global.f64 	%fd67, [%rd61+1024];
	mul.f64 	%fd68, %fd2, %fd67;
	st.global.f64 	[%rd62+1024], %fd68;
	ld.global.f64 	%fd69, [%rd61+2048];
	mul.f64 	%fd70, %fd2, %fd69;
	st.global.f64 	[%rd62+2048], %fd70;
	ld.global.f64 	%fd71, [%rd61+3072];
	mul.f64 	%fd72, %fd2, %fd71;
	st.global.f64 	[%rd62+3072], %fd72;
	ld.global.f64 	%fd73, [%rd61+4096];
	mul.f64 	%fd74, %fd2, %fd73;
	st.global.f64 	[%rd62+4096], %fd74;
	ld.global.f64 	%fd75, [%rd61+5120];
	mul.f64 	%fd76, %fd2, %fd75;
	st.global.f64 	[%rd62+5120], %fd76;
	ld.global.f64 	%fd77, [%rd61+6144];
	mul.f64 	%fd78, %fd2, %fd77;
	st.global.f64 	[%rd62+6144], %fd78;
	ld.global.f64 	%fd79, [%rd61+7168];
	mul.f64 	%fd80, %fd2, %fd79;
	st.global.f64 	[%rd62+7168], %fd80;
	add.s32 	%r74, %r74, 8;
$L__BB4_52:
	setp.eq.s32 	%p33, %r22, 0;
	@%p33 bra 	$L__BB4_58;
	and.b32  	%r25, %r47, 3;
	setp.lt.u32 	%p34, %r22, 4;
	@%p34 bra 	$L__BB4_55;
	shl.b32 	%r66, %r74, 7;
	add.s32 	%r67, %r66, %r4;
	mul.wide.s32 	%rd63, %r67, 8;
	add.s64 	%rd64, %rd7, %rd63;
	ld.global.f64 	%fd81, [%rd64];
	mul.f64 	%fd82, %fd2, %fd81;
	add.s64 	%rd65, %rd8, %rd63;
	st.global.f64 	[%rd65], %fd82;
	ld.global.f64 	%fd83, [%rd64+1024];
	mul.f64 	%fd84, %fd2, %fd83;
	st.global.f64 	[%rd65+1024], %fd84;
	ld.global.f64 	%fd85, [%rd64+2048];
	mul.f64 	%fd86, %fd2, %fd85;
	st.global.f64 	[%rd65+2048], %fd86;
	ld.global.f64 	%fd87, [%rd64+3072];
	mul.f64 	%fd88, %fd2, %fd87;
	st.global.f64 	[%rd65+3072], %fd88;
	add.s32 	%r74, %r74, 4;
$L__BB4_55:
	setp.eq.s32 	%p35, %r25, 0;
	@%p35 bra 	$L__BB4_58;
	shl.b32 	%r68, %r74, 7;
	add.s32 	%r77, %r4, %r68;
	neg.s32 	%r76, %r25;
$L__BB4_57:
	.pragma "nounroll";
	mul.wide.s32 	%rd67, %r77, 8;
	add.s64 	%rd68, %rd8, %rd67;
	add.s64 	%rd69, %rd7, %rd67;
	ld.global.f64 	%fd89, [%rd69];
	mul.f64 	%fd90, %fd2, %fd89;
	st.global.f64 	[%rd68], %fd90;
	add.s32 	%r77, %r77, 128;
	add.s32 	%r76, %r76, 1;
	setp.eq.s32 	%p36, %r76, 0;
	@%p36 bra 	$L__BB4_58;
	bra.uni 	$L__BB4_57;
$L__BB4_58:
	ret;

}
	// .globl	_ZN3cub18CUB_300001_SM_10006detail9transform16transform_kernelINS2_10policy_hubILb1EN4cuda3std3__45tupleIJN6thrust24THRUST_300001_SM_1000_NS6detail15normal_iteratorINSA_10device_ptrIdEEEESF_EEEE10policy1000Ei15LinearTransformSF_JPdSK_EEEvT0_iT1_T2_DpNS2_10kernel_argIT3_EE
.visible .entry _ZN3cub18CUB_300001_SM_10006detail9transform16transform_kernelINS2_10policy_hubILb1EN4cuda3std3__45tupleIJN6thrust24THRUST_300001_SM_1000_NS6detail15normal_iteratorINSA_10device_ptrIdEEEESF_EEEE10policy1000Ei15LinearTransformSF_JPdSK_EEEvT0_iT1_T2_DpNS2_10kernel_argIT3_EE(
	.param .u32 _ZN3cub18CUB_300001_SM_10006detail9transform16transform_kernelINS2_10policy_hubILb1EN4cuda3std3__45tupleIJN6thrust24THRUST_300001_SM_1000_NS6detail15normal_iteratorINSA_10device_ptrIdEEEESF_EEEE10policy1000Ei15LinearTransformSF_JPdSK_EEEvT0_iT1_T2_DpNS2_10kernel_argIT3_EE_param_0,
	.param .u32 _ZN3cub18CUB_300001_SM_10006detail9transform16transform_kernelINS2_10policy_hubILb1EN4cuda3std3__45tupleIJN6thrust24THRUST_300001_SM_1000_NS6detail15normal_iteratorINSA_10device_ptrIdEEEESF_EEEE10policy1000Ei15LinearTransformSF_JPdSK_EEEvT0_iT1_T2_DpNS2_10kernel_argIT3_EE_param_1,
	.param .align 8 .b8 _ZN3cub18CUB_300001_SM_10006detail9transform16transform_kernelINS2_10policy_hubILb1EN4cuda3std3__45tupleIJN6thrust24THRUST_300001_SM_1000_NS6detail15normal_iteratorINSA_10device_ptrIdEEEESF_EEEE10policy1000Ei15LinearTransformSF_JPdSK_EEEvT0_iT1_T2_DpNS2_10kernel_argIT3_EE_param_2[48],
	.param .align 8 .b8 _ZN3cub18CUB_300001_SM_10006detail9transform16transform_kernelINS2_10policy_hubILb1EN4cuda3std3__45tupleIJN6thrust24THRUST_300001_SM_1000_NS6detail15normal_iteratorINSA_10device_ptrIdEEEESF_EEEE10policy1000Ei15LinearTransformSF_JPdSK_EEEvT0_iT1_T2_DpNS2_10kernel_argIT3_EE_param_3[8],
	.param .align 8 .b8 _ZN3cub18CUB_300001_SM_10006detail9transform16transform_kernelINS2_10policy_hubILb1EN4cuda3std3__45tupleIJN6thrust24THRUST_300001_SM_1000_NS6detail15normal_iteratorINSA_10device_ptrIdEEEESF_EEEE10policy1000Ei15LinearTransformSF_JPdSK_EEEvT0_iT1_T2_DpNS2_10kernel_argIT3_EE_param_4[16],
	.param .align 8 .b8 _ZN3cub18CUB_300001_SM_10006detail9transform16transform_kernelINS2_10policy_hubILb1EN4cuda3std3__45tupleIJN6thrust24THRUST_300001_SM_1000_NS6detail15normal_iteratorINSA_10device_ptrIdEEEESF_EEEE10policy1000Ei15LinearTransformSF_JPdSK_EEEvT0_iT1_T2_DpNS2_10kernel_argIT3_EE_param_5[16]
)
.maxntid 128
{
	.reg .pred 	%p<42>;
	.reg .b32 	%r<120>;
	.reg .b64 	%rd<80>;
	.reg .b64 	%fd<274>;

	ld.param.f64 	%fd57, [_ZN3cub18CUB_300001_SM_10006detail9transform16transform_kernelINS2_10policy_hubILb1EN4cuda3std3__45tupleIJN6thrust24THRUST_300001_SM_1000_NS6detail15normal_iteratorINSA_10device_ptrIdEEEESF_EEEE10policy1000Ei15LinearTransformSF_JPdSK_EEEvT0_iT1_T2_DpNS2_10kernel_argIT3_EE_param_2+40];
	ld.param.f64 	%fd56, [_ZN3cub18CUB_300001_SM_10006detail9transform16transform_kernelINS2_10policy_hubILb1EN4cuda3std3__45tupleIJN6thrust24THRUST_300001_SM_1000_NS6detail15normal_iteratorINSA_10device_ptrIdEEEESF_EEEE10policy1000Ei15LinearTransformSF_JPdSK_EEEvT0_iT1_T2_DpNS2_10kernel_argIT3_EE_param_2+32];
	ld.param.f64 	%fd55, [_ZN3cub18CUB_300001_SM_10006detail9transform16transform_kernelINS2_10policy_hubILb1EN4cuda3std3__45tupleIJN6thrust24THRUST_300001_SM_1000_NS6detail15normal_iteratorINSA_10device_ptrIdEEEESF_EEEE10policy1000Ei15LinearTransformSF_JPdSK_EEEvT0_iT1_T2_DpNS2_10kernel_argIT3_EE_param_2+24];
	ld.param.f64 	%fd54, [_ZN3cub18CUB_300001_SM_10006detail9transform16transform_kernelINS2_10policy_hubILb1EN4cuda3std3__45tupleIJN6thrust24THRUST_300001_SM_1000_NS6detail15normal_iteratorINSA_10device_ptrIdEEEESF_EEEE10policy1000Ei15LinearTransformSF_JPdSK_EEEvT0_iT1_T2_DpNS2_10kernel_argIT3_EE_param_2+16];
	ld.param.f64 	%fd53, [_ZN3cub18CUB_300001_SM_10006detail9transform16transform_kernelINS2_10policy_hubILb1EN4cuda3std3__45tupleIJN6thrust24THRUST_300001_SM_1000_NS6detail15normal_iteratorINSA_10device_ptrIdEEEESF_EEEE10policy1000Ei15LinearTransformSF_JPdSK_EEEvT0_iT1_T2_DpNS2_10kernel_argIT3_EE_param_2+8];
	ld.param.f64 	%fd52, [_ZN3cub18CUB_300001_SM_10006detail9transform16transform_kernelINS2_10policy_hubILb1EN4cuda3std3__45tupleIJN6thrust24THRUST_300001_SM_1000_NS6detail15normal_iteratorINSA_10device_ptrIdEEEESF_EEEE10policy1000Ei15LinearTransformSF_JPdSK_EEEvT0_iT1_T2_DpNS2_10kernel_argIT3_EE_param_2];
	ld.param.u32 	%r60, [_ZN3cub18CUB_300001_SM_10006detail9transform16transform_kernelINS2_10policy_hubILb1EN4cuda3std3__45tupleIJN6thrust24THRUST_300001_SM_1000_NS6detail15normal_iteratorINSA_10device_ptrIdEEEESF_EEEE10policy1000Ei15LinearTransformSF_JPdSK_EEEvT0_iT1_T2_DpNS2_10kernel_argIT3_EE_param_0];
	ld.param.u64 	%rd23, [_ZN3cub18CUB_300001_SM_10006detail9transform16transform_kernelINS2_10policy_hubILb1EN4cuda3std3__45tupleIJN6thrust24THRUST_300001_SM_1000_NS6detail15normal_iteratorINSA_10device_ptrIdEEEESF_EEEE10policy1000Ei15LinearTransformSF_JPdSK_EEEvT0_iT1_T2_DpNS2_10kernel_argIT3_EE_param_5];
	ld.param.u64 	%rd24, [_ZN3cub18CUB_300001_SM_10006detail9transform16transform_kernelINS2_10policy_hubILb1EN4cuda3std3__45tupleIJN6thrust24THRUST_300001_SM_1000_NS6detail15normal_iteratorINSA_10device_ptrIdEEEESF_EEEE10policy1000Ei15LinearTransformSF_JPdSK_EEEvT0_iT1_T2_DpNS2_10kernel_argIT3_EE_param_4];
	ld.param.u64 	%rd25, [_ZN3cub18CUB_300001_SM_10006detail9transform16transform_kernelINS2_10policy_hubILb1EN4cuda3std3__45tupleIJN6thrust24THRUST_300001_SM_1000_NS6detail15normal_iteratorINSA_10device_ptrIdEEEESF_EEEE10policy1000Ei15LinearTransformSF_JPdSK_EEEvT0_iT1_T2_DpNS2_10kernel_argIT3_EE_param_3];
	ld.param.u32 	%r59, [_ZN3cub18CUB_300001_SM_10006detail9transform16transform_kernelINS2_10policy_hubILb1EN4cuda3std3__45tupleIJN6thrust24THRUST_300001_SM_1000_NS6detail15normal_iteratorINSA_10device_ptrIdEEEESF_EEEE10policy1000Ei15LinearTransformSF_JPdSK_EEEvT0_iT1_T2_DpNS2_10kernel_argIT3_EE_param_1];
	cvta.to.global.u64 	%rd1, %rd25;
	cvta.to.global.u64 	%rd2, %rd24;
	cvta.to.global.u64 	%rd3, %rd23;
	shl.b32 	%r1, %r59, 7;
	mov.u32 	%r61, %ctaid.x;
	mul.lo.s32 	%r2, %r1, %r61;
	sub.s32 	%r3, %r60, %r2;
	min.s32 	%r4, %r1, %r3;
	shl.b32 	%r5, %r4, 3;
	mov.u32 	%r6, %tid.x;
	shl.b32 	%r101, %r6, 7;
	setp.ge.s32 	%p1, %r101, %r5;
	@%p1 bra 	$L__BB5_5;
	mul.wide.u32 	%rd4, %r6, 128;
	add.s64 	%rd26, %rd2, %rd4;
	mul.wide.s32 	%rd5, %r2, 8;
	add.s64 	%rd78, %rd26, %rd5;
	mov.u32 	%r100, %r101;
$L__BB5_2:
	.pragma "nounroll";
	// begin inline asm
	prefetch.global.L2 [%rd78];
	// end inline asm
	add.s32 	%r100, %r100, 16384;
	add.s64 	%rd78, %rd78, 16384;
	setp.lt.s32 	%p2, %r100, %r5;
	@%p2 bra 	$L__BB5_2;
	add.s64 	%rd28, %rd3, %rd4;
	add.s64 	%rd79, %rd28, %rd5;
$L__BB5_4:
	.pragma "nounroll";
	// begin inline asm
	prefetch.global.L2 [%rd79];
	// end inline asm
	add.s32 	%r101, %r101, 16384;
	add.s64 	%rd79, %rd79, 16384;
	setp.lt.s32 	%p3, %r101, %r5;
	@%p3 bra 	$L__BB5_4;
$L__BB5_5:
	mul.wide.s32 	%rd30, %r2, 8;
	add.s64 	%rd12, %rd2, %rd30;
	add.s64 	%rd13, %rd3, %rd30;
	add.s64 	%rd14, %rd1, %rd30;
	setp.gt.s32 	%p4, %r1, %r3;
	@%p4 bra 	$L__BB5_11;
	setp.lt.s32 	%p5, %r59, 1;
	@%p5 bra 	$L__BB5_55;
	setp.eq.s32 	%p6, %r59, 1;
	mov.b32 	%r117, 0;
	@%p6 bra 	$L__BB5_27;
	and.b32  	%r63, %r59, 2147483646;
	neg.s32 	%r103, %r63;
	mov.u64 	%rd35, __cudart_sin_cos_coeffs;
	mov.u32 	%r102, %r6;
$L__BB5_9:
	cvt.s64.s32 	%rd15, %r102;
	mul.wide.s32 	%rd31, %r102, 8;
	add.s64 	%rd16, %rd12, %rd31;
	ld.global.f64 	%fd4, [%rd16];
	mul.f64 	%fd58, %fd4, %fd4;
	mul.f64 	%fd59, %fd4, %fd58;
	fma.rn.f64 	%fd60, %fd53, %fd4, %fd52;
	fma.rn.f64 	%fd61, %fd54, %fd58, %fd60;
	fma.rn.f64 	%fd5, %fd55, %fd59, %fd61;
	abs.f64 	%fd6, %fd5;
	setp.neu.f64 	%p7, %fd6, 0d7FF0000000000000;
	@%p7 bra 	$L__BB5_17;
	mov.f64 	%fd67, 0d0000000000000000;
	mul.rn.f64 	%fd263, %fd5, %fd67;
	mov.b32 	%r105, 1;
	bra.uni 	$L__BB5_20;
$L__BB5_11:
	setp.lt.s32 	%p22, %r59, 1;
	@%p22 bra 	$L__BB5_55;
	setp.eq.s32 	%p23, %r59, 1;
	mov.b32 	%r114, 0;
	@%p23 bra 	$L__BB5_45;
	and.b32  	%r82, %r59, 2147483646;
	neg.s32 	%r109, %r82;
	mov.u64 	%rd54, __cudart_sin_cos_coeffs;
	mov.u32 	%r108, %r6;
$L__BB5_14:
	add.s32 	%r30, %r108, 128;
	setp.ge.s32 	%p24, %r108, %r4;
	@%p24 bra 	$L__BB5_36;
	cvt.s64.s32 	%rd19, %r108;
	mul.wide.s32 	%rd50, %r108, 8;
	add.s64 	%rd51, %rd12, %rd50;
	ld.global.f64 	%fd20, [%rd51];
	mul.f64 	%fd160, %fd20, %fd20;
	mul.f64 	%fd161, %fd20, %fd160;
	fma.rn.f64 	%fd162, %fd53, %fd20, %fd52;
	fma.rn.f64 	%fd163, %fd54, %fd160, %fd162;
	fma.rn.f64 	%fd21, %fd55, %fd161, %fd163;
	abs.f64 	%fd22, %fd21;
	setp.neu.f64 	%p25, %fd22, 0d7FF0000000000000;
	@%p25 bra 	$L__BB5_32;
	mov.f64 	%fd169, 0d0000000000000000;
	mul.rn.f64 	%fd267, %fd21, %fd169;
	mov.b32 	%r111, 1;
	bra.uni 	$L__BB5_35;
$L__BB5_17:
	mul.f64 	%fd62, %fd5, 0d3FE45F306DC9C883;
	cvt.rni.s32.f64 	%r104, %fd62;
	cvt.rn.f64.s32 	%fd63, %r104;
	fma.rn.f64 	%fd64, %fd63, 0dBFF921FB54442D18, %fd5;
	fma.rn.f64 	%fd65, %fd63, 0dBC91A62633145C00, %fd64;
	fma.rn.f64 	%fd263, %fd63, 0dB97B839A252049C0, %fd65;
	setp.ltu.f64 	%p8, %fd6, 0d41E0000000000000;
	@%p8 bra 	$L__BB5_19;
	{ // callseq 0, 0
	.param .b64 param0;
	st.param.f64 	[param0], %fd5;
	.param .align 16 .b8 retval0[16];
	call.uni (retval0), 
	__internal_trig_reduction_slowpathd, 
	(
	param0
	);
	ld.param.f64 	%fd263, [retval0];
	ld.param.b32 	%r104, [retval0+8];
	} // callseq 0
$L__BB5_19:
	add.s32 	%r105, %r104, 1;
$L__BB5_20:
	shl.b64 	%rd32, %rd15, 3;
	add.s64 	%rd17, %rd13, %rd32;
	shl.b32 	%r66, %r105, 6;
	cvt.u64.u32 	%rd33, %r66;
	and.b64  	%rd34, %rd33, 64;
	add.s64 	%rd36, %rd35, %rd34;
	mul.rn.f64 	%fd68, %fd263, %fd263;
	and.b32  	%r67, %r105, 1;
	setp.eq.b32 	%p9, %r67, 1;
	selp.f64 	%fd69, 0dBDA8FF8320FD8164, 0d3DE5DB65F9785EBA, %p9;
	ld.global.nc.v2.f64 	{%fd70, %fd71}, [%rd36];
	fma.rn.f64 	%fd72, %fd69, %fd68, %fd70;
	fma.rn.f64 	%fd73, %fd72, %fd68, %fd71;
	ld.global.nc.v2.f64 	{%fd74, %fd75}, [%rd36+16];
	fma.rn.f64 	%fd76, %fd73, %fd68, %fd74;
	fma.rn.f64 	%fd77, %fd76, %fd68, %fd75;
	ld.global.nc.v2.f64 	{%fd78, %fd79}, [%rd36+32];
	fma.rn.f64 	%fd80, %fd77, %fd68, %fd78;
	fma.rn.f64 	%fd81, %fd80, %fd68, %fd79;
	fma.rn.f64 	%fd82, %fd81, %fd263, %fd263;
	fma.rn.f64 	%fd83, %fd81, %fd68, 0d3FF0000000000000;
	selp.f64 	%fd84, %fd83, %fd82, %p9;
	and.b32  	%r68, %r105, 2;
	setp.eq.s32 	%p10, %r68, 0;
	mov.f64 	%fd85, 0d0000000000000000;
	sub.f64 	%fd86, %fd85, %fd84;
	selp.f64 	%fd87, %fd84, %fd86, %p10;
	fma.rn.f64 	%fd88, %fd57, %fd4, %fd56;
	ld.global.f64 	%fd89, [%rd17];
	mul.f64 	%fd90, %fd88, %fd87;
	sub.f64 	%fd91, %fd89, %fd90;
	mul.wide.s32 	%rd37, %r102, 8;
	add.s64 	%rd18, %rd14, %rd37;
	st.global.f64 	[%rd18], %fd91;
	ld.global.f64 	%fd12, [%rd16+1024];
	mul.f64 	%fd92, %fd12, %fd12;
	mul.f64 	%fd93, %fd12, %fd92;
	fma.rn.f64 	%fd94, %fd53, %fd12, %fd52;
	fma.rn.f64 	%fd95, %fd54, %fd92, %fd94;
	fma.rn.f64 	%fd13, %fd55, %fd93, %fd95;
	abs.f64 	%fd14, %fd13;
	setp.eq.f64 	%p11, %fd14, 0d7FF0000000000000;
	@%p11 bra 	$L__BB5_24;
	mul.f64 	%fd96, %fd13, 0d3FE45F306DC9C883;
	cvt.rni.s32.f64 	%r106, %fd96;
	cvt.rn.f64.s32 	%fd97, %r106;
	fma.rn.f64 	%fd98, %fd97, 0dBFF921FB54442D18, %fd13;
	fma.rn.f64 	%fd99, %fd97, 0dBC91A62633145C00, %fd98;
	fma.rn.f64 	%fd265, %fd97, 0dB97B839A252049C0, %fd99;
	setp.ltu.f64 	%p12, %fd14, 0d41E0000000000000;
	@%p12 bra 	$L__BB5_23;
	{ // callseq 1, 0
	.param .b64 param0;
	st.param.f64 	[param0], %fd13;
	.param .align 16 .b8 retval0[16];
	call.uni (retval0), 
	__internal_trig_reduction_slowpathd, 
	(
	param0
	);
	ld.param.f64 	%fd265, [retval0];
	ld.param.b32 	%r106, [retval0+8];
	} // callseq 1
$L__BB5_23:
	add.s32 	%r107, %r106, 1;
	bra.uni 	$L__BB5_25;
$L__BB5_24:
	mov.f64 	%fd101, 0d0000000000000000;
	mul.rn.f64 	%fd265, %fd13, %fd101;
	mov.b32 	%r107, 1;
$L__BB5_25:
	shl.b32 	%r71, %r107, 6;
	cvt.u64.u32 	%rd38, %r71;
	and.b64  	%rd39, %rd38, 64;
	add.s64 	%rd41, %rd35, %rd39;
	mul.rn.f64 	%fd102, %fd265, %fd265;
	and.b32  	%r72, %r107, 1;
	setp.eq.b32 	%p13, %r72, 1;
	selp.f64 	%fd103, 0dBDA8FF8320FD8164, 0d3DE5DB65F9785EBA, %p13;
	ld.global.nc.v2.f64 	{%fd104, %fd105}, [%rd41];
	fma.rn.f64 	%fd106, %fd103, %fd102, %fd104;
	fma.rn.f64 	%fd107, %fd106, %fd102, %fd105;
	ld.global.nc.v2.f64 	{%fd108, %fd109}, [%rd41+16];
	fma.rn.f64 	%fd110, %fd107, %fd102, %fd108;
	fma.rn.f64 	%fd111, %fd110, %fd102, %fd109;
	ld.global.nc.v2.f64 	{%fd112, %fd113}, [%rd41+32];
	fma.rn.f64 	%fd114, %fd111, %fd102, %fd112;
	fma.rn.f64 	%fd115, %fd114, %fd102, %fd113;
	fma.rn.f64 	%fd116, %fd115, %fd265, %fd265;
	fma.rn.f64 	%fd117, %fd115, %fd102, 0d3FF0000000000000;
	selp.f64 	%fd118, %fd117, %fd116, %p13;
	and.b32  	%r73, %r107, 2;
	setp.eq.s32 	%p14, %r73, 0;
	mov.f64 	%fd119, 0d0000000000000000;
	sub.f64 	%fd120, %fd119, %fd118;
	selp.f64 	%fd121, %fd118, %fd120, %p14;
	fma.rn.f64 	%fd122, %fd57, %fd12, %fd56;
	ld.global.f64 	%fd123, [%rd17+1024];
	mul.f64 	%fd124, %fd122, %fd121;
	sub.f64 	%fd125, %fd123, %fd124;
	st.global.f64 	[%rd18+1024], %fd125;
	add.s32 	%r103, %r103, 2;
	add.s32 	%r102, %r102, 256;
	setp.eq.s32 	%p15, %r103, 0;
	@%p15 bra 	$L__BB5_26;
	bra.uni 	$L__BB5_9;
$L__BB5_26:
	shl.b32 	%r74, %r59, 7;
	and.b32  	%r117, %r74, -256;
$L__BB5_27:
	and.b32  	%r75, %r59, 1;
	setp.eq.b32 	%p16, %r75, 1;
	not.pred 	%p17, %p16;
	@%p17 bra 	$L__BB5_55;
	add.s32 	%r53, %r117, %r6;
	mul.wide.s32 	%rd42, %r53, 8;
	add.s64 	%rd43, %rd12, %rd42;
	add.s64 	%rd22, %rd13, %rd42;
	ld.global.f64 	%fd44, [%rd43];
	mul.f64 	%fd126, %fd44, %fd44;
	mul.f64 	%fd127, %fd44, %fd126;
	fma.rn.f64 	%fd128, %fd53, %fd44, %fd52;
	fma.rn.f64 	%fd129, %fd54, %fd126, %fd128;
	fma.rn.f64 	%fd45, %fd55, %fd127, %fd129;
	abs.f64 	%fd46, %fd45;
	setp.eq.f64 	%p18, %fd46, 0d7FF0000000000000;
	@%p18 bra 	$L__BB5_53;
	mul.f64 	%fd130, %fd45, 0d3FE45F306DC9C883;
	cvt.rni.s32.f64 	%r118, %fd130;
	cvt.rn.f64.s32 	%fd131, %r118;
	fma.rn.f64 	%fd132, %fd131, 0dBFF921FB54442D18, %fd45;
	fma.rn.f64 	%fd133, %fd131, 0dBC91A62633145C00, %fd132;
	fma.rn.f64 	%fd273, %fd131, 0dB97B839A252049C0, %fd133;
	setp.ltu.f64 	%p19, %fd46, 0d41E0000000000000;
	@%p19 bra 	$L__BB5_31;
	{ // callseq 2, 0
	.param .b64 param0;
	st.param.f64 	[param0], %fd45;
	.param .align 16 .b8 retval0[16];
	call.uni (retval0), 
	__internal_trig_reduction_slowpathd, 
	(
	param0
	);
	ld.param.f64 	%fd273, [retval0];
	ld.param.b32 	%r118, [retval0+8];
	} // callseq 2
$L__BB5_31:
	add.s32 	%r119, %r118, 1;
	bra.uni 	$L__BB5_54;
$L__BB5_32:
	mul.f64 	%fd164, %fd21, 0d3FE45F306DC9C883;
	cvt.rni.s32.f64 	%r110, %fd164;
	cvt.rn.f64.s32 	%fd165, %r110;
	fma.rn.f64 	%fd166, %fd165, 0dBFF921FB54442D18, %fd21;
	fma.rn.f64 	%fd167, %fd165, 0dBC91A62633145C00, %fd166;
	fma.rn.f64 	%fd267, %fd165, 0dB97B839A252049C0, %fd167;
	setp.ltu.f64 	%p26, %fd22, 0d41E0000000000000;
	@%p26 bra 	$L__BB5_34;
	{ // callseq 3, 0
	.param .b64 param0;
	st.param.f64 	[param0], %fd21;
	.param .align 16 .b8 retval0[16];
	call.uni (retval0), 
	__internal_trig_reduction_slowpathd, 
	(
	param0
	);
	ld.param.f64 	%fd267, [retval0];
	ld.param.b32 	%r110, [retval0+8];
	} // callseq 3
$L__BB5_34:
	add.s32 	%r111, %r110, 1;
$L__BB5_35:
	shl.b32 	%r85, %r111, 6;
	cvt.u64.u32 	%rd52, %r85;
	and.b64  	%rd53, %rd52, 64;
	add.s64 	%rd55, %rd54, %rd53;
	mul.rn.f64 	%fd170, %fd267, %fd267;
	and.b32  	%r86, %r111, 1;
	setp.eq.b32 	%p27, %r86, 1;
	selp.f64 	%fd171, 0dBDA8FF8320FD8164, 0d3DE5DB65F9785EBA, %p27;
	ld.global.nc.v2.f64 	{%fd172, %fd173}, [%rd55];
	fma.rn.f64 	%fd174, %fd171, %fd170, %fd172;
	fma.rn.f64 	%fd175, %fd174, %fd170, %fd173;
	ld.global.nc.v2.f64 	{%fd176, %fd177}, [%rd55+16];
	fma.rn.f64 	%fd178, %fd175, %fd170, %fd176;
	fma.rn.f64 	%fd179, %fd178, %fd170, %fd177;
	ld.global.nc.v2.f64 	{%fd180, %fd181}, [%rd55+32];
	fma.rn.f64 	%fd182, %fd179, %fd170, %fd180;
	fma.rn.f64 	%fd183, %fd182, %fd170, %fd181;
	fma.rn.f64 	%fd184, %fd183, %fd267, %fd267;
	fma.rn.f64 	%fd185, %fd183, %fd170, 0d3FF0000000000000;
	selp.f64 	%fd186, %fd185, %fd184, %p27;
	and.b32  	%r87, %r111, 2;
	setp.eq.s32 	%p28, %r87, 0;
	mov.f64 	%fd187, 0d0000000000000000;
	sub.f64 	%fd188, %fd187, %fd186;
	selp.f64 	%fd189, %fd186, %fd188, %p28;
	fma.rn.f64 	%fd190, %fd57, %fd20, %fd56;
	shl.b64 	%rd56, %rd19, 3;
	add.s64 	%rd57, %rd13, %rd56;
	ld.global.f64 	%fd191, [%rd57];
	mul.f64 	%fd192, %fd190, %fd189;
	sub.f64 	%fd193, %fd191, %fd192;
	mul.wide.s32 	%rd58, %r108, 8;
	add.s64 	%rd59, %rd14, %rd58;
	st.global.f64 	[%rd59], %fd193;
$L__BB5_36:
	setp.ge.s32 	%p29, %r30, %r4;
	@%p29 bra 	$L__BB5_43;
	cvt.s64.s32 	%rd20, %r30;
	mul.wide.s32 	%rd60, %r30, 8;
	add.s64 	%rd61, %rd12, %rd60;
	ld.global.f64 	%fd28, [%rd61];
	mul.f64 	%fd194, %fd28, %fd28;
	mul.f64 	%fd195, %fd28, %fd194;
	fma.rn.f64 	%fd196, %fd53, %fd28, %fd52;
	fma.rn.f64 	%fd197, %fd54, %fd194, %fd196;
	fma.rn.f64 	%fd29, %fd55, %fd195, %fd197;
	abs.f64 	%fd30, %fd29;
	setp.eq.f64 	%p30, %fd30, 0d7FF0000000000000;
	@%p30 bra 	$L__BB5_41;
	mul.f64 	%fd198, %fd29, 0d3FE45F306DC9C883;
	cvt.rni.s32.f64 	%r112, %fd198;
	cvt.rn.f64.s32 	%fd199, %r112;
	fma.rn.f64 	%fd200, %fd199, 0dBFF921FB54442D18, %fd29;
	fma.rn.f64 	%fd201, %fd199, 0dBC91A62633145C00, %fd200;
	fma.rn.f64 	%fd269, %fd199, 0dB97B839A252049C0, %fd201;
	setp.ltu.f64 	%p31, %fd30, 0d41E0000000000000;
	@%p31 bra 	$L__BB5_40;
	{ // callseq 4, 0
	.param .b64 param0;
	st.param.f64 	[param0], %fd29;
	.param .align 16 .b8 retval0[16];
	call.uni (retval0), 
	__internal_trig_reduction_slowpathd, 
	(
	param0
	);
	ld.param.f64 	%fd269, [retval0];
	ld.param.b32 	%r112, [retval0+8];
	} // callseq 4
$L__BB5_40:
	add.s32 	%r113, %r112, 1;
	bra.uni 	$L__BB5_42;
$L__BB5_41:
	mov.f64 	%fd203, 0d0000000000000000;
	mul.rn.f64 	%fd269, %fd29, %fd203;
	mov.b32 	%r113, 1;
$L__BB5_42:
	shl.b32 	%r90, %r113, 6;
	cvt.u64.u32 	%rd62, %r90;
	and.b64  	%rd63, %rd62, 64;
	add.s64 	%rd65, %rd54, %rd63;
	mul.rn.f64 	%fd204, %fd269, %fd269;
	and.b32  	%r91, %r113, 1;
	setp.eq.b32 	%p32, %r91, 1;
	selp.f64 	%fd205, 0dBDA8FF8320FD8164, 0d3DE5DB65F9785EBA, %p32;
	ld.global.nc.v2.f64 	{%fd206, %fd207}, [%rd65];
	fma.rn.f64 	%fd208, %fd205, %fd204, %fd206;
	fma.rn.f64 	%fd209, %fd208, %fd204, %fd207;
	ld.global.nc.v2.f64 	{%fd210, %fd211}, [%rd65+16];
	fma.rn.f64 	%fd212, %fd209, %fd204, %fd210;
	fma.rn.f64 	%fd213, %fd212, %fd204, %fd211;
	ld.global.nc.v2.f64 	{%fd214, %fd215}, [%rd65+32];
	fma.rn.f64 	%fd216, %fd213, %fd204, %fd214;
	fma.rn.f64 	%fd217, %fd216, %fd204, %fd215;
	fma.rn.f64 	%fd218, %fd217, %fd269, %fd269;
	fma.rn.f64 	%fd219, %fd217, %fd204, 0d3FF0000000000000;
	selp.f64 	%fd220, %fd219, %fd218, %p32;
	and.b32  	%r92, %r113, 2;
	setp.eq.s32 	%p33, %r92, 0;
	mov.f64 	%fd221, 0d0000000000000000;
	sub.f64 	%fd222, %fd221, %fd220;
	selp.f64 	%fd223, %fd220, %fd222, %p33;
	fma.rn.f64 	%fd224, %fd57, %fd28, %fd56;
	shl.b64 	%rd66, %rd20, 3;
	add.s64 	%rd67, %rd13, %rd66;
	ld.global.f64 	%fd225, [%rd67];
	mul.f64 	%fd226, %fd224, %fd223;
	sub.f64 	%fd227, %fd225, %fd226;
	mul.wide.s32 	%rd68, %r30, 8;
	add.s64 	%rd69, %rd14, %rd68;
	st.global.f64 	[%rd69], %fd227;
$L__BB5_43:
	add.s32 	%r109, %r109, 2;
	add.s32 	%r108, %r108, 256;
	setp.ne.s32 	%p34, %r109, 0;
	@%p34 bra 	$L__BB5_14;
	shl.b32 	%r93, %r59, 7;
	and.b32  	%r114, %r93, -256;
$L__BB5_45:
	and.b32  	%r94, %r59, 1;
	setp.eq.b32 	%p35, %r94, 1;
	not.pred 	%p36, %p35;
	@%p36 bra 	$L__BB5_55;
	add.s32 	%r45, %r114, %r6;
	setp.ge.s32 	%p37, %r45, %r4;
	@%p37 bra 	$L__BB5_55;
	mul.wide.s32 	%rd70, %r45, 8;
	add.s64 	%rd71, %rd12, %rd70;
	add.s64 	%rd21, %rd13, %rd70;
	ld.global.f64 	%fd36, [%rd71];
	mul.f64 	%fd228, %fd36, %fd36;
	mul.f64 	%fd229, %fd36, %fd228;
	fma.rn.f64 	%fd230, %fd53, %fd36, %fd52;
	fma.rn.f64 	%fd231, %fd54, %fd228, %fd230;
	fma.rn.f64 	%fd37, %fd55, %fd229, %fd231;
	abs.f64 	%fd38, %fd37;
	setp.eq.f64 	%p38, %fd38, 0d7FF0000000000000;
	@%p38 bra 	$L__BB5_51;
	mul.f64 	%fd232, %fd37, 0d3FE45F306DC9C883;
	cvt.rni.s32.f64 	%r115, %fd232;
	cvt.rn.f64.s32 	%fd233, %r115;
	fma.rn.f64 	%fd234, %fd233, 0dBFF921FB54442D18, %fd37;
	fma.rn.f64 	%fd235, %fd233, 0dBC91A62633145C00, %fd234;
	fma.rn.f64 	%fd271, %fd233, 0dB97B839A252049C0, %fd235;
	setp.ltu.f64 	%p39, %fd38, 0d41E0000000000000;
	@%p39 bra 	$L__BB5_50;
	{ // callseq 5, 0
	.param .b64 param0;
	st.param.f64 	[param0], %fd37;
	.param .align 16 .b8 retval0[16];
	call.uni (retval0), 
	__internal_trig_reduction_slowpathd, 
	(
	param0
	);
	ld.param.f64 	%fd271, [retval0];
	ld.param.b32 	%r115, [retval0+8];
	} // callseq 5
$L__BB5_50:
	add.s32 	%r116, %r115, 1;
	bra.uni 	$L__BB5_52;
$L__BB5_51:
	mov.f64 	%fd237, 0d0000000000000000;
	mul.rn.f64 	%fd271, %fd37, %fd237;
	mov.b32 	%r116, 1;
$L__BB5_52:
	shl.b32 	%r97, %r116, 6;
	cvt.u64.u32 	%rd72, %r97;
	and.b64  	%rd73, %rd72, 64;
	mov.u64 	%rd74, __cudart_sin_cos_coeffs;
	add.s64 	%rd75, %rd74, %rd73;
	mul.rn.f64 	%fd238, %fd271, %fd271;
	and.b32  	%r98, %r116, 1;
	setp.eq.b32 	%p40, %r98, 1;
	selp.f64 	%fd239, 0dBDA8FF8320FD8164, 0d3DE5DB65F9785EBA, %p40;
	ld.global.nc.v2.f64 	{%fd240, %fd241}, [%rd75];
	fma.rn.f64 	%fd242, %fd239, %fd238, %fd240;
	fma.rn.f64 	%fd243, %fd242, %fd238, %fd241;
	ld.global.nc.v2.f64 	{%fd244, %fd245}, [%rd75+16];
	fma.rn.f64 	%fd246, %fd243, %fd238, %fd244;
	fma.rn.f64 	%fd247, %fd246, %fd238, %fd245;
	ld.global.nc.v2.f64 	{%fd248, %fd249}, [%rd75+32];
	fma.rn.f64 	%fd250, %fd247, %fd238, %fd248;
	fma.rn.f64 	%fd251, %fd250, %fd238, %fd249;
	fma.rn.f64 	%fd252, %fd251, %fd271, %fd271;
	fma.rn.f64 	%fd253, %fd251, %fd238, 0d3FF0000000000000;
	selp.f64 	%fd254, %fd253, %fd252, %p40;
	and.b32  	%r99, %r116, 2;
	setp.eq.s32 	%p41, %r99, 0;
	mov.f64 	%fd255, 0d0000000000000000;
	sub.f64 	%fd256, %fd255, %fd254;
	selp.f64 	%fd257, %fd254, %fd256, %p41;
	fma.rn.f64 	%fd258, %fd57, %fd36, %fd56;
	ld.global.f64 	%fd259, [%rd21];
	mul.f64 	%fd260, %fd258, %fd257;
	sub.f64 	%fd261, %fd259, %fd260;
	add.s64 	%rd77, %rd14, %rd70;
	st.global.f64 	[%rd77], %fd261;
	bra.uni 	$L__BB5_55;
$L__BB5_53:
	mov.f64 	%fd135, 0d0000000000000000;
	mul.rn.f64 	%fd273, %fd45, %fd135;
	mov.b32 	%r119, 1;
$L__BB5_54:
	shl.b32 	%r78, %r119, 6;
	cvt.u64.u32 	%rd44, %r78;
	and.b64  	%rd45, %rd44, 64;
	mov.u64 	%rd46, __cudart_sin_cos_coeffs;
	add.s64 	%rd47, %rd46, %rd45;
	mul.rn.f64 	%fd136, %fd273, %fd273;
	and.b32  	%r79, %r119, 1;
	setp.eq.b32 	%p20, %r79, 1;
	selp.f64 	%fd137, 0dBDA8FF8320FD8164, 0d3DE5DB65F9785EBA, %p20;
	ld.global.nc.v2.f64 	{%fd138, %fd139}, [%rd47];
	fma.rn.f64 	%fd140, %fd137, %fd136, %fd138;
	fma.rn.f64 	%fd141, %fd140, %fd136, %fd139;
	ld.global.nc.v2.f64 	{%fd142, %fd143}, [%rd47+16];
	fma.rn.f64 	%fd144, %fd141, %fd136, %fd142;
	fma.rn.f64 	%fd145, %fd144, %fd136, %fd143;
	ld.global.nc.v2.f64 	{%fd146, %fd147}, [%rd47+32];
	fma.rn.f64 	%fd148, %fd145, %fd136, %fd146;
	fma.rn.f64 	%fd149, %fd148, %fd136, %fd147;
	fma.rn.f64 	%fd150, %fd149, %fd273, %fd273;
	fma.rn.f64 	%fd151, %fd149, %fd136, 0d3FF0000000000000;
	selp.f64 	%fd152, %fd151, %fd150, %p20;
	and.b32  	%r80, %r119, 2;
	setp.eq.s32 	%p21, %r80, 0;
	mov.f64 	%fd153, 0d0000000000000000;
	sub.f64 	%fd154, %fd153, %fd152;
	selp.f64 	%fd155, %fd152, %fd154, %p21;
	fma.rn.f64 	%fd156, %fd57, %fd44, %fd56;
	ld.global.f64 	%fd157, [%rd22];
	mul.f64 	%fd158, %fd156, %fd155;
	sub.f64 	%fd159, %fd157, %fd158;
	add.s64 	%rd49, %rd14, %rd42;
	st.global.f64 	[%rd49], %fd159;
$L__BB5_55:
	ret;

}
	// .globl	_ZN3cub18CUB_300001_SM_10006detail9transform16transform_kernelINS2_10policy_hubILb1EN4cuda3std3__45tupleIJN6thrust24THRUST_300001_SM_1000_NS6detail15normal_iteratorINSA_10device_ptrIdEEEESF_EEEE10policy1000El15LinearTransformSF_JPdSK_EEEvT0_iT1_T2_DpNS2_10kernel_argIT3_EE
.visible .entry _ZN3cub18CUB_300001_SM_10006detail9transform16transform_kernelINS2_10policy_hubILb1EN4cuda3std3__45tupleIJN6thrust24THRUST_300001_SM_1000_NS6detail15normal_iteratorINSA_10device_ptrIdEEEESF_EEEE10policy1000El15LinearTransformSF_JPdSK_EEEvT0_iT1_T2_DpNS2_10kernel_argIT3_EE(
	.param .u64 _ZN3cub18CUB_300001_SM_10006detail9transform16transform_kernelINS2_10policy_hubILb1EN4cuda3std3__45tupleIJN6thrust24THRUST_300001_SM_1000_NS6detail15normal_iteratorINSA_10device_ptrIdEEEESF_EEEE10policy1000El15LinearTransformSF_JPdSK_EEEvT0_iT1_T2_DpNS2_10kernel_argIT3_EE_param_0,
	.param .u32 _ZN3cub18CUB_300001_SM_10006detail9transform16transform_kernelINS2_10policy_hubILb1EN4cuda3std3__45tupleIJN6thrust24THRUST_300001_SM_1000_NS6detail15normal_iteratorINSA_10device_ptrIdEEEESF_EEEE10policy1000El15LinearTransformSF_JPdSK_EEEvT0_iT1_T2_DpNS2_10kernel_argIT3_EE_param_1,
	.param .align 8 .b8 _ZN3cub18CUB_300001_SM_10006detail9transform16transform_kernelINS2_10policy_hubILb1EN4cuda3std3__45tupleIJN6thrust24THRUST_300001_SM_1000_NS6detail15normal_iteratorINSA_10device_ptrIdEEEESF_EEEE10policy1000El15LinearTransformSF_JPdSK_EEEvT0_iT1_T2_DpNS2_10kernel_argIT3_EE_param_2[48],
	.param .align 8 .b8 _ZN3cub18CUB_300001_SM_10006detail9transform16transform_kernelINS2_10policy_hubILb1EN4cuda3std3__45tupleIJN6thrust24THRUST_300001_SM_1000_NS6detail15normal_iteratorINSA_10device_ptrIdEEEESF_EEEE10policy1000El15LinearTransformSF_JPdSK_EEEvT0_iT1_T2_DpNS2_10kernel_argIT3_EE_param_3[8],
	.param .align 8 .b8 _ZN3cub18CUB_300001_SM_10006detail9transform16transform_kernelINS2_10policy_hubILb1EN4cuda3std3__45tupleIJN6thrust24THRUST_300001_SM_1000_NS6detail15normal_iteratorINSA_10device_ptrIdEEEESF_EEEE10policy1000El15LinearTransformSF_JPdSK_EEEvT0_iT1_T2_DpNS2_10kernel_argIT3_EE_param_4[16],
	.param .align 8 .b8 _ZN3cub18CUB_300001_SM_10006detail9transform16transform_kernelINS2_10policy_hubILb1EN4cuda3std3__45tupleIJN6thrust24THRUST_300001_SM_1000_NS6detail15normal_iteratorINSA_10device_ptrIdEEEESF_EEEE10policy1000El15LinearTransformSF_JPdSK_EEEvT0_iT1_T2_DpNS2_10kernel_argIT3_EE_param_5[16]
)
.maxntid 128
{
	.reg .pred 	%p<42>;
	.reg .b32 	%r<117>;
	.reg .b64 	%rd<86>;
	.reg .b64 	%fd<274>;

	ld.param.f64 	%fd57, [_ZN3cub18CUB_300001_SM_10006detail9transform16transform_kernelINS2_10policy_hubILb1EN4cuda3std3__45tupleIJN6thrust24THRUST_300001_SM_1000_NS6detail15normal_iteratorINSA_10device_ptrIdEEEESF_EEEE10policy1000El15LinearTransformSF_JPdSK_EEEvT0_iT1_T2_DpNS2_10kernel_argIT3_EE_param_2+40];
	ld.param.f64 	%fd56, [_ZN3cub18CUB_300001_SM_10006detail9transform16transform_kernelINS2_10policy_hubILb1EN4cuda3std3__45tupleIJN6thrust24THRUST_300001_SM_1000_NS6detail15normal_iteratorINSA_10device_ptrIdEEEESF_EEEE10policy1000El15LinearTransformSF_JPdSK_EEEvT0_iT1_T2_DpNS2_10kernel_argIT3_EE_param_2+32];
	ld.param.f64 	%fd55, [_ZN3cub18CUB_300001_SM_10006detail9transform16transform_kernelINS2_10policy_hubILb1EN4cuda3std3__45tupleIJN6thrust24THRUST_300001_SM_1000_NS6detail15normal_iteratorINSA_10device_ptrIdEEEESF_EEEE10policy1000El15LinearTransformSF_JPdSK_EEEvT0_iT1_T2_DpNS2_10kernel_argIT3_EE_param_2+24];
	ld.param.f64 	%fd54, [_ZN3cub18CUB_300001_SM_10006detail9transform16transform_kernelINS2_10policy_hubILb1EN4cuda3std3__45tupleIJN6thrust24THRUST_300001_SM_1000_NS6detail15normal_iteratorINSA_10device_ptrIdEEEESF_EEEE10policy1000El15LinearTransformSF_JPdSK_EEEvT0_iT1_T2_DpNS2_10kernel_argIT3_EE_param_2+16];
	ld.param.f64 	%fd53, [_ZN3cub18CUB_300001_SM_10006detail9transform16transform_kernelINS2_10policy_hubILb1EN4cuda3std3__45tupleIJN6thrust24THRUST_300001_SM_1000_NS6detail15normal_iteratorINSA_10device_ptrIdEEEESF_EEEE10policy1000El15LinearTransformSF_JPdSK_EEEvT0_iT1_T2_DpNS2_10kernel_argIT3_EE_param_2+8];
	ld.param.f64 	%fd52, [_ZN3cub18CUB_300001_SM_10006detail9transform16transform_kernelINS2_10policy_hubILb1EN4cuda3std3__45tupleIJN6thrust24THRUST_300001_SM_1000_NS6detail15normal_iteratorINSA_10device_ptrIdEEEESF_EEEE10policy1000El15LinearTransformSF_JPdSK_EEEvT0_iT1_T2_DpNS2_10kernel_argIT3_EE_param_2];
	ld.param.u64 	%rd24, [_ZN3cub18CUB_300001_SM_10006detail9transform16transform_kernelINS2_10policy_hubILb1EN4cuda3std3__45tupleIJN6thrust24THRUST_300001_SM_1000_NS6detail15normal_iteratorINSA_10device_ptrIdEEEESF_EEEE10policy1000El15LinearTransformSF_JPdSK_EEEvT0_iT1_T2_DpNS2_10kernel_argIT3_EE_param_0];
	ld.param.u64 	%rd25, [_ZN3cub18CUB_300001_SM_10006detail9transform16transform_kernelINS2_10policy_hubILb1EN4cuda3std3__45tupleIJN6thrust24THRUST_300001_SM_1000_NS6detail15normal_iteratorINSA_10device_ptrIdEEEESF_EEEE10policy1000El15LinearTransformSF_JPdSK_EEEvT0_iT1_T2_DpNS2_10kernel_argIT3_EE_param_5];
	ld.param.u64 	%rd26, [_ZN3cub18CUB_300001_SM_10006detail9transform16transform_kernelINS2_10policy_hubILb1EN4cuda3std3__45tupleIJN6thrust24THRUST_300001_SM_1000_NS6detail15normal_iteratorINSA_10device_ptrIdEEEESF_EEEE10policy1000El15LinearTransformSF_JPdSK_EEEvT0_iT1_T2_DpNS2_10kernel_argIT3_EE_param_4];
	ld.param.u64 	%rd27, [_ZN3cub18CUB_300001_SM_10006detail9transform16transform_kernelINS2_10policy_hubILb1EN4cuda3std3__45tupleIJN6thrust24THRUST_300001_SM_1000_NS6detail15normal_iteratorINSA_10device_ptrIdEEEESF_EEEE10policy1000El15LinearTransformSF_JPdSK_EEEvT0_iT1_T2_DpNS2_10kernel_argIT3_EE_param_3];
	ld.param.u32 	%r57, [_ZN3cub18CUB_300001_SM_10006detail9transform16transform_kernelINS2_10policy_hubILb1EN4cuda3std3__45tupleIJN6thrust24THRUST_300001_SM_1000_NS6detail15normal_iteratorINSA_10device_ptrIdEEEESF_EEEE10policy1000El15LinearTransformSF_JPdSK_EEEvT0_iT1_T2_DpNS2_10kernel_argIT3_EE_param_1];
	cvta.to.global.u64 	%rd1, %rd27;
	cvta.to.global.u64 	%rd2, %rd26;
	cvta.to.global.u64 	%rd3, %rd25;
	shl.b32 	%r1, %r57, 7;
	mov.u32 	%r58, %ctaid.x;
	cvt.u64.u32 	%rd28, %r58;
	cvt.s64.s32 	%rd29, %r1;
	mul.lo.s64 	%rd4, %rd29, %rd28;
	sub.s64 	%rd30, %rd24, %rd4;
	min.s64 	%rd31, %rd30, %rd29;
	cvt.u32.u64 	%r2, %rd31;
	shl.b32 	%r3, %r2, 3;
	mov.u32 	%r4, %tid.x;
	shl.b32 	%r98, %r4, 7;
	setp.ge.s32 	%p1, %r98, %r3;
	@%p1 bra 	$L__BB6_5;
	shl.b64 	%rd5, %rd4, 3;
	add.s64 	%rd32, %rd2, %rd5;
	mul.wide.u32 	%rd6, %r4, 128;
	add.s64 	%rd84, %rd32, %rd6;
	mov.u32 	%r97, %r98;
$L__BB6_2:
	.pragma "nounroll";
	// begin inline asm
	prefetch.global.L2 [%rd84];
	// end inline asm
	add.s32 	%r97, %r97, 16384;
	add.s64 	%rd84, %rd84, 16384;
	setp.lt.s32 	%p2, %r97, %r3;
	@%p2 bra 	$L__BB6_2;
	add.s64 	%rd34, %rd3, %rd5;
	add.s64 	%rd85, %rd34, %rd6;
$L__BB6_4:
	.pragma "nounroll";
	// begin inline asm
	prefetch.global.L2 [%rd85];
	// end inline asm
	add.s32 	%r98, %r98, 16384;
	add.s64 	%rd85, %rd85, 16384;
	setp.lt.s32 	%p3, %r98, %r3;
	@%p3 bra 	$L__BB6_4;
$L__BB6_5:
	shl.b64 	%rd36, %rd4, 3;
	add.s64 	%rd13, %rd2, %rd36;
	add.s64 	%rd14, %rd3, %rd36;
	add.s64 	%rd15, %rd1, %rd36;
	setp.eq.s32 	%p4, %r1, %r2;
	@%p4 bra 	$L__BB6_12;
	setp.lt.s32 	%p5, %r57, 1;
	@%p5 bra 	$L__BB6_55;
	setp.eq.s32 	%p6, %r57, 1;
	mov.b32 	%r114, 0;
	@%p6 bra 	$L__BB6_45;
	and.b32  	%r60, %r57, 2147483646;
	neg.s32 	%r106, %r60;
	mov.u64 	%rd41, __cudart_sin_cos_coeffs;
	mov.u32 	%r105, %r4;
$L__BB6_9:
	add.s32 	%r28, %r105, 128;
	setp.ge.s32 	%p7, %r105, %r2;
	@%p7 bra 	$L__BB6_36;
	cvt.s64.s32 	%rd20, %r105;
	mul.wide.s32 	%rd37, %r105, 8;
	add.s64 	%rd38, %rd13, %rd37;
	ld.global.f64 	%fd20, [%rd38];
	mul.f64 	%fd58, %fd20, %fd20;
	mul.f64 	%fd59, %fd20, %fd58;
	fma.rn.f64 	%fd60, %fd53, %fd20, %fd52;
	fma.rn.f64 	%fd61, %fd54, %fd58, %fd60;
	fma.rn.f64 	%fd21, %fd55, %fd59, %fd61;
	abs.f64 	%fd22, %fd21;
	setp.neu.f64 	%p8, %fd22, 0d7FF0000000000000;
	@%p8 bra 	$L__BB6_32;
	mov.f64 	%fd67, 0d0000000000000000;
	mul.rn.f64 	%fd267, %fd21, %fd67;
	mov.b32 	%r108, 1;
	bra.uni 	$L__BB6_35;
$L__BB6_12:
	setp.lt.s32 	%p25, %r57, 1;
	@%p25 bra 	$L__BB6_55;
	setp.eq.s32 	%p26, %r57, 1;
	mov.b32 	%r111, 0;
	@%p26 bra 	$L__BB6_27;
	and.b32  	%r79, %r57, 2147483646;
	neg.s32 	%r100, %r79;
	mov.u64 	%rd69, __cudart_sin_cos_coeffs;
	mov.u32 	%r99, %r4;
$L__BB6_15:
	cvt.s64.s32 	%rd16, %r99;
	mul.wide.s32 	%rd65, %r99, 8;
	add.s64 	%rd17, %rd13, %rd65;
	ld.global.f64 	%fd4, [%rd17];
	mul.f64 	%fd160, %fd4, %fd4;
	mul.f64 	%fd161, %fd4, %fd160;
	fma.rn.f64 	%fd162, %fd53, %fd4, %fd52;
	fma.rn.f64 	%fd163, %fd54, %fd160, %fd162;
	fma.rn.f64 	%fd5, %fd55, %fd161, %fd163;
	abs.f64 	%fd6, %fd5;
	setp.neu.f64 	%p27, %fd6, 0d7FF0000000000000;
	@%p27 bra 	$L__BB6_17;
	mov.f64 	%fd169, 0d0000000000000000;
	mul.rn.f64 	%fd263, %fd5, %fd169;
	mov.b32 	%r102, 1;
	bra.uni 	$L__BB6_20;
$L__BB6_17:
	mul.f64 	%fd164, %fd5, 0d3FE45F306DC9C883;
	cvt.rni.s32.f64 	%r101, %fd164;
	cvt.rn.f64.s32 	%fd165, %r101;
	fma.rn.f64 	%fd166, %fd165, 0dBFF921FB54442D18, %fd5;
	fma.rn.f64 	%fd167, %fd165, 0dBC91A62633145C00, %fd166;
	fma.rn.f64 	%fd263, %fd165, 0dB97B839A252049C0, %fd167;
	setp.ltu.f64 	%p28, %fd6, 0d41E0000000000000;
	@%p28 bra 	$L__BB6_19;
	{ // callseq 9, 0
	.param .b64 param0;
	st.param.f64 	[param0], %fd5;
	.param .align 16 .b8 retval0[16];
	call.uni (retval0), 
	__internal_trig_reduction_slowpathd, 
	(
	param0
	);
	ld.param.f64 	%fd263, [retval0];
	ld.param.b32 	%r101, [retval0+8];
	} // callseq 9
$L__BB6_19:
	add.s32 	%r102, %r101, 1;
$L__BB6_20:
	shl.b64 	%rd66, %rd16, 3;
	add.s64 	%rd18, %rd14, %rd66;
	shl.b32 	%r82, %r102, 6;
	cvt.u64.u32 	%rd67, %r82;
	and.b64  	%rd68, %rd67, 64;
	add.s64 	%rd70, %rd69, %rd68;
	mul.rn.f64 	%fd170, %fd263, %fd263;
	and.b32  	%r83, %r102, 1;
	setp.eq.b32 	%p29, %r83, 1;
	selp.f64 	%fd171, 0dBDA8FF8320FD8164, 0d3DE5DB65F9785EBA, %p29;
	ld.global.nc.v2.f64 	{%fd172, %fd173}, [%rd70];
	fma.rn.f64 	%fd174, %fd171, %fd170, %fd172;
	fma.rn.f64 	%fd175, %fd174, %fd170, %fd173;
	ld.global.nc.v2.f64 	{%fd176, %fd177}, [%rd70+16];
	fma.rn.f64 	%fd178, %fd175, %fd170, %fd176;
	fma.rn.f64 	%fd179, %fd178, %fd170, %fd177;
	ld.global.nc.v2.f64 	{%fd180, %fd181}, [%rd70+32];
	fma.rn.f64 	%fd182, %fd179, %fd170, %fd180;
	fma.rn.f64 	%fd183, %fd182, %fd170, %fd181;
	fma.rn.f64 	%fd184, %fd183, %fd263, %fd263;
	fma.rn.f64 	%fd185, %fd183, %fd170, 0d3FF0000000000000;
	selp.f64 	%fd186, %fd185, %fd184, %p29;
	and.b32  	%r84, %r102, 2;
	setp.eq.s32 	%p30, %r84, 0;
	mov.f64 	%fd187, 0d0000000000000000;
	sub.f64 	%fd188, %fd187, %fd186;
	selp.f64 	%fd189, %fd186, %fd188, %p30;
	fma.rn.f64 	%fd190, %fd57, %fd4, %fd56;
	ld.global.f64 	%fd191, [%rd18];
	mul.f64 	%fd192, %fd190, %fd189;
	sub.f64 	%fd193, %fd191, %fd192;
	mul.wide.s32 	%rd71, %r99, 8;
	add.s64 	%rd19, %rd15, %rd71;
	st.global.f64 	[%rd19], %fd193;
	ld.global.f64 	%fd12, [%rd17+1024];
	mul.f64 	%fd194, %fd12, %fd12;
	mul.f64 	%fd195, %fd12, %fd194;
	fma.rn.f64 	%fd196, %fd53, %fd12, %fd52;
	fma.rn.f64 	%fd197, %fd54, %fd194, %fd196;
	fma.rn.f64 	%fd13, %fd55, %fd195, %fd197;
	abs.f64 	%fd14, %fd13;
	setp.eq.f64 	%p31, %fd14, 0d7FF0000000000000;
	@%p31 bra 	$L__BB6_24;
	mul.f64 	%fd198, %fd13, 0d3FE45F306DC9C883;
	cvt.rni.s32.f64 	%r103, %fd198;
	cvt.rn.f64.s32 	%fd199, %r103;
	fma.rn.f64 	%fd200, %fd199, 0dBFF921FB54442D18, %fd13;
	fma.rn.f64 	%fd201, %fd199, 0dBC91A62633145C00, %fd200;
	fma.rn.f64 	%fd265, %fd199, 0dB97B839A252049C0, %fd201;
	setp.ltu.f64 	%p32, %fd14, 0d41E0000000000000;
	@%p32 bra 	$L__BB6_23;
	{ // callseq 10, 0
	.param .b64 param0;
	st.param.f64 	[param0], %fd13;
	.param .align 16 .b8 retval0[16];
	call.uni (retval0), 
	__internal_trig_reduction_slowpathd, 
	(
	param0
	);
	ld.param.f64 	%fd265, [retval0];
	ld.param.b32 	%r103, [retval0+8];
	} // callseq 10
$L__BB6_23:
	add.s32 	%r104, %r103, 1;
	bra.uni 	$L__BB6_25;
$L__BB6_24:
	mov.f64 	%fd203, 0d0000000000000000;
	mul.rn.f64 	%fd265, %fd13, %fd203;
	mov.b32 	%r104, 1;
$L__BB6_25:
	shl.b32 	%r87, %r104, 6;
	cvt.u64.u32 	%rd72, %r87;
	and.b64  	%rd73, %rd72, 64;
	add.s64 	%rd75, %rd69, %rd73;
	mul.rn.f64 	%fd204, %fd265, %fd265;
	and.b32  	%r88, %r104, 1;
	setp.eq.b32 	%p33, %r88, 1;
	selp.f64 	%fd205, 0dBDA8FF8320FD8164, 0d3DE5DB65F9785EBA, %p33;
	ld.global.nc.v2.f64 	{%fd206, %fd207}, [%rd75];
	fma.rn.f64 	%fd208, %fd205, %fd204, %fd206;
	fma.rn.f64 	%fd209, %fd208, %fd204, %fd207;
	ld.global.nc.v2.f64 	{%fd210, %fd211}, [%rd75+16];
	fma.rn.f64 	%fd212, %fd209, %fd204, %fd210;
	fma.rn.f64 	%fd213, %fd212, %fd204, %fd211;
	ld.global.nc.v2.f64 	{%fd214, %fd215}, [%rd75+32];
	fma.rn.f64 	%fd216, %fd213, %fd204, %fd214;
	fma.rn.f64 	%fd217, %fd216, %fd204, %fd215;
	fma.rn.f64 	%fd218, %fd217, %fd265, %fd265;
	fma.rn.f64 	%fd219, %fd217, %fd204, 0d3FF0000000000000;
	selp.f64 	%fd220, %fd219, %fd218, %p33;
	and.b32  	%r89, %r104, 2;
	setp.eq.s32 	%p34, %r89, 0;
	mov.f64 	%fd221, 0d0000000000000000;
	sub.f64 	%fd222, %fd221, %fd220;
	selp.f64 	%fd223, %fd220, %fd222, %p34;
	fma.rn.f64 	%fd224, %fd57, %fd12, %fd56;
	ld.global.f64 	%fd225, [%rd18+1024];
	mul.f64 	%fd226, %fd224, %fd223;
	sub.f64 	%fd227, %fd225, %fd226;
	st.global.f64 	[%rd19+1024], %fd227;
	add.s32 	%r100, %r100, 2;
	add.s32 	%r99, %r99, 256;
	setp.eq.s32 	%p35, %r100, 0;
	@%p35 bra 	$L__BB6_26;
	bra.uni 	$L__BB6_15;
$L__BB6_26:
	shl.b32 	%r90, %r57, 7;
	and.b32  	%r111, %r90, -256;
$L__BB6_27:
	and.b32  	%r91, %r57, 1;
	setp.eq.b32 	%p36, %r91, 1;
	not.pred 	%p37, %p36;
	@%p37 bra 	$L__BB6_55;
	add.s32 	%r43, %r111, %r4;
	mul.wide.s32 	%rd76, %r43, 8;
	add.s64 	%rd77, %rd13, %rd76;
	add.s64 	%rd22, %rd14, %rd76;
	ld.global.f64 	%fd36, [%rd77];
	mul.f64 	%fd228, %fd36, %fd36;
	mul.f64 	%fd229, %fd36, %fd228;
	fma.rn.f64 	%fd230, %fd53, %fd36, %fd52;
	fma.rn.f64 	%fd231, %fd54, %fd228, %fd230;
	fma.rn.f64 	%fd37, %fd55, %fd229, %fd231;
	abs.f64 	%fd38, %fd37;
	setp.eq.f64 	%p38, %fd38, 0d7FF0000000000000;
	@%p38 bra 	$L__BB6_51;
	mul.f64 	%fd232, %fd37, 0d3FE45F306DC9C883;
	cvt.rni.s32.f64 	%r112, %fd232;
	cvt.rn.f64.s32 	%fd233, %r112;
	fma.rn.f64 	%fd234, %fd233, 0dBFF921FB54442D18, %fd37;
	fma.rn.f64 	%fd235, %fd233, 0dBC91A62633145C00, %fd234;
	fma.rn.f64 	%fd271, %fd233, 0dB97B839A252049C0, %fd235;
	setp.ltu.f64 	%p39, %fd38, 0d41E0000000000000;
	@%p39 bra 	$L__BB6_31;
	{ // callseq 11, 0
	.param .b64 param0;
	st.param.f64 	[param0], %fd37;
	.param .align 16 .b8 retval0[16];
	call.uni (retval0), 
	__internal_trig_reduction_slowpathd, 
	(
	param0
	);
	ld.param.f64 	%fd271, [retval0];
	ld.param.b32 	%r112, [retval0+8];
	} // callseq 11
$L__BB6_31:
	add.s32 	%r113, %r112, 1;
	bra.uni 	$L__BB6_52;
$L__BB6_32:
	mul.f64 	%fd62, %fd21, 0d3FE45F306DC9C883;
	cvt.rni.s32.f64 	%r107, %fd62;
	cvt.rn.f64.s32 	%fd63, %r107;
	fma.rn.f64 	%fd64, %fd63, 0dBFF921FB54442D18, %fd21;
	fma.rn.f64 	%fd65, %fd63, 0dBC91A62633145C00, %fd64;
	fma.rn.f64 	%fd267, %fd63, 0dB97B839A252049C0, %fd65;
	setp.ltu.f64 	%p9, %fd22, 0d41E0000000000000;
	@%p9 bra 	$L__BB6_34;
	{ // callseq 6, 0
	.param .b64 param0;
	st.param.f64 	[param0], %fd21;
	.param .align 16 .b8 retval0[16];
	call.uni (retval0), 
	__internal_trig_reduction_slowpathd, 
	(
	param0
	);
	ld.param.f64 	%fd267, [retval0];
	ld.param.b32 	%r107, [retval0+8];
	} // callseq 6
$L__BB6_34:
	add.s32 	%r108, %r107, 1;
$L__BB6_35:
	shl.b32 	%r63, %r108, 6;
	cvt.u64.u32 	%rd39, %r63;
	and.b64  	%rd40, %rd39, 64;
	add.s64 	%rd42, %rd41, %rd40;
	mul.rn.f64 	%fd68, %fd267, %fd267;
	and.b32  	%r64, %r108, 1;
	setp.eq.b32 	%p10, %r64, 1;
	selp.f64 	%fd69, 0dBDA8FF8320FD8164, 0d3DE5DB65F9785EBA, %p10;
	ld.global.nc.v2.f64 	{%fd70, %fd71}, [%rd42];
	fma.rn.f64 	%fd72, %fd69, %fd68, %fd70;
	fma.rn.f64 	%fd73, %fd72, %fd68, %fd71;
	ld.global.nc.v2.f64 	{%fd74, %fd75}, [%rd42+16];
	fma.rn.f64 	%fd76, %fd73, %fd68, %fd74;
	fma.rn.f64 	%fd77, %fd76, %fd68, %fd75;
	ld.global.nc.v2.f64 	{%fd78, %fd79}, [%rd42+32];
	fma.rn.f64 	%fd80, %fd77, %fd68, %fd78;
	fma.rn.f64 	%fd81, %fd80, %fd68, %fd79;
	fma.rn.f64 	%fd82, %fd81, %fd267, %fd267;
	fma.rn.f64 	%fd83, %fd81, %fd68, 0d3FF0000000000000;
	selp.f64 	%fd84, %fd83, %fd82, %p10;
	and.b32  	%r65, %r108, 2;
	setp.eq.s32 	%p11, %r65, 0;
	mov.f64 	%fd85, 0d0000000000000000;
	sub.f64 	%fd86, %fd85, %fd84;
	selp.f64 	%fd87, %fd84, %fd86, %p11;
	fma.rn.f64 	%fd88, %fd57, %fd20, %fd56;
	shl.b64 	%rd43, %rd20, 3;
	add.s64 	%rd44, %rd14, %rd43;
	ld.global.f64 	%fd89, [%rd44];
	mul.f64 	%fd90, %fd88, %fd87;
	sub.f64 	%fd91, %fd89, %fd90;
	mul.wide.s32 	%rd45, %r105, 8;
	add.s64 	%rd46, %rd15, %rd45;
	st.global.f64 	[%rd46], %fd91;
$L__BB6_36:
	setp.ge.s32 	%p12, %r28, %r2;
	@%p12 bra 	$L__BB6_43;
	cvt.s64.s32 	%rd21, %r28;
	mul.wide.s32 	%rd47, %r28, 8;
	add.s64 	%rd48, %rd13, %rd47;
	ld.global.f64 	%fd28, [%rd48];
	mul.f64 	%fd92, %fd28, %fd28;
	mul.f64 	%fd93, %fd28, %fd92;
	fma.rn.f64 	%fd94, %fd53, %fd28, %fd52;
	fma.rn.f64 	%fd95, %fd54, %fd92, %fd94;
	fma.rn.f64 	%fd29, %fd55, %fd93, %fd95;
	abs.f64 	%fd30, %fd29;
	setp.eq.f64 	%p13, %fd30, 0d7FF0000000000000;
	@%p13 bra 	$L__BB6_41;
	mul.f64 	%fd96, %fd29, 0d3FE45F306DC9C883;
	cvt.rni.s32.f64 	%r109, %fd96;
	cvt.rn.f64.s32 	%fd97, %r109;
	fma.rn.f64 	%fd98, %fd97, 0dBFF921FB54442D18, %fd29;
	fma.rn.f64 	%fd99, %fd97, 0dBC91A62633145C00, %fd98;
	fma.rn.f64 	%fd269, %fd97, 0dB97B839A252049C0, %fd99;
	setp.ltu.f64 	%p14, %fd30, 0d41E0000000000000;
	@%p14 bra 	$L__BB6_40;
	{ // callseq 7, 0
	.param .b64 param0;
	st.param.f64 	[param0], %fd29;
	.param .align 16 .b8 retval0[16];
	call.uni (retval0), 
	__internal_trig_reduction_slowpathd, 
	(
	param0
	);
	ld.param.f64 	%fd269, [retval0];
	ld.param.b32 	%r109, [retval0+8];
	} // callseq 7
$L__BB6_40:
	add.s32 	%r110, %r109, 1;
	bra.uni 	$L__BB6_42;
$L__BB6_41:
	mov.f64 	%fd101, 0d0000000000000000;
	mul.rn.f64 	%fd269, %fd29, %fd101;
	mov.b32 	%r110, 1;
$L__BB6_42:
	shl.b32 	%r68, %r110, 6;
	cvt.u64.u32 	%rd49, %r68;
	and.b64  	%rd50, %rd49, 64;
	add.s64 	%rd52, %rd41, %rd50;
	mul.rn.f64 	%fd102, %fd269, %fd269;
	and.b32  	%r69, %r110, 1;
	setp.eq.b32 	%p15, %r69, 1;
	selp.f64 	%fd103, 0dBDA8FF8320FD8164, 0d3DE5DB65F9785EBA, %p15;
	ld.global.nc.v2.f64 	{%fd104, %fd105}, [%rd52];
	fma.rn.f64 	%fd106, %fd103, %fd102, %fd104;
	fma.rn.f64 	%fd107, %fd106, %fd102, %fd105;
	ld.global.nc.v2.f64 	{%fd108, %fd109}, [%rd52+16];
	fma.rn.f64 	%fd110, %fd107, %fd102, %fd108;
	fma.rn.f64 	%fd111, %fd110, %fd102, %fd109;
	ld.global.nc.v2.f64 	{%fd112, %fd113}, [%rd52+32];
	fma.rn.f64 	%fd114, %fd111, %fd102, %fd112;
	fma.rn.f64 	%fd115, %fd114, %fd102, %fd113;
	fma.rn.f64 	%fd116, %fd115, %fd269, %fd269;
	fma.rn.f64 	%fd117, %fd115, %fd102, 0d3FF0000000000000;
	selp.f64 	%fd118, %fd117, %fd116, %p15;
	and.b32  	%r70, %r110, 2;
	setp.eq.s32 	%p16, %r70, 0;
	mov.f64 	%fd119, 0d0000000000000000;
	sub.f64 	%fd120, %fd119, %fd118;
	selp.f64 	%fd121, %fd118, %fd120, %p16;
	fma.rn.f64 	%fd122, %fd57, %fd28, %fd56;
	shl.b64 	%rd53, %rd21, 3;
	add.s64 	%rd54, %rd14, %rd53;
	ld.global.f64 	%fd123, [%rd54];
	mul.f64 	%fd124, %fd122, %fd121;
	sub.f64 	%fd125, %fd123, %fd124;
	mul.wide.s32 	%rd55, %r28, 8;
	add.s64 	%rd56, %rd15, %rd55;
	st.global.f64 	[%rd56], %fd125;
$L__BB6_43:
	add.s32 	%r106, %r106, 2;
	add.s32 	%r105, %r105, 256;
	setp.eq.s32 	%p17, %r106, 0;
	@%p17 bra 	$L__BB6_44;
	bra.uni 	$L__BB6_9;
$L__BB6_44:
	shl.b32 	%r71, %r57, 7;
	and.b32  	%r114, %r71, -256;
$L__BB6_45:
	and.b32  	%r72, %r57, 1;
	setp.eq.b32 	%p18, %r72, 1;
	not.pred 	%p19, %p18;
	@%p19 bra 	$L__BB6_55;
	add.s32 	%r51, %r114, %r4;
	setp.ge.s32 	%p20, %r51, %r2;
	@%p20 bra 	$L__BB6_55;
	mul.wide.s32 	%rd57, %r51, 8;
	add.s64 	%rd58, %rd13, %rd57;
	add.s64 	%rd23, %rd14, %rd57;
	ld.global.f64 	%fd44, [%rd58];
	mul.f64 	%fd126, %fd44, %fd44;
	mul.f64 	%fd127, %fd44, %fd126;
	fma.rn.f64 	%fd128, %fd53, %fd44, %fd52;
	fma.rn.f64 	%fd129, %fd54, %fd126, %fd128;
	fma.rn.f64 	%fd45, %fd55, %fd127, %fd129;
	abs.f64 	%fd46, %fd45;
	setp.eq.f64 	%p21, %fd46, 0d7FF0000000000000;
	@%p21 bra 	$L__BB6_53;
	mul.f64 	%fd130, %fd45, 0d3FE45F306DC9C883;
	cvt.rni.s32.f64 	%r115, %fd130;
	cvt.rn.f64.s32 	%fd131, %r115;
	fma.rn.f64 	%fd132, %fd131, 0dBFF921FB54442D18, %fd45;
	fma.rn.f64 	%fd133, %fd131, 0dBC91A62633145C00, %fd132;
	fma.rn.f64 	%fd273, %fd131, 0dB97B839A252049C0, %fd133;
	setp.ltu.f64 	%p22, %fd46, 0d41E0000000000000;
	@%p22 bra 	$L__BB6_50;
	{ // callseq 8, 0
	.param .b64 param0;
	st.param.f64 	[param0], %fd45;
	.param .align 16 .b8 retval0[16];
	call.uni (retval0), 
	__internal_trig_reduction_slowpathd, 
	(
	param0
	);
	ld.param.f64 	%fd273, [retval0];
	ld.param.b32 	%r115, [retval0+8];
	} // callseq 8
$L__BB6_50:
	add.s32 	%r116, %r115, 1;
	bra.uni 	$L__BB6_54;
$L__BB6_51:
	mov.f64 	%fd237, 0d0000000000000000;
	mul.rn.f64 	%fd271, %fd37, %fd237;
	mov.b32 	%r113, 1;
$L__BB6_52:
	shl.b32 	%r94, %r113, 6;
	cvt.u64.u32 	%rd78, %r94;
	and.b64  	%rd79, %rd78, 64;
	mov.u64 	%rd80, __cudart_sin_cos_coeffs;
	add.s64 	%rd81, %rd80, %rd79;
	mul.rn.f64 	%fd238, %fd271, %fd271;
	and.b32  	%r95, %r113, 1;
	setp.eq.b32 	%p40, %r95, 1;
	selp.f64 	%fd239, 0dBDA8FF8320FD8164, 0d3DE5DB65F9785EBA, %p40;
	ld.global.nc.v2.f64 	{%fd240, %fd241}, [%rd81];
	fma.rn.f64 	%fd242, %fd239, %fd238, %fd240;
	fma.rn.f64 	%fd243, %fd242, %fd238, %fd241;
	ld.global.nc.v2.f64 	{%fd244, %fd245}, [%rd81+16];
	fma.rn.f64 	%fd246, %fd243, %fd238, %fd244;
	fma.rn.f64 	%fd247, %fd246, %fd238, %fd245;
	ld.global.nc.v2.f64 	{%fd248, %fd249}, [%rd81+32];
	fma.rn.f64 	%fd250, %fd247, %fd238, %fd248;
	fma.rn.f64 	%fd251, %fd250, %fd238, %fd249;
	fma.rn.f64 	%fd252, %fd251, %fd271, %fd271;
	fma.rn.f64 	%fd253, %fd251, %fd238, 0d3FF0000000000000;
	selp.f64 	%fd254, %fd253, %fd252, %p40;
	and.b32  	%r96, %r113, 2;
	setp.eq.s32 	%p41, %r96, 0;
	mov.f64 	%fd255, 0d0000000000000000;
	sub.f64 	%fd256, %fd255, %fd254;
	selp.f64 	%fd257, %fd254, %fd256, %p41;
	fma.rn.f64 	%fd258, %fd57, %fd36, %fd56;
	ld.global.f64 	%fd259, [%rd22];
	mul.f64 	%fd260, %fd258, %fd257;
	sub.f64 	%fd261, %fd259, %fd260;
	add.s64 	%rd83, %rd15, %rd76;
	st.global.f64 	[%rd83], %fd261;
	bra.uni 	$L__BB6_55;
$L__BB6_53:
	mov.f64 	%fd135, 0d0000000000000000;
	mul.rn.f64 	%fd273, %fd45, %fd135;
	mov.b32 	%r116, 1;
$L__BB6_54:
	shl.b32 	%r75, %r116, 6;
	cvt.u64.u32 	%rd59, %r75;
	and.b64  	%rd60, %rd59, 64;
	mov.u64 	%rd61, __cudart_sin_cos_coeffs;
	add.s64 	%rd62, %rd61, %rd60;
	mul.rn.f64 	%fd136, %fd273, %fd273;
	and.b32  	%r76, %r116, 1;
	setp.eq.b32 	%p23, %r76, 1;
	selp.f64 	%fd137, 0dBDA8FF8320FD8164, 0d3DE5DB65F9785EBA, %p23;
	ld.global.nc.v2.f64 	{%fd138, %fd139}, [%rd62];
	fma.rn.f64 	%fd140, %fd137, %fd136, %fd138;
	fma.rn.f64 	%fd141, %fd140, %fd136, %fd139;
	ld.global.nc.v2.f64 	{%fd142, %fd143}, [%rd62+16];
	fma.rn.f64 	%fd144, %fd141, %fd136, %fd142;
	fma.rn.f64 	%fd145, %fd144, %fd136, %fd143;
	ld.global.nc.v2.f64 	{%fd146, %fd147}, [%rd62+32];
	fma.rn.f64 	%fd148, %fd145, %fd136, %fd146;
	fma.rn.f64 	%fd149, %fd148, %fd136, %fd147;
	fma.rn.f64 	%fd150, %fd149, %fd273, %fd273;
	fma.rn.f64 	%fd151, %fd149, %fd136, 0d3FF0000000000000;
	selp.f64 	%fd152, %fd151, %fd150, %p23;
	and.b32  	%r77, %r116, 2;
	setp.eq.s32 	%p24, %r77, 0;
	mov.f64 	%fd153, 0d0000000000000000;
	sub.f64 	%fd154, %fd153, %fd152;
	selp.f64 	%fd155, %fd152, %fd154, %p24;
	fma.rn.f64 	%fd156, %fd57, %fd44, %fd56;
	ld.global.f64 	%fd157, [%rd23];
	mul.f64 	%fd158, %fd156, %fd155;
	sub.f64 	%fd159, %fd157, %fd158;
	add.s64 	%rd64, %rd15, %rd57;
	st.global.f64 	[%rd64], %fd159;
$L__BB6_55:
	ret;

}
	// .globl	_ZN3cub18CUB_300001_SM_10006detail6reduce28DeviceReduceSingleTileKernelINS2_10policy_hubIdjN4cuda3std3__44plusIdEEE10Policy1000EN6thrust24THRUST_300001_SM_1000_NS6detail15normal_iteratorINSD_10device_ptrIdEEEEPdjS9_dd15SquareTransformEEvT0_T1_T2_T3_T4_T6_
.visible .entry _ZN3cub18CUB_300001_SM_10006detail6reduce28DeviceReduceSingleTileKernelINS2_10policy_hubIdjN4cuda3std3__44plusIdEEE10Policy1000EN6thrust24THRUST_300001_SM_1000_NS6detail15normal_iteratorINSD_10device_ptrIdEEEEPdjS9_dd15SquareTransformEEvT0_T1_T2_T3_T4_T6_(
	.param .align 8 .b8 _ZN3cub18CUB_300001_SM_10006detail6reduce28DeviceReduceSingleTileKernelINS2_10policy_hubIdjN4cuda3std3__44plusIdEEE10Policy1000EN6thrust24THRUST_300001_SM_1000_NS6detail15normal_iteratorINSD_10device_ptrIdEEEEPdjS9_dd15SquareTransformEEvT0_T1_T2_T3_T4_T6__param_0[8],
	.param .u64 .ptr .align 1 _ZN3cub18CUB_300001_SM_10006detail6reduce28DeviceReduceSingleTileKernelINS2_10policy_hubIdjN4cuda3std3__44plusIdEEE10Policy1000EN6thrust24THRUST_300001_SM_1000_NS6detail15normal_iteratorINSD_10device_ptrIdEEEEPdjS9_dd15SquareTransformEEvT0_T1_T2_T3_T4_T6__param_1,
	.param .u32 _ZN3cub18CUB_300001_SM_10006detail6reduce28DeviceReduceSingleTileKernelINS2_10policy_hubIdjN4cuda3std3__44plusIdEEE10Policy1000EN6thrust24THRUST_300001_SM_1000_NS6detail15normal_iteratorINSD_10device_ptrIdEEEEPdjS9_dd15SquareTransformEEvT0_T1_T2_T3_T4_T6__param_2,
	.param .align 1 .b8 _ZN3cub18CUB_300001_SM_10006detail6reduce28DeviceReduceSingleTileKernelINS2_10policy_hubIdjN4cuda3std3__44plusIdEEE10Policy1000EN6thrust24THRUST_300001_SM_1000_NS6detail15normal_iteratorINSD_10device_ptrIdEEEEPdjS9_dd15SquareTransformEEvT0_T1_T2_T3_T4_T6__param_3[1],
	.param .f64 _ZN3cub18CUB_300001_SM_10006detail6reduce28DeviceReduceSingleTileKernelINS2_10policy_hubIdjN4cuda3std3__44plusIdEEE10Policy1000EN6thrust24THRUST_300001_SM_1000_NS6detail15normal_iteratorINSD_10device_ptrIdEEEEPdjS9_dd15SquareTransformEEvT0_T1_T2_T3_T4_T6__param_4,
	.param .align 1 .b8 _ZN3cub18CUB_300001_SM_10006detail6reduce28DeviceReduceSingleTileKernelINS2_10policy_hubIdjN4cuda3std3__44plusIdEEE10Policy1000EN6thrust24THRUST_300001_SM_1000_NS6detail15normal_iteratorINSD_10device_ptrIdEEEEPdjS9_dd15SquareTransformEEvT0_T1_T2_T3_T4_T6__param_5[1]
)
.maxntid 640
.minnctapersm 1
{
	.reg .pred 	%p<71>;
	.reg .b32 	%r<288>;
	.reg .b64 	%rd<114>;
	.reg .b64 	%fd<382>;
	// demoted variable
	.shared .align 8 .b8 _ZZN3cub18CUB_300001_SM_10006detail6reduce28DeviceReduceSingleTileKernelINS2_10policy_hubIdjN4cuda3std3__44plusIdEEE10Policy1000EN6thrust24THRUST_300001_SM_1000_NS6detail15normal_iteratorINSD_10device_ptrIdEEEEPdjS9_dd15SquareTransformEEvT0_T1_T2_T3_T4_T6_E12temp_storage[192];
	ld.param.u64 	%rd9, [_ZN3cub18CUB_300001_SM_10006detail6reduce28DeviceReduceSingleTileKernelINS2_10policy_hubIdjN4cuda3std3__44plusIdEEE10Policy1000EN6thrust24THRUST_300001_SM_1000_NS6detail15normal_iteratorINSD_10device_ptrIdEEEEPdjS9_dd15SquareTransformEEvT0_T1_T2_T3_T4_T6__param_0];
	ld.param.u64 	%rd10, [_ZN3cub18CUB_300001_SM_10006detail6reduce28DeviceReduceSingleTileKernelINS2_10policy_hubIdjN4cuda3std3__44plusIdEEE10Policy1000EN6thrust24THRUST_300001_SM_1000_NS6detail15normal_iteratorINSD_10device_ptrIdEEEEPdjS9_dd15SquareTransformEEvT0_T1_T2_T3_T4_T6__param_1];
	ld.param.u32 	%r51, [_ZN3cub18CUB_300001_SM_10006detail6reduce28DeviceReduceSingleTileKernelINS2_10policy_hubIdjN4cuda3std3__44plusIdEEE10Policy1000EN6thrust24THRUST_300001_SM_1000_NS6detail15normal_iteratorINSD_10device_ptrIdEEEEPdjS9_dd15SquareTransformEEvT0_T1_T2_T3_T4_T6__param_2];
	ld.param.f64 	%fd42, [_ZN3cub18CUB_300001_SM_10006detail6reduce28DeviceReduceSingleTileKernelINS2_10policy_hubIdjN4cuda3std3__44plusIdEEE10Policy1000EN6thrust24THRUST_300001_SM_1000_NS6detail15normal_iteratorINSD_10device_ptrIdEEEEPdjS9_dd15SquareTransformEEvT0_T1_T2_T3_T4_T6__param_4];
	cvta.to.global.u64 	%rd1, %rd10;
	setp.ne.s32 	%p1, %r51, 0;
	@%p1 bra 	$L__BB7_3;
	mov.u32 	%r270, %tid.x;
	setp.ne.s32 	%p70, %r270, 0;
	@%p70 bra 	$L__BB7_52;
	st.global.f64 	[%rd1], %fd42;
	bra.uni 	$L__BB7_52;
$L__BB7_3:
	cvta.to.global.u64 	%rd2, %rd9;
	setp.gt.u32 	%p2, %r51, 5119;
	@%p2 bra 	$L__BB7_28;
	mov.u32 	%r1, %tid.x;
	setp.ge.u32 	%p24, %r1, %r51;
	mov.f64 	%fd369, 0d0000000000000000;
	mov.u32 	%r274, %r1;
	@%p24 bra 	$L__BB7_6;
	mul.wide.u32 	%rd83, %r1, 8;
	add.s64 	%rd84, %rd2, %rd83;
	ld.global.f64 	%fd181, [%rd84];
	mul.f64 	%fd369, %fd181, %fd181;
	add.s32 	%r274, %r1, 640;
$L__BB7_6:
	setp.ge.u32 	%p25, %r274, %r51;
	@%p25 bra 	$L__BB7_19;
	not.b32 	%r146, %r274;
	add.s32 	%r147, %r51, %r146;
	mul.hi.u32 	%r148, %r147, -858993459;
	shr.u32 	%r149, %r148, 9;
	add.s32 	%r4, %r149, 1;
	and.b32  	%r5, %r4, 15;
	setp.lt.u32 	%p26, %r147, 9600;
	@%p26 bra 	$L__BB7_10;
	and.b32  	%r150, %r4, 16777200;
	neg.s32 	%r272, %r150;
	mul.wide.u32 	%rd85, %r274, 8;
	add.s64 	%rd86, %rd85, %rd2;
	add.s64 	%rd112, %rd86, 40960;
$L__BB7_9:
	.pragma "nounroll";
	ld.global.f64 	%fd183, [%rd112+-40960];
	fma.rn.f64 	%fd184, %fd183, %fd183, %fd369;
	ld.global.f64 	%fd185, [%rd112+-35840];
	fma.rn.f64 	%fd186, %fd185, %fd185, %fd184;
	ld.global.f64 	%fd187, [%rd112+-30720];
	fma.rn.f64 	%fd188, %fd187, %fd187, %fd186;
	ld.global.f64 	%fd189, [%rd112+-25600];
	fma.rn.f64 	%fd190, %fd189, %fd189, %fd188;
	ld.global.f64 	%fd191, [%rd112+-20480];
	fma.rn.f64 	%fd192, %fd191, %fd191, %fd190;
	ld.global.f64 	%fd193, [%rd112+-15360];
	fma.rn.f64 	%fd194, %fd193, %fd193, %fd192;
	ld.global.f64 	%fd195, [%rd112+-10240];
	fma.rn.f64 	%fd196, %fd195, %fd195, %fd194;
	ld.global.f64 	%fd197, [%rd112+-5120];
	fma.rn.f64 	%fd198, %fd197, %fd197, %fd196;
	ld.global.f64 	%fd199, [%rd112];
	fma.rn.f64 	%fd200, %fd199, %fd199, %fd198;
	ld.global.f64 	%fd201, [%rd112+5120];
	fma.rn.f64 	%fd202, %fd201, %fd201, %fd200;
	ld.global.f64 	%fd203, [%rd112+10240];
	fma.rn.f64 	%fd204, %fd203, %fd203, %fd202;
	ld.global.f64 	%fd205, [%rd112+15360];
	fma.rn.f64 	%fd206, %fd205, %fd205, %fd204;
	ld.global.f64 	%fd207, [%rd112+20480];
	fma.rn.f64 	%fd208, %fd207, %fd207, %fd206;
	ld.global.f64 	%fd209, [%rd112+25600];
	fma.rn.f64 	%fd210, %fd209, %fd209, %fd208;
	ld.global.f64 	%fd211, [%rd112+30720];
	fma.rn.f64 	%fd212, %fd211, %fd211, %fd210;
	ld.global.f64 	%fd213, [%rd112+35840];
	fma.rn.f64 	%fd369, %fd213, %fd213, %fd212;
	add.s32 	%r274, %r274, 10240;
	add.s32 	%r272, %r272, 16;
	add.s64 	%rd112, %rd112, 81920;
	setp.ne.s32 	%p27, %r272, 0;
	@%p27 bra 	$L__BB7_9;
$L__BB7_10:
	setp.eq.s32 	%p28, %r5, 0;
	@%p28 bra 	$L__BB7_19;
	and.b32  	%r12, %r4, 7;
	setp.lt.u32 	%p29, %r5, 8;
	@%p29 bra 	$L__BB7_13;
	mul.wide.u32 	%rd87, %r274, 8;
	add.s64 	%rd88, %rd2, %rd87;
	ld.global.f64 	%fd215, [%rd88];
	fma.rn.f64 	%fd216, %fd215, %fd215, %fd369;
	ld.global.f64 	%fd217, [%rd88+5120];
	fma.rn.f64 	%fd218, %fd217, %fd217, %fd216;
	ld.global.f64 	%fd219, [%rd88+10240];
	fma.rn.f64 	%fd220, %fd219, %fd219, %fd218;
	ld.global.f64 	%fd221, [%rd88+15360];
	fma.rn.f64 	%fd222, %fd221, %fd221, %fd220;
	ld.global.f64 	%fd223, [%rd88+20480];
	fma.rn.f64 	%fd224, %fd223, %fd223, %fd222;
	ld.global.f64 	%fd225, [%rd88+25600];
	fma.rn.f64 	%fd226, %fd225, %fd225, %fd224;
	ld.global.f64 	%fd227, [%rd88+30720];
	fma.rn.f64 	%fd228, %fd227, %fd227, %fd226;
	ld.global.f64 	%fd229, [%rd88+35840];
	fma.rn.f64 	%fd369, %fd229, %fd229, %fd228;
	add.s32 	%r274, %r274, 5120;
$L__BB7_13:
	setp.eq.s32 	%p30, %r12, 0;
	@%p30 bra 	$L__BB7_19;
	and.b32  	%r15, %r4, 3;
	setp.lt.u32 	%p31, %r12, 4;
	@%p31 bra 	$L__BB7_16;
	mul.wide.u32 	%rd89, %r274, 8;
	add.s64 	%rd90, %rd2, %rd89;
	ld.global.f64 	%fd231, [%rd90];
	fma.rn.f64 	%fd232, %fd231, %fd231, %fd369;
	ld.global.f64 	%fd233, [%rd90+5120];
	fma.rn.f64 	%fd234, %fd233, %fd233, %fd232;
	ld.global.f64 	%fd235, [%rd90+10240];
	fma.rn.f64 	%fd236, %fd235, %fd235, %fd234;
	ld.global.f64 	%fd237, [%rd90+15360];
	fma.rn.f64 	%fd369, %fd237, %fd237, %fd236;
	add.s32 	%r274, %r274, 2560;
$L__BB7_16:
	setp.eq.s32 	%p32, %r15, 0;
	@%p32 bra 	$L__BB7_19;
	mul.wide.u32 	%rd91, %r274, 8;
	add.s64 	%rd113, %rd2, %rd91;
	neg.s32 	%r277, %r15;
$L__BB7_18:
	.pragma "nounroll";
	ld.global.f64 	%fd238, [%rd113];
	fma.rn.f64 	%fd369, %fd238, %fd238, %fd369;
	add.s64 	%rd113, %rd113, 5120;
	add.s32 	%r277, %r277, 1;
	setp.ne.s32 	%p33, %r277, 0;
	@%p33 bra 	$L__BB7_18;
$L__BB7_19:
	setp.lt.u32 	%p34, %r51, 640;
	@%p34 bra 	$L__BB7_24;
	// begin inline asm
	mov.u32 %r214, %laneid;
	// end inline asm
	mov.b64 	%rd102, %fd369;
	mov.b64 	{%r216, %r221}, %rd102;
	mov.b32 	%r222, 1;
	mov.b32 	%r263, 31;
	mov.b32 	%r264, -1;
	// begin inline asm
	shfl.sync.down.b32 %r215, %r216, %r222, %r263, %r264;
	// end inline asm
	// begin inline asm
	shfl.sync.down.b32 %r220, %r221, %r222, %r263, %r264;
	// end inline asm
	mov.b64 	%rd103, {%r215, %r220};
	mov.b64 	%fd309, %rd103;
	setp.gt.s32 	%p62, %r214, 30;
	add.f64 	%fd310, %fd369, %fd309;
	selp.f64 	%fd311, %fd369, %fd310, %p62;
	mov.b64 	%rd104, %fd311;
	mov.b64 	{%r226, %r231}, %rd104;
	mov.b32 	%r232, 2;
	// begin inline asm
	shfl.sync.down.b32 %r225, %r226, %r232, %r263, %r264;
	// end inline asm
	// begin inline asm
	shfl.sync.down.b32 %r230, %r231, %r232, %r263, %r264;
	// end inline asm
	mov.b64 	%rd105, {%r225, %r230};
	mov.b64 	%fd312, %rd105;
	setp.gt.s32 	%p63, %r214, 29;
	add.f64 	%fd313, %fd311, %fd312;
	selp.f64 	%fd314, %fd311, %fd313, %p63;
	mov.b64 	%rd106, %fd314;
	mov.b64 	{%r236, %r241}, %rd106;
	mov.b32 	%r242, 4;
	// begin inline asm
	shfl.sync.down.b32 %r235, %r236, %r242, %r263, %r264;
	// end inline asm
	// begin inline asm
	shfl.sync.down.b32 %r240, %r241, %r242, %r263, %r264;
	// end inline asm
	mov.b64 	%rd107, {%r235, %r240};
	mov.b64 	%fd315, %rd107;
	setp.gt.s32 	%p64, %r214, 27;
	add.f64 	%fd316, %fd314, %fd315;
	selp.f64 	%fd317, %fd314, %fd316, %p64;
	mov.b64 	%rd108, %fd317;
	mov.b64 	{%r246, %r251}, %rd108;
	mov.b32 	%r252, 8;
	// begin inline asm
	shfl.sync.down.b32 %r245, %r246, %r252, %r263, %r264;
	// end inline asm
	// begin inline asm
	shfl.sync.down.b32 %r250, %r251, %r252, %r263, %r264;
	// end inline asm
	mov.b64 	%rd109, {%r245, %r250};
	mov.b64 	%fd318, %rd109;
	setp.gt.s32 	%p65, %r214, 23;
	add.f64 	%fd319, %fd317, %fd318;
	selp.f64 	%fd320, %fd317, %fd319, %p65;
	mov.b64 	%rd110, %fd320;
	mov.b64 	{%r256, %r261}, %rd110;
	mov.b32 	%r262, 16;
	// begin inline asm
	shfl.sync.down.b32 %r255, %r256, %r262, %r263, %r264;
	// end inline asm
	// begin inline asm
	shfl.sync.down.b32 %r260, %r261, %r262, %r263, %r264;
	// end inline asm
	mov.b64 	%rd111, {%r255, %r260};
	mov.b64 	%fd321, %rd111;
	setp.gt.s32 	%p66, %r214, 15;
	add.f64 	%fd16, %fd320, %fd321;
	selp.f64 	%fd381, %fd320, %fd16, %p66;
	setp.ne.s32 	%p67, %r214, 0;
	@%p67 bra 	$L__BB7_22;
	shr.u32 	%r265, %r1, 2;
	and.b32  	%r266, %r265, 248;
	mov.u32 	%r267, _ZZN3cub18CUB_300001_SM_10006detail6reduce28DeviceReduceSingleTileKernelINS2_10policy_hubIdjN4cuda3std3__44plusIdEEE10Policy1000EN6thrust24THRUST_300001_SM_1000_NS6detail15normal_iteratorINSD_10device_ptrIdEEEEPdjS9_dd15SquareTransformEEvT0_T1_T2_T3_T4_T6_E12temp_storage;
	add.s32 	%r268, %r267, %r266;
	st.shared.f64 	[%r268+24], %fd16;
$L__BB7_22:
	bar.sync 	0;
	setp.ne.s32 	%p68, %r1, 0;
	@%p68 bra 	$L__BB7_50;
	ld.shared.f64 	%fd322, [_ZZN3cub18CUB_300001_SM_10006detail6reduce28DeviceReduceSingleTileKernelINS2_10policy_hubIdjN4cuda3std3__44plusIdEEE10Policy1000EN6thrust24THRUST_300001_SM_1000_NS6detail15normal_iteratorINSD_10device_ptrIdEEEEPdjS9_dd15SquareTransformEEvT0_T1_T2_T3_T4_T6_E12temp_storage+32];
	add.f64 	%fd323, %fd381, %fd322;
	ld.shared.f64 	%fd324, [_ZZN3cub18CUB_300001_SM_10006detail6reduce28DeviceReduceSingleTileKernelINS2_10policy_hubIdjN4cuda3std3__44plusIdEEE10Policy1000EN6thrust24THRUST_300001_SM_1000_NS6detail15normal_iteratorINSD_10device_ptrIdEEEEPdjS9_dd15SquareTransformEEvT0_T1_T2_T3_T4_T6_E12temp_storage+40];
	add.f64 	%fd325, %fd323, %fd324;
	ld.shared.f64 	%fd326, [_ZZN3cub18CUB_300001_SM_10006detail6reduce28DeviceReduceSingleTileKernelINS2_10policy_hubIdjN4cuda3std3__44plusIdEEE10Policy1000EN6thrust24THRUST_300001_SM_1000_NS6detail15normal_iteratorINSD_10device_ptrIdEEEEPdjS9_dd15SquareTransformEEvT0_T1_T2_T3_T4_T6_E12temp_storage+48];
	add.f64 	%fd327, %fd325, %fd326;
	ld.shared.f64 	%fd328, [_ZZN3cub18CUB_300001_SM_10006detail6reduce28DeviceReduceSingleTileKernelINS2_10policy_hubIdjN4cuda3std3__44plusIdEEE10Policy1000EN6thrust24THRUST_300001_SM_1000_NS6detail15normal_iteratorINSD_10device_ptrIdEEEEPdjS9_dd15SquareTransformEEvT0_T1_T2_T3_T4_T6_E12temp_storage+56];
	add.f64 	%fd329, %fd327, %fd328;
	ld.shared.f64 	%fd330, [_ZZN3cub18CUB_300001_SM_10006detail6reduce28DeviceReduceSingleTileKernelINS2_10policy_hubIdjN4cuda3std3__44plusIdEEE10Policy1000EN6thrust24THRUST_300001_SM_1000_NS6detail15normal_iteratorINSD_10device_ptrIdEEEEPdjS9_dd15SquareTransformEEvT0_T1_T2_T3_T4_T6_E12temp_storage+64];
	add.f64 	%fd331, %fd329, %fd330;
	ld.shared.f64 	%fd332, [_ZZN3cub18CUB_300001_SM_10006detail6reduce28DeviceReduceSingleTileKernelINS2_10policy_hubIdjN4cuda3std3__44plusIdEEE10Policy1000EN6thrust24THRUST_300001_SM_1000_NS6detail15normal_iteratorINSD_10device_ptrIdEEEEPdjS9_dd15SquareTransformEEvT0_T1_T2_T3_T4_T6_E12temp_storage+72];
	add.f64 	%fd333, %fd331, %fd332;
	ld.shared.f64 	%fd334, [_ZZN3cub18CUB_300001_SM_10006detail6reduce28DeviceReduceSingleTileKernelINS2_10policy_hubIdjN4cuda3std3__44plusIdEEE10Policy1000EN6thrust24THRUST_300001_SM_1000_NS6detail15normal_iteratorINSD_10device_ptrIdEEEEPdjS9_dd15SquareTransformEEvT0_T1_T2_T3_T4_T6_E12temp_storage+80];
	add.f64 	%fd335, %fd333, %fd334;
	ld.shared.f64 	%fd336, [_ZZN3cub18CUB_300001_SM_10006detail6reduce28DeviceReduceSingleTileKernelINS2_10policy_hubIdjN4cuda3std3__44plusIdEEE10Policy1000EN6thrust24THRUST_300001_SM_1000_NS6detail15normal_iteratorINSD_10device_ptrIdEEEEPdjS9_dd15SquareTransformEEvT0_T1_T2_T3_T4_T6_E12temp_storage+88];
	add.f64 	%fd337, %fd335, %fd336;
	ld.shared.f64 	%fd338, [_ZZN3cub18CUB_300001_SM_10006detail6reduce28DeviceReduceSingleTileKernelINS2_10policy_hubIdjN4cuda3std3__44plusIdEEE10Policy1000EN6thrust24THRUST_300001_SM_1000_NS6detail15normal_iteratorINSD_10device_ptrIdEEEEPdjS9_dd15SquareTransformEEvT0_T1_T2_T3_T4_T6_E12temp_storage+96];
	add.f64 	%fd339, %fd337, %fd338;
	ld.shared.f64 	%fd340, [_ZZN3cub18CUB_300001_SM_10006detail6reduce28DeviceReduceSingleTileKernelINS2_10policy_hubIdjN4cuda3std3__44plusIdEEE10Policy1000EN6thrust24THRUST_300001_SM_1000_NS6detail15normal_iteratorINSD_10device_ptrIdEEEEPdjS9_dd15SquareTransformEEvT0_T1_T2_T3_T4_T6_E12temp_storage+104];
	add.f64 	%fd341, %fd339, %fd340;
	ld.shared.f64 	%fd342, [_ZZN3cub18CUB_300001_SM_10006detail6reduce28DeviceReduceSingleTileKernelINS2_10policy_hubIdjN4cuda3std3__44plusIdEEE10Policy1000EN6thrust24THRUST_300001_SM_1000_NS6detail15normal_iteratorINSD_10device_ptrIdEEEEPdjS9_dd15SquareTransformEEvT0_T1_T2_T3_T4_T6_E12temp_storage+112];
	add.f64 	%fd343, %fd341, %fd342;
	ld.shared.f64 	%fd344, [_ZZN3cub18CUB_300001_SM_10006detail6reduce28DeviceReduceSingleTileKernelINS2_10policy_hubIdjN4cuda3std3__44plusIdEEE10Policy1000EN6thrust24THRUST_300001_SM_1000_NS6detail15normal_iteratorINSD_10device_ptrIdEEEEPdjS9_dd15SquareTransformEEvT0_T1_T2_T3_T4_T6_E12temp_storage+120];
	add.f64 	%fd345, %fd343, %fd344;
	ld.shared.f64 	%fd346, [_ZZN3cub18CUB_300001_SM_10006detail6reduce28DeviceReduceSingleTileKernelINS2_10policy_hubIdjN4cuda3std3__44plusIdEEE10Policy1000EN6thrust24THRUST_300001_SM_1000_NS6detail15normal_iteratorINSD_10device_ptrIdEEEEPdjS9_dd15SquareTransformEEvT0_T1_T2_T3_T4_T6_E12temp_storage+128];
	add.f64 	%fd347, %fd345, %fd346;
	ld.shared.f64 	%fd348, [_ZZN3cub18CUB_300001_SM_10006detail6reduce28DeviceReduceSingleTileKernelINS2_10policy_hubIdjN4cuda3std3__44plusIdEEE10Policy1000EN6thrust24THRUST_300001_SM_1000_NS6detail15normal_iteratorINSD_10device_ptrIdEEEEPdjS9_dd15SquareTransformEEvT0_T1_T2_T3_T4_T6_E12temp_storage+136];
	add.f64 	%fd349, %fd347, %fd348;
	ld.shared.f64 	%fd350, [_ZZN3cub18CUB_300001_SM_10006detail6reduce28DeviceReduceSingleTileKernelINS2_10policy_hubIdjN4cuda3std3__44plusIdEEE10Policy1000EN6thrust24THRUST_300001_SM_1000_NS6detail15normal_iteratorINSD_10device_ptrIdEEEEPdjS9_dd15SquareTransformEEvT0_T1_T2_T3_T4_T6_E12temp_storage+144];
	add.f64 	%fd351, %fd349, %fd350;
	ld.shared.f64 	%fd352, [_ZZN3cub18CUB_300001_SM_10006detail6reduce28DeviceReduceSingleTileKernelINS2_10policy_hubIdjN4cuda3std3__44plusIdEEE10Policy1000EN6thrust24THRUST_300001_SM_1000_NS6detail15normal_iteratorINSD_10device_ptrIdEEEEPdjS9_dd15SquareTransformEEvT0_T1_T2_T3_T4_T6_E12temp_storage+152];
	add.f64 	%fd353, %fd351, %fd352;
	ld.shared.f64 	%fd354, [_ZZN3cub18CUB_300001_SM_10006detail6reduce28DeviceReduceSingleTileKernelINS2_10policy_hubIdjN4cuda3std3__44plusIdEEE10Policy1000EN6thrust24THRUST_300001_SM_1000_NS6detail15normal_iteratorINSD_10device_ptrIdEEEEPdjS9_dd15SquareTransformEEvT0_T1_T2_T3_T4_T6_E12temp_storage+160];
	add.f64 	%fd355, %fd353, %fd354;
	ld.shared.f64 	%fd356, [_ZZN3cub18CUB_300001_SM_10006detail6reduce28DeviceReduceSingleTileKernelINS2_10policy_hubIdjN4cuda3std3__44plusIdEEE10Policy1000EN6thrust24THRUST_300001_SM_1000_NS6detail15normal_iteratorINSD_10device_ptrIdEEEEPdjS9_dd15SquareTransformEEvT0_T1_T2_T3_T4_T6_E12temp_storage+168];
	add.f64 	%fd357, %fd355, %fd356;
	ld.shared.f64 	%fd358, [_ZZN3cub18CUB_300001_SM_10006detail6reduce28DeviceReduceSingleTileKernelINS2_10policy_hubIdjN4cuda3std3__44plusIdEEE10Policy1000EN6thrust24THRUST_300001_SM_1000_NS6detail15normal_iteratorINSD_10device_ptrIdEEEEPdjS9_dd15SquareTransformEEvT0_T1_T2_T3_T4_T6_E12temp_storage+176];
	add.f64 	%fd381, %fd357, %fd358;
	bra.uni 	$L__BB7_50;
$L__BB7_24:
	// begin inline asm
	mov.u32 %r151, %laneid;
	// end inline asm
	and.b32  	%r202, %r1, 992;
	add.s32 	%r203, %r202, 32;
	setp.gt.u32 	%p35, %r203, %r51;
	not.b32 	%r204, %r202;
	add.s32 	%r205, %r51, %r204;
	selp.b32 	%r200, %r205, 31, %p35;
	mov.b64 	%rd92, %fd369;
	mov.b64 	{%r153, %r158}, %rd92;
	mov.b32 	%r159, 1;
	mov.b32 	%r201, -1;
	// begin inline asm
	shfl.sync.down.b32 %r152, %r153, %r159, %r200, %r201;
	// end inline asm
	// begin inline asm
	shfl.sync.down.b32 %r157, %r158, %r159, %r200, %r201;
	// end inline asm
	mov.b64 	%rd93, {%r152, %r157};
	mov.b64 	%fd239, %rd93;
	setp.lt.s32 	%p36, %r151, %r200;
	add.f64 	%fd240, %fd369, %fd239;
	selp.f64 	%fd241, %fd240, %fd369, %p36;
	mov.b64 	%rd94, %fd241;
	mov.b64 	{%r163, %r168}, %rd94;
	mov.b32 	%r169, 2;
	// begin inline asm
	shfl.sync.down.b32 %r162, %r163, %r169, %r200, %r201;
	// end inline asm
	// begin inline asm
	shfl.sync.down.b32 %r167, %r168, %r169, %r200, %r201;
	// end inline asm
	mov.b64 	%rd95, {%r162, %r167};
	mov.b64 	%fd242, %rd95;
	add.s32 	%r206, %r151, 2;
	setp.gt.s32 	%p37, %r206, %r200;
	add.f64 	%fd243, %fd241, %fd242;
	selp.f64 	%fd244, %fd241, %fd243, %p37;
	mov.b64 	%rd96, %fd244;
	mov.b64 	{%r173, %r178}, %rd96;
	mov.b32 	%r179, 4;
	// begin inline asm
	shfl.sync.down.b32 %r172, %r173, %r179, %r200, %r201;
	// end inline asm
	// begin inline asm
	shfl.sync.down.b32 %r177, %r178, %r179, %r200, %r201;
	// end inline asm
	mov.b64 	%rd97, {%r172, %r177};
	mov.b64 	%fd245, %rd97;
	add.s32 	%r207, %r151, 4;
	setp.gt.s32 	%p38, %r207, %r200;
	add.f64 	%fd246, %fd244, %fd245;
	selp.f64 	%fd247, %fd244, %fd246, %p38;
	mov.b64 	%rd98, %fd247;
	mov.b64 	{%r183, %r188}, %rd98;
	mov.b32 	%r189, 8;
	// begin inline asm
	shfl.sync.down.b32 %r182, %r183, %r189, %r200, %r201;
	// end inline asm
	// begin inline asm
	shfl.sync.down.b32 %r187, %r188, %r189, %r200, %r201;
	// end inline asm
	mov.b64 	%rd99, {%r182, %r187};
	mov.b64 	%fd248, %rd99;
	add.s32 	%r208, %r151, 8;
	setp.gt.s32 	%p39, %r208, %r200;
	add.f64 	%fd249, %fd247, %fd248;
	selp.f64 	%fd250, %fd247, %fd249, %p39;
	mov.b64 	%rd100, %fd250;
	mov.b64 	{%r193, %r198}, %rd100;
	mov.b32 	%r199, 16;
	// begin inline asm
	shfl.sync.down.b32 %r192, %r193, %r199, %r200, %r201;
	// end inline asm
	// begin inline asm
	shfl.sync.down.b32 %r197, %r198, %r199, %r200, %r201;
	// end inline asm
	mov.b64 	%rd101, {%r192, %r197};
	mov.b64 	%fd251, %rd101;
	add.s32 	%r209, %r151, 16;
	setp.gt.s32 	%p40, %r209, %r200;
	add.f64 	%fd252, %fd250, %fd251;
	selp.f64 	%fd381, %fd250, %fd252, %p40;
	setp.ne.s32 	%p41, %r151, 0;
	@%p41 bra 	$L__BB7_26;
	shr.u32 	%r210, %r1, 2;
	and.b32  	%r211, %r210, 248;
	mov.u32 	%r212, _ZZN3cub18CUB_300001_SM_10006detail6reduce28DeviceReduceSingleTileKernelINS2_10policy_hubIdjN4cuda3std3__44plusIdEEE10Policy1000EN6thrust24THRUST_300001_SM_1000_NS6detail15normal_iteratorINSD_10device_ptrIdEEEEPdjS9_dd15SquareTransformEEvT0_T1_T2_T3_T4_T6_E12temp_storage;
	add.s32 	%r213, %r212, %r211;
	st.shared.f64 	[%r213+24], %fd381;
$L__BB7_26:
	bar.sync 	0;
	setp.ne.s32 	%p42, %r1, 0;
	@%p42 bra 	$L__BB7_50;
	setp.gt.u32 	%p43, %r51, 32;
	ld.shared.f64 	%fd253, [_ZZN3cub18CUB_300001_SM_10006detail6reduce28DeviceReduceSingleTileKernelINS2_10policy_hubIdjN4cuda3std3__44plusIdEEE10Policy1000EN6thrust24THRUST_300001_SM_1000_NS6detail15normal_iteratorINSD_10device_ptrIdEEEEPdjS9_dd15SquareTransformEEvT0_T1_T2_T3_T4_T6_E12temp_storage+32];
	add.f64 	%fd254, %fd381, %fd253;
	selp.f64 	%fd255, %fd254, %fd381, %p43;
	setp.gt.u32 	%p44, %r51, 64;
	ld.shared.f64 	%fd256, [_ZZN3cub18CUB_300001_SM_10006detail6reduce28DeviceReduceSingleTileKernelINS2_10policy_hubIdjN4cuda3std3__44plusIdEEE10Policy1000EN6thrust24THRUST_300001_SM_1000_NS6detail15normal_iteratorINSD_10device_ptrIdEEEEPdjS9_dd15SquareTransformEEvT0_T1_T2_T3_T4_T6_E12temp_storage+40];
	add.f64 	%fd257, %fd256, %fd255;
	selp.f64 	%fd258, %fd257, %fd255, %p44;
	setp.gt.u32 	%p45, %r51, 96;
	ld.shared.f64 	%fd259, [_ZZN3cub18CUB_300001_SM_10006detail6reduce28DeviceReduceSingleTileKernelINS2_10policy_hubIdjN4cuda3std3__44plusIdEEE10Policy1000EN6thrust24THRUST_300001_SM_1000_NS6detail15normal_iteratorINSD_10device_ptrIdEEEEPdjS9_dd15SquareTransformEEvT0_T1_T2_T3_T4_T6_E12temp_storage+48];
	add.f64 	%fd260, %fd259, %fd258;
	selp.f64 	%fd261, %fd260, %fd258, %p45;
	setp.gt.u32 	%p46, %r51, 128;
	ld.shared.f64 	%fd262, [_ZZN3cub18CUB_300001_SM_10006detail6reduce28DeviceReduceSingleTileKernelINS2_10policy_hubIdjN4cuda3std3__44plusIdEEE10Policy1000EN6thrust24THRUST_300001_SM_1000_NS6detail15normal_iteratorINSD_10device_ptrIdEEEEPdjS9_dd15SquareTransformEEvT0_T1_T2_T3_T4_T6_E12temp_storage+56];
	add.f64 	%fd263, %fd262, %fd261;
	selp.f64 	%fd264, %fd263, %fd261, %p46;
	setp.gt.u32 	%p47, %r51, 160;
	ld.shared.f64 	%fd265, [_ZZN3cub18CUB_300001_SM_10006detail6reduce28DeviceReduceSingleTileKernelINS2_10policy_hubIdjN4cuda3std3__44plusIdEEE10Policy1000EN6thrust24THRUST_300001_SM_1000_NS6detail15normal_iteratorINSD_10device_ptrIdEEEEPdjS9_dd15SquareTransformEEvT0_T1_T2_T3_T4_T6_E12temp_storage+64];
	add.f64 	%fd266, %fd265, %fd264;
	selp.f64 	%fd267, %fd266, %fd264, %p47;
	setp.gt.u32 	%p48, %r51, 192;
	ld.shared.f64 	%fd268, [_ZZN3cub18CUB_300001_SM_10006detail6reduce28DeviceReduceSingleTileKernelINS2_10policy_hubIdjN4cuda3std3__44plusIdEEE10Policy1000EN6thrust24THRUST_300001_SM_1000_NS6detail15normal_iteratorINSD_10device_ptrIdEEEEPdjS9_dd15SquareTransformEEvT0_T1_T2_T3_T4_T6_E12temp_storage+72];
	add.f64 	%fd269, %fd268, %fd267;
	selp.f64 	%fd270, %fd269, %fd267, %p48;
	setp.gt.u32 	%p49, %r51, 224;
	ld.shared.f64 	%fd271, [_ZZN3cub18CUB_300001_SM_10006detail6reduce28DeviceReduceSingleTileKernelINS2_10policy_hubIdjN4cuda3std3__44plusIdEEE10Policy1000EN6thrust24THRUST_300001_SM_1000_NS6detail15normal_iteratorINSD_10device_ptrIdEEEEPdjS9_dd15SquareTransformEEvT0_T1_T2_T3_T4_T6_E12temp_storage+80];
	add.f64 	%fd272, %fd271, %fd270;
	selp.f64 	%fd273, %fd272, %fd270, %p49;
	setp.gt.u32 	%p50, %r51, 256;
	ld.shared.f64 	%fd274, [_ZZN3cub18CUB_300001_SM_10006detail6reduce28DeviceReduceSingleTileKernelINS2_10policy_hubIdjN4cuda3std3__44plusIdEEE10Policy1000EN6thrust24THRUST_300001_SM_1000_NS6detail15normal_iteratorINSD_10device_ptrIdEEEEPdjS9_dd15SquareTransformEEvT0_T1_T2_T3_T4_T6_E12temp_storage+88];
	add.f64 	%fd275, %fd274, %fd273;
	selp.f64 	%fd276, %fd275, %fd273, %p50;
	setp.gt.u32 	%p51, %r51, 288;
	ld.shared.f64 	%fd277, [_ZZN3cub18CUB_300001_SM_10006detail6reduce28DeviceReduceSingleTileKernelINS2_10policy_hubIdjN4cuda3std3__44plusIdEEE10Policy1000EN6thrust24THRUST_300001_SM_1000_NS6detail15normal_iteratorINSD_10device_ptrIdEEEEPdjS9_dd15SquareTransformEEvT0_T1_T2_T3_T4_T6_E12temp_storage+96];
	add.f64 	%fd278, %fd277, %fd276;
	selp.f64 	%fd279, %fd278, %fd276, %p51;
	setp.gt.u32 	%p52, %r51, 320;
	ld.shared.f64 	%fd280, [_ZZN3cub18CUB_300001_SM_10006detail6reduce28DeviceReduceSingleTileKernelINS2_10policy_hubIdjN4cuda3std3__44plusIdEEE10Policy1000EN6thrust24THRUST_300001_SM_1000_NS6detail15normal_iteratorINSD_10device_ptrIdEEEEPdjS9_dd15SquareTransformEEvT0_T1_T2_T3_T4_T6_E12temp_storage+104];
	add.f64 	%fd281, %fd280, %fd279;
	selp.f64 	%fd282, %fd281, %fd279, %p52;
	setp.gt.u32 	%p53, %r51, 352;
	ld.shared.f64 	%fd283, [_ZZN3cub18CUB_300001_SM_10006detail6reduce28DeviceReduceSingleTileKernelINS2_10policy_hubIdjN4cuda3std3__44plusIdEEE10Policy1000EN6thrust24THRUST_300001_SM_1000_NS6detail15normal_iteratorINSD_10device_ptrIdEEEEPdjS9_dd15SquareTransformEEvT0_T1_T2_T3_T4_T6_E12temp_storage+112];
	add.f64 	%fd284, %fd283, %fd282;
	selp.f64 	%fd285, %fd284, %fd282, %p53;
	setp.gt.u32 	%p54, %r51, 384;
	ld.shared.f64 	%fd286, [_ZZN3cub18CUB_300001_SM_10006detail6reduce28DeviceReduceSingleTileKernelINS2_10policy_hubIdjN4cuda3std3__44plusIdEEE10Policy1000EN6thrust24THRUST_300001_SM_1000_NS6detail15normal_iteratorINSD_10device_ptrIdEEEEPdjS9_dd15SquareTransformEEvT0_T1_T2_T3_T4_T6_E12temp_storage+120];
	add.f64 	%fd287, %fd286, %fd285;
	selp.f64 	%fd288, %fd287, %fd285, %p54;
	setp.gt.u32 	%p55, %r51, 416;
	ld.shared.f64 	%fd289, [_ZZN3cub18CUB_300001_SM_10006detail6reduce28DeviceReduceSingleTileKernelINS2_10policy_hubIdjN4cuda3std3__44plusIdEEE10Policy1000EN6thrust24THRUST_300001_SM_1000_NS6detail15normal_iteratorINSD_10device_ptrIdEEEEPdjS9_dd15SquareTransformEEvT0_T1_T2_T3_T4_T6_E12temp_storage+128];
	add.f64 	%fd290, %fd289, %fd288;
	selp.f64 	%fd291, %fd290, %fd288, %p55;
	setp.gt.u32 	%p56, %r51, 448;
	ld.shared.f64 	%fd292, [_ZZN3cub18CUB_300001_SM_10006detail6reduce28DeviceReduceSingleTileKernelINS2_10policy_hubIdjN4cuda3std3__44plusIdEEE10Policy1000EN6thrust24THRUST_300001_SM_1000_NS6detail15normal_iteratorINSD_10device_ptrIdEEEEPdjS9_dd15SquareTransformEEvT0_T1_T2_T3_T4_T6_E12temp_storage+136];
	add.f64 	%fd293, %fd292, %fd291;
	selp.f64 	%fd294, %fd293, %fd291, %p56;
	setp.gt.u32 	%p57, %r51, 480;
	ld.shared.f64 	%fd295, [_ZZN3cub18CUB_300001_SM_10006detail6reduce28DeviceReduceSingleTileKernelINS2_10policy_hubIdjN4cuda3std3__44plusIdEEE10Policy1000EN6thrust24THRUST_300001_SM_1000_NS6detail15normal_iteratorINSD_10device_ptrIdEEEEPdjS9_dd15SquareTransformEEvT0_T1_T2_T3_T4_T6_E12temp_storage+144];
	add.f64 	%fd296, %fd295, %fd294;
	selp.f64 	%fd297, %fd296, %fd294, %p57;
	setp.gt.u32 	%p58, %r51, 512;
	ld.shared.f64 	%fd298, [_ZZN3cub18CUB_300001_SM_10006detail6reduce28DeviceReduceSingleTileKernelINS2_10policy_hubIdjN4cuda3std3__44plusIdEEE10Policy1000EN6thrust24THRUST_300001_SM_1000_NS6detail15normal_iteratorINSD_10device_ptrIdEEEEPdjS9_dd15SquareTransformEEvT0_T1_T2_T3_T4_T6_E12temp_storage+152];
	add.f64 	%fd299, %fd298, %fd297;
	selp.f64 	%fd300, %fd299, %fd297, %p58;
	setp.gt.u32 	%p59, %r51, 544;
	ld.shared.f64 	%fd301, [_ZZN3cub18CUB_300001_SM_10006detail6reduce28DeviceReduceSingleTileKernelINS2_10policy_hubIdjN4cuda3std3__44plusIdEEE10Policy1000EN6thrust24THRUST_300001_SM_1000_NS6detail15normal_iteratorINSD_10device_ptrIdEEEEPdjS9_dd15SquareTransformEEvT0_T1_T2_T3_T4_T6_E12temp_storage+160];
	add.f64 	%fd302, %fd301, %fd300;
	selp.f64 	%fd303, %fd302, %fd300, %p59;
	setp.gt.u32 	%p60, %r51, 576;
	ld.shared.f64 	%fd304, [_ZZN3cub18CUB_300001_SM_10006detail6reduce28DeviceReduceSingleTileKernelINS2_10policy_hubIdjN4cuda3std3__44plusIdEEE10Policy1000EN6thrust24THRUST_300001_SM_1000_NS6detail15normal_iteratorINSD_10device_ptrIdEEEEPdjS9_dd15SquareTransformEEvT0_T1_T2_T3_T4_T6_E12temp_storage+168];
	add.f64 	%fd305, %fd304, %fd303;
	selp.f64 	%fd306, %fd305, %fd303, %p60;
	setp.gt.u32 	%p61, %r51, 608;
	ld.shared.f64 	%fd307, [_ZZN3cub18CUB_300001_SM_10006detail6reduce28DeviceReduceSingleTileKernelINS2_10policy_hubIdjN4cuda3std3__44plusIdEEE10Policy1000EN6thrust24THRUST_300001_SM_1000_NS6detail15normal_iteratorINSD_10device_ptrIdEEEEPdjS9_dd15SquareTransformEEvT0_T1_T2_T3_T4_T6_E12temp_storage+176];
	add.f64 	%fd308, %fd307, %fd306;
	selp.f64 	%fd381, %fd308, %fd306, %p61;
	bra.uni 	$L__BB7_50;
$L__BB7_28:
	mov.u32 	%r21, %tid.x;
	mul.wide.u32 	%rd11, %r21, 8;
	add.s64 	%rd12, %rd2, %rd11;
	ld.global.f64 	%fd43, [%rd12];
	ld.global.f64 	%fd44, [%rd12+5120];
	mul.f64 	%fd45, %fd44, %fd44;
	ld.global.f64 	%fd46, [%rd12+10240];
	ld.global.f64 	%fd47, [%rd12+15360];
	ld.global.f64 	%fd48, [%rd12+20480];
	ld.global.f64 	%fd49, [%rd12+25600];
	ld.global.f64 	%fd50, [%rd12+30720];
	ld.global.f64 	%fd51, [%rd12+35840];
	fma.rn.f64 	%fd52, %fd43, %fd43, %fd45;
	fma.rn.f64 	%fd53, %fd46, %fd46, %fd52;
	fma.rn.f64 	%fd54, %fd47, %fd47, %fd53;
	fma.rn.f64 	%fd55, %fd48, %fd48, %fd54;
	fma.rn.f64 	%fd56, %fd49, %fd49, %fd55;
	fma.rn.f64 	%fd57, %fd50, %fd50, %fd56;
	fma.rn.f64 	%fd380, %fd51, %fd51, %fd57;
	add.s32 	%r22, %r51, -5120;
	setp.lt.u32 	%p3, %r22, 5120;
	mov.b32 	%r279, 5120;
	@%p3 bra 	$L__BB7_32;
	mov.b32 	%r279, 5120;
$L__BB7_30:
	add.s32 	%r54, %r21, %r279;
	mul.wide.u32 	%rd13, %r54, 8;
	add.s64 	%rd14, %rd2, %rd13;
	ld.global.f64 	%fd58, [%rd14];
	ld.global.f64 	%fd59, [%rd14+5120];
	ld.global.f64 	%fd60, [%rd14+10240];
	ld.global.f64 	%fd61, [%rd14+15360];
	ld.global.f64 	%fd62, [%rd14+20480];
	ld.global.f64 	%fd63, [%rd14+25600];
	ld.global.f64 	%fd64, [%rd14+30720];
	ld.global.f64 	%fd65, [%rd14+35840];
	fma.rn.f64 	%fd66, %fd58, %fd58, %fd380;
	fma.rn.f64 	%fd67, %fd59, %fd59, %fd66;
	fma.rn.f64 	%fd68, %fd60, %fd60, %fd67;
	fma.rn.f64 	%fd69, %fd61, %fd61, %fd68;
	fma.rn.f64 	%fd70, %fd62, %fd62, %fd69;
	fma.rn.f64 	%fd71, %fd63, %fd63, %fd70;
	fma.rn.f64 	%fd72, %fd64, %fd64, %fd71;
	fma.rn.f64 	%fd380, %fd65, %fd65, %fd72;
	sub.s32 	%r55, %r51, %r279;
	setp.lt.u32 	%p4, %r55, 5120;
	@%p4 bra 	$L__BB7_46;
	add.s32 	%r279, %r279, 5120;
	setp.le.u32 	%p5, %r279, %r22;
	@%p5 bra 	$L__BB7_30;
$L__BB7_32:
	setp.le.u32 	%p6, %r51, %r279;
	sub.s32 	%r56, %r51, %r279;
	setp.ge.s32 	%p7, %r21, %r56;
	or.pred  	%p8, %p6, %p7;
	@%p8 bra 	$L__BB7_46;
	not.b32 	%r58, %r21;
	add.s32 	%r59, %r51, %r58;
	sub.s32 	%r60, %r59, %r279;
	mul.hi.u32 	%r61, %r60, -858993459;
	shr.u32 	%r62, %r61, 9;
	add.s32 	%r26, %r62, 1;
	and.b32  	%r27, %r26, 15;
	setp.lt.u32 	%p9, %r60, 9600;
	mov.u32 	%r284, %r21;
	@%p9 bra 	$L__BB7_37;
	or.b32  	%r282, %r21, 5120;
	add.s32 	%r281, %r21, %r279;
	and.b32  	%r63, %r26, 16777200;
	neg.s32 	%r280, %r63;
$L__BB7_35:
	.pragma "nounroll";
	mul.wide.u32 	%rd15, %r281, 8;
	add.s64 	%rd16, %rd2, %rd15;
	ld.global.f64 	%fd74, [%rd16];
	fma.rn.f64 	%fd75, %fd74, %fd74, %fd380;
	add.s32 	%r64, %r281, 640;
	mul.wide.u32 	%rd17, %r64, 8;
	add.s64 	%rd18, %rd2, %rd17;
	ld.global.f64 	%fd76, [%rd18];
	fma.rn.f64 	%fd77, %fd76, %fd76, %fd75;
	add.s32 	%r65, %r281, 1280;
	mul.wide.u32 	%rd19, %r65, 8;
	add.s64 	%rd20, %rd2, %rd19;
	ld.global.f64 	%fd78, [%rd20];
	fma.rn.f64 	%fd79, %fd78, %fd78, %fd77;
	add.s32 	%r66, %r281, 1920;
	mul.wide.u32 	%rd21, %r66, 8;
	add.s64 	%rd22, %rd2, %rd21;
	ld.global.f64 	%fd80, [%rd22];
	fma.rn.f64 	%fd81, %fd80, %fd80, %fd79;
	add.s32 	%r67, %r281, 2560;
	mul.wide.u32 	%rd23, %r67, 8;
	add.s64 	%rd24, %rd2, %rd23;
	ld.global.f64 	%fd82, [%rd24];
	fma.rn.f64 	%fd83, %fd82, %fd82, %fd81;
	add.s32 	%r68, %r281, 3200;
	mul.wide.u32 	%rd25, %r68, 8;
	add.s64 	%rd26, %rd2, %rd25;
	ld.global.f64 	%fd84, [%rd26];
	fma.rn.f64 	%fd85, %fd84, %fd84, %fd83;
	add.s32 	%r69, %r281, 3840;
	mul.wide.u32 	%rd27, %r69, 8;
	add.s64 	%rd28, %rd2, %rd27;
	ld.global.f64 	%fd86, [%rd28];
	fma.rn.f64 	%fd87, %fd86, %fd86, %fd85;
	add.s32 	%r70, %r281, 4480;
	mul.wide.u32 	%rd29, %r70, 8;
	add.s64 	%rd30, %rd2, %rd29;
	ld.global.f64 	%fd88, [%rd30];
	fma.rn.f64 	%fd89, %fd88, %fd88, %fd87;
	add.s32 	%r71, %r281, 5120;
	mul.wide.u32 	%rd31, %r71, 8;
	add.s64 	%rd32, %rd2, %rd31;
	ld.global.f64 	%fd90, [%rd32];
	fma.rn.f64 	%fd91, %fd90, %fd90, %fd89;
	add.s32 	%r72, %r281, 5760;
	mul.wide.u32 	%rd33, %r72, 8;
	add.s64 	%rd34, %rd2, %rd33;
	ld.global.f64 	%fd92, [%rd34];
	fma.rn.f64 	%fd93, %fd92, %fd92, %fd91;
	add.s32 	%r73, %r281, 6400;
	mul.wide.u32 	%rd35, %r73, 8;
	add.s64 	%rd36, %rd2, %rd35;
	ld.global.f64 	%fd94, [%rd36];
	fma.rn.f64 	%fd95, %fd94, %fd94, %fd93;
	add.s32 	%r74, %r281, 7040;
	mul.wide.u32 	%rd37, %r74, 8;
	add.s64 	%rd38, %rd2, %rd37;
	ld.global.f64 	%fd96, [%rd38];
	fma.rn.f64 	%fd97, %fd96, %fd96, %fd95;
	add.s32 	%r75, %r281, 7680;
	mul.wide.u32 	%rd39, %r75, 8;
	add.s64 	%rd40, %rd2, %rd39;
	ld.global.f64 	%fd98, [%rd40];
	fma.rn.f64 	%fd99, %fd98, %fd98, %fd97;
	add.s32 	%r76, %r281, 8320;
	mul.wide.u32 	%rd41, %r76, 8;
	add.s64 	%rd42, %rd2, %rd41;
	ld.global.f64 	%fd100, [%rd42];
	fma.rn.f64 	%fd101, %fd100, %fd100, %fd99;
	add.s32 	%r77, %r281, 8960;
	mul.wide.u32 	%rd43, %r77, 8;
	add.s64 	%rd44, %rd2, %rd43;
	ld.global.f64 	%fd102, [%rd44];
	fma.rn.f64 	%fd103, %fd102, %fd102, %fd101;
	add.s32 	%r78, %r281, 9600;
	mul.wide.u32 	%rd45, %r78, 8;
	add.s64 	%rd46, %rd2, %rd45;
	ld.global.f64 	%fd104, [%rd46];
	fma.rn.f64 	%fd380, %fd104, %fd104, %fd103;
	add.s32 	%r282, %r282, 10240;
	add.s32 	%r281, %r281, 10240;
	add.s32 	%r280, %r280, 16;
	setp.ne.s32 	%p10, %r280, 0;
	@%p10 bra 	$L__BB7_35;
	add.s32 	%r284, %r282, -5120;
$L__BB7_37:
	setp.eq.s32 	%p11, %r27, 0;
	@%p11 bra 	$L__BB7_46;
	and.b32  	%r39, %r26, 7;
	setp.lt.u32 	%p12, %r27, 8;
	@%p12 bra 	$L__BB7_40;
	add.s32 	%r79, %r284, %r279;
	mul.wide.u32 	%rd47, %r79, 8;
	add.s64 	%rd48, %rd2, %rd47;
	ld.global.f64 	%fd106, [%rd48];
	fma.rn.f64 	%fd107, %fd106, %fd106, %fd380;
	add.s32 	%r80, %r79, 640;
	mul.wide.u32 	%rd49, %r80, 8;
	add.s64 	%rd50, %rd2, %rd49;
	ld.global.f64 	%fd108, [%rd50];
	fma.rn.f64 	%fd109, %fd108, %fd108, %fd107;
	add.s32 	%r81, %r79, 1280;
	mul.wide.u32 	%rd51, %r81, 8;
	add.s64 	%rd52, %rd2, %rd51;
	ld.global.f64 	%fd110, [%rd52];
	fma.rn.f64 	%fd111, %fd110, %fd110, %fd109;
	add.s32 	%r82, %r79, 1920;
	mul.wide.u32 	%rd53, %r82, 8;
	add.s64 	%rd54, %rd2, %rd53;
	ld.global.f64 	%fd112, [%rd54];
	fma.rn.f64 	%fd113, %fd112, %fd112, %fd111;
	add.s32 	%r83, %r79, 2560;
	mul.wide.u32 	%rd55, %r83, 8;
	add.s64 	%rd56, %rd2, %rd55;
	ld.global.f64 	%fd114, [%rd56];
	fma.rn.f64 	%fd115, %fd114, %fd114, %fd113;
	add.s32 	%r84, %r79, 3200;
	mul.wide.u32 	%rd57, %r84, 8;
	add.s64 	%rd58, %rd2, %rd57;
	ld.global.f64 	%fd116, [%rd58];
	fma.rn.f64 	%fd117, %fd116, %fd116, %fd115;
	add.s32 	%r85, %r79, 3840;
	mul.wide.u32 	%rd59, %r85, 8;
	add.s64 	%rd60, %rd2, %rd59;
	ld.global.f64 	%fd118, [%rd60];
	fma.rn.f64 	%fd119, %fd118, %fd118, %fd117;
	add.s32 	%r86, %r79, 4480;
	mul.wide.u32 	%rd61, %r86, 8;
	add.s64 	%rd62, %rd2, %rd61;
	ld.global.f64 	%fd120, [%rd62];
	fma.rn.f64 	%fd380, %fd120, %fd120, %fd119;
	add.s32 	%r284, %r284, 5120;
$L__BB7_40:
	setp.eq.s32 	%p13, %r39, 0;
	@%p13 bra 	$L__BB7_46;
	and.b32  	%r42, %r26, 3;
	setp.lt.u32 	%p14, %r39, 4;
	@%p14 bra 	$L__BB7_43;
	add.s32 	%r87, %r284, %r279;
	mul.wide.u32 	%rd63, %r87, 8;
	add.s64 	%rd64, %rd2, %rd63;
	ld.global.f64 	%fd122, [%rd64];
	fma.rn.f64 	%fd123, %fd122, %fd122, %fd380;
	add.s32 	%r88, %r87, 640;
	mul.wide.u32 	%rd65, %r88, 8;
	add.s64 	%rd66, %rd2, %rd65;
	ld.global.f64 	%fd124, [%rd66];
	fma.rn.f64 	%fd125, %fd124, %fd124, %fd123;
	add.s32 	%r89, %r87, 1280;
	mul.wide.u32 	%rd67, %r89, 8;
	add.s64 	%rd68, %rd2, %rd67;
	ld.global.f64 	%fd126, [%rd68];
	fma.rn.f64 	%fd127, %fd126, %fd126, %fd125;
	add.s32 	%r90, %r87, 1920;
	mul.wide.u32 	%rd69, %r90, 8;
	add.s64 	%rd70, %rd2, %rd69;
	ld.global.f64 	%fd128, [%rd70];
	fma.rn.f64 	%fd380, %fd128, %fd128, %fd127;
	add.s32 	%r284, %r284, 2560;
$L__BB7_43:
	setp.eq.s32 	%p15, %r42, 0;
	@%p15 bra 	$L__BB7_46;
	add.s32 	%r287, %r284, %r279;
	neg.s32 	%r286, %r42;
$L__BB7_45:
	.pragma "nounroll";
	mul.wide.u32 	%rd71, %r287, 8;
	add.s64 	%rd72, %rd2, %rd71;
	ld.global.f64 	%fd129, [%rd72];
	fma.rn.f64 	%fd380, %fd129, %fd129, %fd380;
	add.s32 	%r287, %r287, 640;
	add.s32 	%r286, %r286, 1;
	setp.ne.s32 	%p16, %r286, 0;
	@%p16 bra 	$L__BB7_45;
$L__BB7_46:
	// begin inline asm
	mov.u32 %r91, %laneid;
	// end inline asm
	mov.b64 	%rd73, %fd380;
	mov.b64 	{%r93, %r98}, %rd73;
	mov.b32 	%r99, 1;
	mov.b32 	%r140, 31;
	mov.b32 	%r141, -1;
	// begin inline asm
	shfl.sync.down.b32 %r92, %r93, %r99, %r140, %r141;
	// end inline asm
	// begin inline asm
	shfl.sync.down.b32 %r97, %r98, %r99, %r140, %r141;
	// end inline asm
	mov.b64 	%rd74, {%r92, %r97};
	mov.b64 	%fd130, %rd74;
	setp.gt.s32 	%p17, %r91, 30;
	add.f64 	%fd131, %fd380, %fd130;
	selp.f64 	%fd132, %fd380, %fd131, %p17;
	mov.b64 	%rd75, %fd132;
	mov.b64 	{%r103, %r108}, %rd75;
	mov.b32 	%r109, 2;
	// begin inline asm
	shfl.sync.down.b32 %r102, %r103, %r109, %r140, %r141;
	// end inline asm
	// begin inline asm
	shfl.sync.down.b32 %r107, %r108, %r109, %r140, %r141;
	// end inline asm
	mov.b64 	%rd76, {%r102, %r107};
	mov.b64 	%fd133, %rd76;
	setp.gt.s32 	%p18, %r91, 29;
	add.f64 	%fd134, %fd132, %fd133;
	selp.f64 	%fd135, %fd132, %fd134, %p18;
	mov.b64 	%rd77, %fd135;
	mov.b64 	{%r113, %r118}, %rd77;
	mov.b32 	%r119, 4;
	// begin inline asm
	shfl.sync.down.b32 %r112, %r113, %r119, %r140, %r141;
	// end inline asm
	// begin inline asm
	shfl.sync.down.b32 %r117, %r118, %r119, %r140, %r141;
	// end inline asm
	mov.b64 	%rd78, {%r112, %r117};
	mov.b64 	%fd136, %rd78;
	setp.gt.s32 	%p19, %r91, 27;
	add.f64 	%fd137, %fd135, %fd136;
	selp.f64 	%fd138, %fd135, %fd137, %p19;
	mov.b64 	%rd79, %fd138;
	mov.b64 	{%r123, %r128}, %rd79;
	mov.b32 	%r129, 8;
	// begin inline asm
	shfl.sync.down.b32 %r122, %r123, %r129, %r140, %r141;
	// end inline asm
	// begin inline asm
	shfl.sync.down.b32 %r127, %r128, %r129, %r140, %r141;
	// end inline asm
	mov.b64 	%rd80, {%r122, %r127};
	mov.b64 	%fd139, %rd80;
	setp.gt.s32 	%p20, %r91, 23;
	add.f64 	%fd140, %fd138, %fd139;
	selp.f64 	%fd141, %fd138, %fd140, %p20;
	mov.b64 	%rd81, %fd141;
	mov.b64 	{%r133, %r138}, %rd81;
	mov.b32 	%r139, 16;
	// begin inline asm
	shfl.sync.down.b32 %r132, %r133, %r139, %r140, %r141;
	// end inline asm
	// begin inline asm
	shfl.sync.down.b32 %r137, %r138, %r139, %r140, %r141;
	// end inline asm
	mov.b64 	%rd82, {%r132, %r137};
	mov.b64 	%fd142, %rd82;
	setp.gt.s32 	%p21, %r91, 15;
	add.f64 	%fd38, %fd141, %fd142;
	selp.f64 	%fd381, %fd141, %fd38, %p21;
	setp.ne.s32 	%p22, %r91, 0;
	@%p22 bra 	$L__BB7_48;
	shr.u32 	%r142, %r21, 2;
	and.b32  	%r143, %r142, 248;
	mov.u32 	%r144, _ZZN3cub18CUB_300001_SM_10006detail6reduce28DeviceReduceSingleTileKernelINS2_10policy_hubIdjN4cuda3std3__44plusIdEEE10Policy1000EN6thrust24THRUST_300001_SM_1000_NS6detail15normal_iteratorINSD_10device_ptrIdEEEEPdjS9_dd15SquareTransformEEvT0_T1_T2_T3_T4_T6_E12temp_storage;
	add.s32 	%r145, %r144, %r143;
	st.shared.f64 	[%r145+24], %fd38;
$L__BB7_48:
	bar.sync 	0;
	setp.ne.s32 	%p23, %r21, 0;
	@%p23 bra 	$L__BB7_50;
	ld.shared.f64 	%fd143, [_ZZN3cub18CUB_300001_SM_10006detail6reduce28DeviceReduceSingleTileKernelINS2_10policy_hubIdjN4cuda3std3__44plusIdEEE10Policy1000EN6thrust24THRUST_300001_SM_1000_NS6detail15normal_iteratorINSD_10device_ptrIdEEEEPdjS9_dd15SquareTransformEEvT0_T1_T2_T3_T4_T6_E12temp_storage+32];
	add.f64 	%fd144, %fd381, %fd143;
	ld.shared.f64 	%fd145, [_ZZN3cub18CUB_300001_SM_10006detail6reduce28DeviceReduceSingleTileKernelINS2_10policy_hubIdjN4cuda3std3__44plusIdEEE10Policy1000EN6thrust24THRUST_300001_SM_1000_NS6detail15normal_iteratorINSD_10device_ptrIdEEEEPdjS9_dd15SquareTransformEEvT0_T1_T2_T3_T4_T6_E12temp_storage+40];
	add.f64 	%fd146, %fd144, %fd145;
	ld.shared.f64 	%fd147, [_ZZN3cub18CUB_300001_SM_10006detail6reduce28DeviceReduceSingleTileKernelINS2_10policy_hubIdjN4cuda3std3__44plusIdEEE10Policy1000EN6thrust24THRUST_300001_SM_1000_NS6detail15normal_iteratorINSD_10device_ptrIdEEEEPdjS9_dd15SquareTransformEEvT0_T1_T2_T3_T4_T6_E12temp_storage+48];
	add.f64 	%fd148, %fd146, %fd147;
	ld.shared.f64 	%fd149, [_ZZN3cub18CUB_300001_SM_10006detail6reduce28DeviceReduceSingleTileKernelINS2_10policy_hubIdjN4cuda3std3__44plusIdEEE10Policy1000EN6thrust24THRUST_300001_SM_1000_NS6detail15normal_iteratorINSD_10device_ptrIdEEEEPdjS9_dd15SquareTransformEEvT0_T1_T2_T3_T4_T6_E12temp_storage+56];
	add.f64 	%fd150, %fd148, %fd149;
	ld.shared.f64 	%fd151, [_ZZN3cub18CUB_300001_SM_10006detail6reduce28DeviceReduceSingleTileKernelINS2_10policy_hubIdjN4cuda3std3__44plusIdEEE10Policy1000EN6thrust24THRUST_300001_SM_1000_NS6detail15normal_iteratorINSD_10device_ptrIdEEEEPdjS9_dd15SquareTransformEEvT0_T1_T2_T3_T4_T6_E12temp_storage+64];
	add.f64 	%fd152, %fd150, %fd151;
	ld.shared.f64 	%fd153, [_ZZN3cub18CUB_300001_SM_10006detail6reduce28DeviceReduceSingleTileKernelINS2_10policy_hubIdjN4cuda3std3__44plusIdEEE10Policy1000EN6thrust24THRUST_300001_SM_1000_NS6detail15normal_iteratorINSD_10device_ptrIdEEEEPdjS9_dd15SquareTransformEEvT0_T1_T2_T3_T4_T6_E12temp_storage+72];
	add.f64 	%fd154, %fd152, %fd153;
	ld.shared.f64 	%fd155, [_ZZN3cub18CUB_300001_SM_10006detail6reduce28DeviceReduceSingleTileKernelINS2_10policy_hubIdjN4cuda3std3__44plusIdEEE10Policy1000EN6thrust24THRUST_300001_SM_1000_NS6detail15normal_iteratorINSD_10device_ptrIdEEEEPdjS9_dd15SquareTransformEEvT0_T1_T2_T3_T4_T6_E12temp_storage+80];
	add.f64 	%fd156, %fd154, %fd155;
	ld.shared.f64 	%fd157, [_ZZN3cub18CUB_300001_SM_10006detail6reduce28DeviceReduceSingleTileKernelINS2_10policy_hubIdjN4cuda3std3__44plusIdEEE10Policy1000EN6thrust24THRUST_300001_SM_1000_NS6detail15normal_iteratorINSD_10device_ptrIdEEEEPdjS9_dd15SquareTransformEEvT0_T1_T2_T3_T4_T6_E12temp_storage+88];
	add.f64 	%fd158, %fd156, %fd157;
	ld.shared.f64 	%fd159, [_ZZN3cub18CUB_300001_SM_10006detail6reduce28DeviceReduceSingleTileKernelINS2_10policy_hubIdjN4cuda3std3__44plusIdEEE10Policy1000EN6thrust24THRUST_300001_SM_1000_NS6detail15normal_iteratorINSD_10device_ptrIdEEEEPdjS9_dd15SquareTransformEEvT0_T1_T2_T3_T4_T6_E12temp_storage+96];
	add.f64 	%fd160, %fd158, %fd159;
	ld.shared.f64 	%fd161, [_ZZN3cub18CUB_300001_SM_10006detail6reduce28DeviceReduceSingleTileKernelINS2_10policy_hubIdjN4cuda3std3__44plusIdEEE10Policy1000EN6thrust24THRUST_300001_SM_1000_NS6detail15normal_iteratorINSD_10device_ptrIdEEEEPdjS9_dd15SquareTransformEEvT0_T1_T2_T3_T4_T6_E12temp_storage+104];
	add.f64 	%fd162, %fd160, %fd161;
	ld.shared.f64 	%fd163, [_ZZN3cub18CUB_300001_SM_10006detail6reduce28DeviceReduceSingleTileKernelINS2_10policy_hubIdjN4cuda3std3__44plusIdEEE10Policy1000EN6thrust24THRUST_300001_SM_1000_NS6detail15normal_iteratorINSD_10device_ptrIdEEEEPdjS9_dd15SquareTransformEEvT0_T1_T2_T3_T4_T6_E12temp_storage+112];
	add.f64 	%fd164, %fd162, %fd163;
	ld.shared.f64 	%fd165, [_ZZN3cub18CUB_300001_SM_10006detail6reduce28DeviceReduceSingleTileKernelINS2_10policy_hubIdjN4cuda3std3__44plusIdEEE10Policy1000EN6thrust24THRUST_300001_SM_1000_NS6detail15normal_iteratorINSD_10device_ptrIdEEEEPdjS9_dd15SquareTransformEEvT0_T1_T2_T3_T4_T6_E12temp_storage+120];
	add.f64 	%fd166, %fd164, %fd165;
	ld.shared.f64 	%fd167, [_ZZN3cub18CUB_300001_SM_10006detail6reduce28DeviceReduceSingleTileKernelINS2_10policy_hubIdjN4cuda3std3__44plusIdEEE10Policy1000EN6thrust24THRUST_300001_SM_1000_NS6detail15normal_iteratorINSD_10device_ptrIdEEEEPdjS9_dd15SquareTransformEEvT0_T1_T2_T3_T4_T6_E12temp_storage+128];
	add.f64 	%fd168, %fd166, %fd167;
	ld.shared.f64 	%fd169, [_ZZN3cub18CUB_300001_SM_10006detail6reduce28DeviceReduceSingleTileKernelINS2_10policy_hubIdjN4cuda3std3__44plusIdEEE10Policy1000EN6thrust24THRUST_300001_SM_1000_NS6detail15normal_iteratorINSD_10device_ptrIdEEEEPdjS9_dd15SquareTransformEEvT0_T1_T2_T3_T4_T6_E12temp_storage+136];
	add.f64 	%fd170, %fd168, %fd169;
	ld.shared.f64 	%fd171, [_ZZN3cub18CUB_300001_SM_10006detail6reduce28DeviceReduceSingleTileKernelINS2_10policy_hubIdjN4cuda3std3__44plusIdEEE10Policy1000EN6thrust24THRUST_300001_SM_1000_NS6detail15normal_iteratorINSD_10device_ptrIdEEEEPdjS9_dd15SquareTransformEEvT0_T1_T2_T3_T4_T6_E12temp_storage+144];
	add.f64 	%fd172, %fd170, %fd171;
	ld.shared.f64 	%fd173, [_ZZN3cub18CUB_300001_SM_10006detail6reduce28DeviceReduceSingleTileKernelINS2_10policy_hubIdjN4cuda3std3__44plusIdEEE10Policy1000EN6thrust24THRUST_300001_SM_1000_NS6detail15normal_iteratorINSD_10device_ptrIdEEEEPdjS9_dd15SquareTransformEEvT0_T1_T2_T3_T4_T6_E12temp_storage+152];
	add.f64 	%fd174, %fd172, %fd173;
	ld.shared.f64 	%fd175, [_ZZN3cub18CUB_300001_SM_10006detail6reduce28DeviceReduceSingleTileKernelINS2_10policy_hubIdjN4cuda3std3__44plusIdEEE10Policy1000EN6thrust24THRUST_300001_SM_1000_NS6detail15normal_iteratorINSD_10device_ptrIdEEEEPdjS9_dd15SquareTransformEEvT0_T1_T2_T3_T4_T6_E12temp_storage+160];
	add.f64 	%fd176, %fd174, %fd175;
	ld.shared.f64 	%fd177, [_ZZN3cub18CUB_300001_SM_10006detail6reduce28DeviceReduceSingleTileKernelINS2_10policy_hubIdjN4cuda3std3__44plusIdEEE10Policy1000EN6thrust24THRUST_300001_SM_1000_NS6detail15normal_iteratorINSD_10device_ptrIdEEEEPdjS9_dd15SquareTransformEEvT0_T1_T2_T3_T4_T6_E12temp_storage+168];
	add.f64 	%fd178, %fd176, %fd177;
	ld.shared.f64 	%fd179, [_ZZN3cub18CUB_300001_SM_10006detail6reduce28DeviceReduceSingleTileKernelINS2_10policy_hubIdjN4cuda3std3__44plusIdEEE10Policy1000EN6thrust24THRUST_300001_SM_1000_NS6detail15normal_iteratorINSD_10device_ptrIdEEEEPdjS9_dd15SquareTransformEEvT0_T1_T2_T3_T4_T6_E12temp_storage+176];
	add.f64 	%fd381, %fd178, %fd179;
$L__BB7_50:
	mov.u32 	%r269, %tid.x;
	setp.ne.s32 	%p69, %r269, 0;
	@%p69 bra 	$L__BB7_52;
	add.f64 	%fd359, %fd42, %fd381;
	st.global.f64 	[%rd1], %fd359;
$L__BB7_52:
	ret;

}
	// .globl	_ZN3cub18CUB_300001_SM_10006detail6reduce18DeviceReduceKernelINS2_10policy_hubIdjN4cuda3std3__44plusIdEEE10Policy1000EN6thrust24THRUST_300001_SM_1000_NS6detail15normal_iteratorINSD_10device_ptrIdEEEEjS9_d15SquareTransformEEvT0_PT3_T1_NS0_13GridEvenShareISN_EET2_T4_
.visible .entry _ZN3cub18CUB_300001_SM_10006detail6reduce18DeviceReduceKernelINS2_10policy_hubIdjN4cuda3std3__44plusIdEEE10Policy1000EN6thrust24THRUST_300001_SM_1000_NS6detail15normal_iteratorINSD_10device_ptrIdEEEEjS9_d15SquareTransformEEvT0_PT3_T1_NS0_13GridEvenShareISN_EET2_T4_(
	.param .align 8 .b8 _ZN3cub18CUB_300001_SM_10006detail6reduce18DeviceReduceKernelINS2_10policy_hubIdjN4cuda3std3__44plusIdEEE10Policy1000EN6thrust24THRUST_300001_SM_1000_NS6detail15normal_iteratorINSD_10device_ptrIdEEEEjS9_d15SquareTransformEEvT0_PT3_T1_NS0_13GridEvenShareISN_EET2_T4__param_0[8],
	.param .u64 .ptr .align 1 _ZN3cub18CUB_300001_SM_10006detail6reduce18DeviceReduceKernelINS2_10policy_hubIdjN4cuda3std3__44plusIdEEE10Policy1000EN6thrust24THRUST_300001_SM_1000_NS6detail15normal_iteratorINSD_10device_ptrIdEEEEjS9_d15SquareTransformEEvT0_PT3_T1_NS0_13GridEvenShareISN_EET2_T4__param_1,
	.param .u32 _ZN3cub18CUB_300001_SM_10006detail6reduce18DeviceReduceKernelINS2_10policy_hubIdjN4cuda3std3__44plusIdEEE10Policy1000EN6thrust24THRUST_300001_SM_1000_NS6detail15normal_iteratorINSD_10device_ptrIdEEEEjS9_d15SquareTransformEEvT0_PT3_T1_NS0_13GridEvenShareISN_EET2_T4__param_2,
	.param .align 4 .b8 _ZN3cub18CUB_300001_SM_10006detail6reduce18DeviceReduceKernelINS2_10policy_hubIdjN4cuda3std3__44plusIdEEE10Policy1000EN6thrust24THRUST_300001_SM_1000_NS6detail15normal_iteratorINSD_10device_ptrIdEEEEjS9_d15SquareTransformEEvT0_PT3_T1_NS0_13GridEvenShareISN_EET2_T4__param_3[40],
	.param .align 1 .b8 _ZN3cub18CUB_300001_SM_10006detail6reduce18DeviceReduceKernelINS2_10policy_hubIdjN4cuda3std3__44plusIdEEE10Policy1000EN6thrust24THRUST_300001_SM_1000_NS6detail15normal_iteratorINSD_10device_ptrIdEEEEjS9_d15SquareTransformEEvT0_PT3_T1_NS0_13GridEvenShareISN_EET2_T4__param_4[1],
	.param .align 1 .b8 _ZN3cub18CUB_300001_SM_10006detail6reduce18DeviceReduceKernelINS2_10policy_hubIdjN4cuda3std3__44plusIdEEE10Policy1000EN6thrust24THRUST_300001_SM_1000_NS6detail15normal_iteratorINSD_10device_ptrIdEEEEjS9_d15SquareTransformEEvT0_PT3_T1_NS0_13GridEvenShareISN_EET2_T4__param_5[1]
)
.maxntid 640
{
	.reg .pred 	%p<69>;
	.reg .b16 	%rs<4>;
	.reg .b32 	%r<355>;
	.reg .b64 	%rd<159>;
	.reg .b64 	%fd<378>;
	// demoted variable
	.shared .align 8 .b8 _ZZN3cub18CUB_300001_SM_10006detail6reduce18DeviceReduceKernelINS2_10policy_hubIdjN4cuda3std3__44plusIdEEE10Policy1000EN6thrust24THRUST_300001_SM_1000_NS6detail15normal_iteratorINSD_10device_ptrIdEEEEjS9_d15SquareTransformEEvT0_PT3_T1_NS0_13GridEvenShareISN_EET2_T4_E12temp_storage[192];
	ld.param.u32 	%r1, [_ZN3cub18CUB_300001_SM_10006detail6reduce18DeviceReduceKernelINS2_10policy_hubIdjN4cuda3std3__44plusIdEEE10Policy1000EN6thrust24THRUST_300001_SM_1000_NS6detail15normal_iteratorINSD_10device_ptrIdEEEEjS9_d15SquareTransformEEvT0_PT3_T1_NS0_13GridEvenShareISN_EET2_T4__param_3+20];
	ld.param.u32 	%r2, [_ZN3cub18CUB_300001_SM_10006detail6reduce18DeviceReduceKernelINS2_10policy_hubIdjN4cuda3std3__44plusIdEEE10Policy1000EN6thrust24THRUST_300001_SM_1000_NS6detail15normal_iteratorINSD_10device_ptrIdEEEEjS9_d15SquareTransformEEvT0_PT3_T1_NS0_13GridEvenShareISN_EET2_T4__param_3+24];
	ld.param.u64 	%rd3, [_ZN3cub18CUB_300001_SM_10006detail6reduce18DeviceReduceKernelINS2_10policy_hubIdjN4cuda3std3__44plusIdEEE10Policy1000EN6thrust24THRUST_300001_SM_1000_NS6detail15normal_iteratorINSD_10device_ptrIdEEEEjS9_d15SquareTransformEEvT0_PT3_T1_NS0_13GridEvenShareISN_EET2_T4__param_0];
	ld.param.u64 	%rd2, [_ZN3cub18CUB_300001_SM_10006detail6reduce18DeviceReduceKernelINS2_10policy_hubIdjN4cuda3std3__44plusIdEEE10Policy1000EN6thrust24THRUST_300001_SM_1000_NS6detail15normal_iteratorINSD_10device_ptrIdEEEEjS9_d15SquareTransformEEvT0_PT3_T1_NS0_13GridEvenShareISN_EET2_T4__param_1];
	cvta.to.global.u64 	%rd1, %rd3;
	mov.u32 	%r3, %ctaid.x;
	mul.lo.s32 	%r4, %r2, 5120;
	mul.lo.s32 	%r346, %r3, 5120;
	sub.s32 	%r6, %r1, %r346;
	setp.gt.u32 	%p1, %r6, 5119;
	@%p1 bra 	$L__BB8_26;
	mov.u32 	%r7, %tid.x;
	setp.ge.u32 	%p23, %r7, %r6;
	mov.f64 	%fd366, 0d0000000000000000;
	mov.u32 	%r337, %r7;
	@%p23 bra 	$L__BB8_3;
	add.s32 	%r180, %r346, %r7;
	mul.wide.u32 	%rd76, %r180, 8;
	add.s64 	%rd77, %rd1, %rd76;
	ld.global.f64 	%fd179, [%rd77];
	mul.f64 	%fd366, %fd179, %fd179;
	add.s32 	%r337, %r7, 640;
$L__BB8_3:
	setp.ge.u32 	%p24, %r337, %r6;
	@%p24 bra 	$L__BB8_17;
	not.b32 	%r181, %r337;
	add.s32 	%r182, %r1, %r181;
	sub.s32 	%r183, %r182, %r346;
	mul.hi.u32 	%r184, %r183, -858993459;
	shr.u32 	%r185, %r184, 9;
	add.s32 	%r10, %r185, 1;
	and.b32  	%r11, %r10, 15;
	setp.lt.u32 	%p25, %r183, 9600;
	@%p25 bra 	$L__BB8_8;
	add.s32 	%r336, %r337, 5120;
	add.s32 	%r335, %r337, %r346;
	and.b32  	%r186, %r10, 16777200;
	neg.s32 	%r334, %r186;
$L__BB8_6:
	.pragma "nounroll";
	mul.wide.u32 	%rd78, %r335, 8;
	add.s64 	%rd79, %rd1, %rd78;
	ld.global.f64 	%fd181, [%rd79];
	fma.rn.f64 	%fd182, %fd181, %fd181, %fd366;
	add.s32 	%r187, %r335, 640;
	mul.wide.u32 	%rd80, %r187, 8;
	add.s64 	%rd81, %rd1, %rd80;
	ld.global.f64 	%fd183, [%rd81];
	fma.rn.f64 	%fd184, %fd183, %fd183, %fd182;
	add.s32 	%r188, %r335, 1280;
	mul.wide.u32 	%rd82, %r188, 8;
	add.s64 	%rd83, %rd1, %rd82;
	ld.global.f64 	%fd185, [%rd83];
	fma.rn.f64 	%fd186, %fd185, %fd185, %fd184;
	add.s32 	%r189, %r335, 1920;
	mul.wide.u32 	%rd84, %r189, 8;
	add.s64 	%rd85, %rd1, %rd84;
	ld.global.f64 	%fd187, [%rd85];
	fma.rn.f64 	%fd188, %fd187, %fd187, %fd186;
	add.s32 	%r190, %r335, 2560;
	mul.wide.u32 	%rd86, %r190, 8;
	add.s64 	%rd87, %rd1, %rd86;
	ld.global.f64 	%fd189, [%rd87];
	fma.rn.f64 	%fd190, %fd189, %fd189, %fd188;
	add.s32 	%r191, %r335, 3200;
	mul.wide.u32 	%rd88, %r191, 8;
	add.s64 	%rd89, %rd1, %rd88;
	ld.global.f64 	%fd191, [%rd89];
	fma.rn.f64 	%fd192, %fd191, %fd191, %fd190;
	add.s32 	%r192, %r335, 3840;
	mul.wide.u32 	%rd90, %r192, 8;
	add.s64 	%rd91, %rd1, %rd90;
	ld.global.f64 	%fd193, [%rd91];
	fma.rn.f64 	%fd194, %fd193, %fd193, %fd192;
	add.s32 	%r193, %r335, 4480;
	mul.wide.u32 	%rd92, %r193, 8;
	add.s64 	%rd93, %rd1, %rd92;
	ld.global.f64 	%fd195, [%rd93];
	fma.rn.f64 	%fd196, %fd195, %fd195, %fd194;
	add.s32 	%r194, %r335, 5120;
	mul.wide.u32 	%rd94, %r194, 8;
	add.s64 	%rd95, %rd1, %rd94;
	ld.global.f64 	%fd197, [%rd95];
	fma.rn.f64 	%fd198, %fd197, %fd197, %fd196;
	add.s32 	%r195, %r335, 5760;
	mul.wide.u32 	%rd96, %r195, 8;
	add.s64 	%rd97, %rd1, %rd96;
	ld.global.f64 	%fd199, [%rd97];
	fma.rn.f64 	%fd200, %fd199, %fd199, %fd198;
	add.s32 	%r196, %r335, 6400;
	mul.wide.u32 	%rd98, %r196, 8;
	add.s64 	%rd99, %rd1, %rd98;
	ld.global.f64 	%fd201, [%rd99];
	fma.rn.f64 	%fd202, %fd201, %fd201, %fd200;
	add.s32 	%r197, %r335, 7040;
	mul.wide.u32 	%rd100, %r197, 8;
	add.s64 	%rd101, %rd1, %rd100;
	ld.global.f64 	%fd203, [%rd101];
	fma.rn.f64 	%fd204, %fd203, %fd203, %fd202;
	add.s32 	%r198, %r335, 7680;
	mul.wide.u32 	%rd102, %r198, 8;
	add.s64 	%rd103, %rd1, %rd102;
	ld.global.f64 	%fd205, [%rd103];
	fma.rn.f64 	%fd206, %fd205, %fd205, %fd204;
	add.s32 	%r199, %r335, 8320;
	mul.wide.u32 	%rd104, %r199, 8;
	add.s64 	%rd105, %rd1, %rd104;
	ld.global.f64 	%fd207, [%rd105];
	fma.rn.f64 	%fd208, %fd207, %fd207, %fd206;
	add.s32 	%r200, %r335, 8960;
	mul.wide.u32 	%rd106, %r200, 8;
	add.s64 	%rd107, %rd1, %rd106;
	ld.global.f64 	%fd209, [%rd107];
	fma.rn.f64 	%fd210, %fd209, %fd209, %fd208;
	add.s32 	%r201, %r335, 9600;
	mul.wide.u32 	%rd108, %r201, 8;
	add.s64 	%rd109, %rd1, %rd108;
	ld.global.f64 	%fd211, [%rd109];
	fma.rn.f64 	%fd366, %fd211, %fd211, %fd210;
	add.s32 	%r336, %r336, 10240;
	add.s32 	%r335, %r335, 10240;
	add.s32 	%r334, %r334, 16;
	setp.ne.s32 	%p26, %r334, 0;
	@%p26 bra 	$L__BB8_6;
	add.s32 	%r337, %r336, -5120;
$L__BB8_8:
	setp.eq.s32 	%p27, %r11, 0;
	@%p27 bra 	$L__BB8_17;
	and.b32  	%r23, %r10, 7;
	setp.lt.u32 	%p28, %r11, 8;
	@%p28 bra 	$L__BB8_11;
	add.s32 	%r202, %r337, %r346;
	mul.wide.u32 	%rd110, %r202, 8;
	add.s64 	%rd111, %rd1, %rd110;
	ld.global.f64 	%fd213, [%rd111];
	fma.rn.f64 	%fd214, %fd213, %fd213, %fd366;
	add.s32 	%r203, %r202, 640;
	mul.wide.u32 	%rd112, %r203, 8;
	add.s64 	%rd113, %rd1, %rd112;
	ld.global.f64 	%fd215, [%rd113];
	fma.rn.f64 	%fd216, %fd215, %fd215, %fd214;
	add.s32 	%r204, %r202, 1280;
	mul.wide.u32 	%rd114, %r204, 8;
	add.s64 	%rd115, %rd1, %rd114;
	ld.global.f64 	%fd217, [%rd115];
	fma.rn.f64 	%fd218, %fd217, %fd217, %fd216;
	add.s32 	%r205, %r202, 1920;
	mul.wide.u32 	%rd116, %r205, 8;
	add.s64 	%rd117, %rd1, %rd116;
	ld.global.f64 	%fd219, [%rd117];
	fma.rn.f64 	%fd220, %fd219, %fd219, %fd218;
	add.s32 	%r206, %r202, 2560;
	mul.wide.u32 	%rd118, %r206, 8;
	add.s64 	%rd119, %rd1, %rd118;
	ld.global.f64 	%fd221, [%rd119];
	fma.rn.f64 	%fd222, %fd221, %fd221, %fd220;
	add.s32 	%r207, %r202, 3200;
	mul.wide.u32 	%rd120, %r207, 8;
	add.s64 	%rd121, %rd1, %rd120;
	ld.global.f64 	%fd223, [%rd121];
	fma.rn.f64 	%fd224, %fd223, %fd223, %fd222;
	add.s32 	%r208, %r202, 3840;
	mul.wide.u32 	%rd122, %r208, 8;
	add.s64 	%rd123, %rd1, %rd122;
	ld.global.f64 	%fd225, [%rd123];
	fma.rn.f64 	%fd226, %fd225, %fd225, %fd224;
	add.s32 	%r209, %r202, 4480;
	mul.wide.u32 	%rd124, %r209, 8;
	add.s64 	%rd125, %rd1, %rd124;
	ld.global.f64 	%fd227, [%rd125];
	fma.rn.f64 	%fd366, %fd227, %fd227, %fd226;
	add.s32 	%r337, %r337, 5120;
$L__BB8_11:
	setp.eq.s32 	%p29, %r23, 0;
	@%p29 bra 	$L__BB8_17;
	and.b32  	%r26, %r10, 3;
	setp.lt.u32 	%p30, %r23, 4;
	@%p30 bra 	$L__BB8_14;
	add.s32 	%r210, %r337, %r346;
	mul.wide.u32 	%rd126, %r210, 8;
	add.s64 	%rd127, %rd1, %rd126;
	ld.global.f64 	%fd229, [%rd127];
	fma.rn.f64 	%fd230, %fd229, %fd229, %fd366;
	add.s32 	%r211, %r210, 640;
	mul.wide.u32 	%rd128, %r211, 8;
	add.s64 	%rd129, %rd1, %rd128;
	ld.global.f64 	%fd231, [%rd129];
	fma.rn.f64 	%fd232, %fd231, %fd231, %fd230;
	add.s32 	%r212, %r210, 1280;
	mul.wide.u32 	%rd130, %r212, 8;
	add.s64 	%rd131, %rd1, %rd130;
	ld.global.f64 	%fd233, [%rd131];
	fma.rn.f64 	%fd234, %fd233, %fd233, %fd232;
	add.s32 	%r213, %r210, 1920;
	mul.wide.u32 	%rd132, %r213, 8;
	add.s64 	%rd133, %rd1, %rd132;
	ld.global.f64 	%fd235, [%rd133];
	fma.rn.f64 	%fd366, %fd235, %fd235, %fd234;
	add.s32 	%r337, %r337, 2560;
$L__BB8_14:
	setp.eq.s32 	%p31, %r26, 0;
	@%p31 bra 	$L__BB8_17;
	add.s32 	%r341, %r337, %r346;
	neg.s32 	%r340, %r26;
$L__BB8_16:
	.pragma "nounroll";
	mul.wide.u32 	%rd134, %r341, 8;
	add.s64 	%rd135, %rd1, %rd134;
	ld.global.f64 	%fd236, [%rd135];
	fma.rn.f64 	%fd366, %fd236, %fd236, %fd366;
	add.s32 	%r341, %r341, 640;
	add.s32 	%r340, %r340, 1;
	setp.ne.s32 	%p32, %r340, 0;
	@%p32 bra 	$L__BB8_16;
$L__BB8_17:
	setp.lt.u32 	%p33, %r6, 640;
	@%p33 bra 	$L__BB8_22;
	// begin inline asm
	mov.u32 %r277, %laneid;
	// end inline asm
	mov.b64 	%rd146, %fd366;
	mov.b64 	{%r279, %r284}, %rd146;
	mov.b32 	%r285, 1;
	mov.b32 	%r326, 31;
	mov.b32 	%r327, -1;
	// begin inline asm
	shfl.sync.down.b32 %r278, %r279, %r285, %r326, %r327;
	// end inline asm
	// begin inline asm
	shfl.sync.down.b32 %r283, %r284, %r285, %r326, %r327;
	// end inline asm
	mov.b64 	%rd147, {%r278, %r283};
	mov.b64 	%fd307, %rd147;
	setp.gt.s32 	%p61, %r277, 30;
	add.f64 	%fd308, %fd366, %fd307;
	selp.f64 	%fd309, %fd366, %fd308, %p61;
	mov.b64 	%rd148, %fd309;
	mov.b64 	{%r289, %r294}, %rd148;
	mov.b32 	%r295, 2;
	// begin inline asm
	shfl.sync.down.b32 %r288, %r289, %r295, %r326, %r327;
	// end inline asm
	// begin inline asm
	shfl.sync.down.b32 %r293, %r294, %r295, %r326, %r327;
	// end inline asm
	mov.b64 	%rd149, {%r288, %r293};
	mov.b64 	%fd310, %rd149;
	setp.gt.s32 	%p62, %r277, 29;
	add.f64 	%fd311, %fd309, %fd310;
	selp.f64 	%fd312, %fd309, %fd311, %p62;
	mov.b64 	%rd150, %fd312;
	mov.b64 	{%r299, %r304}, %rd150;
	mov.b32 	%r305, 4;
	// begin inline asm
	shfl.sync.down.b32 %r298, %r299, %r305, %r326, %r327;
	// end inline asm
	// begin inline asm
	shfl.sync.down.b32 %r303, %r304, %r305, %r326, %r327;
	// end inline asm
	mov.b64 	%rd151, {%r298, %r303};
	mov.b64 	%fd313, %rd151;
	setp.gt.s32 	%p63, %r277, 27;
	add.f64 	%fd314, %fd312, %fd313;
	selp.f64 	%fd315, %fd312, %fd314, %p63;
	mov.b64 	%rd152, %fd315;
	mov.b64 	{%r309, %r314}, %rd152;
	mov.b32 	%r315, 8;
	// begin inline asm
	shfl.sync.down.b32 %r308, %r309, %r315, %r326, %r327;
	// end inline asm
	// begin inline asm
	shfl.sync.down.b32 %r313, %r314, %r315, %r326, %r327;
	// end inline asm
	mov.b64 	%rd153, {%r308, %r313};
	mov.b64 	%fd316, %rd153;
	setp.gt.s32 	%p64, %r277, 23;
	add.f64 	%fd317, %fd315, %fd316;
	selp.f64 	%fd318, %fd315, %fd317, %p64;
	mov.b64 	%rd154, %fd318;
	mov.b64 	{%r319, %r324}, %rd154;
	mov.b32 	%r325, 16;
	// begin inline asm
	shfl.sync.down.b32 %r318, %r319, %r325, %r326, %r327;
	// end inline asm
	// begin inline asm
	shfl.sync.down.b32 %r323, %r324, %r325, %r326, %r327;
	// end inline asm
	mov.b64 	%rd155, {%r318, %r323};
	mov.b64 	%fd319, %rd155;
	setp.gt.s32 	%p65, %r277, 15;
	add.f64 	%fd16, %fd318, %fd319;
	selp.f64 	%fd377, %fd318, %fd16, %p65;
	setp.ne.s32 	%p66, %r277, 0;
	@%p66 bra 	$L__BB8_20;
	shr.u32 	%r328, %r7, 2;
	and.b32  	%r329, %r328, 248;
	mov.u32 	%r330, _ZZN3cub18CUB_300001_SM_10006detail6reduce18DeviceReduceKernelINS2_10policy_hubIdjN4cuda3std3__44plusIdEEE10Policy1000EN6thrust24THRUST_300001_SM_1000_NS6detail15normal_iteratorINSD_10device_ptrIdEEEEjS9_d15SquareTransformEEvT0_PT3_T1_NS0_13GridEvenShareISN_EET2_T4_E12temp_storage;
	add.s32 	%r331, %r330, %r329;
	st.shared.f64 	[%r331+24], %fd16;
$L__BB8_20:
	bar.sync 	0;
	setp.ne.s32 	%p67, %r7, 0;
	@%p67 bra 	$L__BB8_48;
	ld.shared.f64 	%fd320, [_ZZN3cub18CUB_300001_SM_10006detail6reduce18DeviceReduceKernelINS2_10policy_hubIdjN4cuda3std3__44plusIdEEE10Policy1000EN6thrust24THRUST_300001_SM_1000_NS6detail15normal_iteratorINSD_10device_ptrIdEEEEjS9_d15SquareTransformEEvT0_PT3_T1_NS0_13GridEvenShareISN_EET2_T4_E12temp_storage+32];
	add.f64 	%fd321, %fd377, %fd320;
	ld.shared.f64 	%fd322, [_ZZN3cub18CUB_300001_SM_10006detail6reduce18DeviceReduceKernelINS2_10policy_hubIdjN4cuda3std3__44plusIdEEE10Policy1000EN6thrust24THRUST_300001_SM_1000_NS6detail15normal_iteratorINSD_10device_ptrIdEEEEjS9_d15SquareTransformEEvT0_PT3_T1_NS0_13GridEvenShareISN_EET2_T4_E12temp_storage+40];
	add.f64 	%fd323, %fd321, %fd322;
	ld.shared.f64 	%fd324, [_ZZN3cub18CUB_300001_SM_10006detail6reduce18DeviceReduceKernelINS2_10policy_hubIdjN4cuda3std3__44plusIdEEE10Policy1000EN6thrust24THRUST_300001_SM_1000_NS6detail15normal_iteratorINSD_10device_ptrIdEEEEjS9_d15SquareTransformEEvT0_PT3_T1_NS0_13GridEvenShareISN_EET2_T4_E12temp_storage+48];
	add.f64 	%fd325, %fd323, %fd324;
	ld.shared.f64 	%fd326, [_ZZN3cub18CUB_300001_SM_10006detail6reduce18DeviceReduceKernelINS2_10policy_hubIdjN4cuda3std3__44plusIdEEE10Policy1000EN6thrust24THRUST_300001_SM_1000_NS6detail15normal_iteratorINSD_10device_ptrIdEEEEjS9_d15SquareTransformEEvT0_PT3_T1_NS0_13GridEvenShareISN_EET2_T4_E12temp_storage+56];
	add.f64 	%fd327, %fd325, %fd326;
	ld.shared.f64 	%fd328, [_ZZN3cub18CUB_300001_SM_10006detail6reduce18DeviceReduceKernelINS2_10policy_hubIdjN4cuda3std3__44plusIdEEE10Policy1000EN6thrust24THRUST_300001_SM_1000_NS6detail15normal_iteratorINSD_10device_ptrIdEEEEjS9_d15SquareTransformEEvT0_PT3_T1_NS0_13GridEvenShareISN_EET2_T4_E12temp_storage+64];
	add.f64 	%fd329, %fd327, %fd328;
	ld.shared.f64 	%fd330, [_ZZN3cub18CUB_300001_SM_10006detail6reduce18DeviceReduceKernelINS2_10policy_hubIdjN4cuda3std3__44plusIdEEE10Policy1000EN6thrust24THRUST_300001_SM_1000_NS6detail15normal_iteratorINSD_10device_ptrIdEEEEjS9_d15SquareTransformEEvT0_PT3_T1_NS0_13GridEvenShareISN_EET2_T4_E12temp_storage+72];
	add.f64 	%fd331, %fd329, %fd330;
	ld.shared.f64 	%fd332, [_ZZN3cub18CUB_300001_SM_10006detail6reduce18DeviceReduceKernelINS2_10policy_hubIdjN4cuda3std3__44plusIdEEE10Policy1000EN6thrust24THRUST_300001_SM_1000_NS6detail15normal_iteratorINSD_10device_ptrIdEEEEjS9_d15SquareTransformEEvT0_PT3_T1_NS0_13GridEvenShareISN_EET2_T4_E12temp_storage+80];
	add.f64 	%fd333, %fd331, %fd332;
	ld.shared.f64 	%fd334, [_ZZN3cub18CUB_300001_SM_10006detail6reduce18DeviceReduceKernelINS2_10policy_hubIdjN4cuda3std3__44plusIdEEE10Policy1000EN6thrust24THRUST_300001_SM_1000_NS6detail15normal_iteratorINSD_10device_ptrIdEEEEjS9_d15SquareTransformEEvT0_PT3_T1_NS0_13GridEvenShareISN_EET2_T4_E12temp_storage+88];
	add.f64 	%fd335, %fd333, %fd334;
	ld.shared.f64 	%fd336, [_ZZN3cub18CUB_300001_SM_10006detail6reduce18DeviceReduceKernelINS2_10policy_hubIdjN4cuda3std3__44plusIdEEE10Policy1000EN6thrust24THRUST_300001_SM_1000_NS6detail15normal_iteratorINSD_10device_ptrIdEEEEjS9_d15SquareTransformEEvT0_PT3_T1_NS0_13GridEvenShareISN_EET2_T4_E12temp_storage+96];
	add.f64 	%fd337, %fd335, %fd336;
	ld.shared.f64 	%fd338, [_ZZN3cub18CUB_300001_SM_10006detail6reduce18DeviceReduceKernelINS2_10policy_hubIdjN4cuda3std3__44plusIdEEE10Policy1000EN6thrust24THRUST_300001_SM_1000_NS6detail15normal_iteratorINSD_10device_ptrIdEEEEjS9_d15SquareTransformEEvT0_PT3_T1_NS0_13GridEvenShareISN_EET2_T4_E12temp_storage+104];
	add.f64 	%fd339, %fd337, %fd338;
	ld.shared.f64 	%fd340, [_ZZN3cub18CUB_300001_SM_10006detail6reduce18DeviceReduceKernelINS2_10policy_hubIdjN4cuda3std3__44plusIdEEE10Policy1000EN6thrust24THRUST_300001_SM_1000_NS6detail15normal_iteratorINSD_10device_ptrIdEEEEjS9_d15SquareTransformEEvT0_PT3_T1_NS0_13GridEvenShareISN_EET2_T4_E12temp_storage+112];
	add.f64 	%fd341, %fd339, %fd340;
	ld.shared.f64 	%fd342, [_ZZN3cub18CUB_300001_SM_10006detail6reduce18DeviceReduceKernelINS2_10policy_hubIdjN4cuda3std3__44plusIdEEE10Policy1000EN6thrust24THRUST_300001_SM_1000_NS6detail15normal_iteratorINSD_10device_ptrIdEEEEjS9_d15SquareTransformEEvT0_PT3_T1_NS0_13GridEvenShareISN_EET2_T4_E12temp_storage+120];
	add.f64 	%fd343, %fd341, %fd342;
	ld.shared.f64 	%fd344, [_ZZN3cub18CUB_300001_SM_10006detail6reduce18DeviceReduceKernelINS2_10policy_hubIdjN4cuda3std3__44plusIdEEE10Policy1000EN6thrust24THRUST_300001_SM_1000_NS6detail15normal_iteratorINSD_10device_ptrIdEEEEjS9_d15SquareTransformEEvT0_PT3_T1_NS0_13GridEvenShareISN_EET2_T4_E12temp_storage+128];
	add.f64 	%fd345, %fd343, %fd344;
	ld.shared.f64 	%fd346, [_ZZN3cub18CUB_300001_SM_10006detail6reduce18DeviceReduceKernelINS2_10policy_hubIdjN4cuda3std3__44plusIdEEE10Policy1000EN6thrust24THRUST_300001_SM_1000_NS6detail15normal_iteratorINSD_10device_ptrIdEEEEjS9_d15SquareTransformEEvT0_PT3_T1_NS0_13GridEvenShareISN_EET2_T4_E12temp_storage+136];
	add.f64 	%fd347, %fd345, %fd346;
	ld.shared.f64 	%fd348, [_ZZN3cub18CUB_300001_SM_10006detail6reduce18DeviceReduceKernelINS2_10policy_hubIdjN4cuda3std3__44plusIdEEE10Policy1000EN6thrust24THRUST_300001_SM_1000_NS6detail15normal_iteratorINSD_10device_ptrIdEEEEjS9_d15SquareTransformEEvT0_PT3_T1_NS0_13GridEvenShareISN_EET2_T4_E12temp_storage+144];
	add.f64 	%fd349, %fd347, %fd348;
	ld.shared.f64 	%fd350, [_ZZN3cub18CUB_300001_SM_10006detail6reduce18DeviceReduceKernelINS2_10policy_hubIdjN4cuda3std3__44plusIdEEE10Policy1000EN6thrust24THRUST_300001_SM_1000_NS6detail15normal_iteratorINSD_10device_ptrIdEEEEjS9_d15SquareTransformEEvT0_PT3_T1_NS0_13GridEvenShareISN_EET2_T4_E12temp_storage+152];
	add.f64 	%fd351, %fd349, %fd350;
	ld.shared.f64 	%fd352, [_ZZN3cub18CUB_300001_SM_10006detail6reduce18DeviceReduceKernelINS2_10policy_hubIdjN4cuda3std3__44plusIdEEE10Policy1000EN6thrust24THRUST_300001_SM_1000_NS6detail15normal_iteratorINSD_10device_ptrIdEEEEjS9_d15SquareTransformEEvT0_PT3_T1_NS0_13GridEvenShareISN_EET2_T4_E12temp_storage+160];
	add.f64 	%fd353, %fd351, %fd352;
	ld.shared.f64 	%fd354, [_ZZN3cub18CUB_300001_SM_10006detail6reduce18DeviceReduceKernelINS2_10policy_hubIdjN4cuda3std3__44plusIdEEE10Policy1000EN6thrust24THRUST_300001_SM_1000_NS6detail15normal_iteratorINSD_10device_ptrIdEEEEjS9_d15SquareTransformEEvT0_PT3_T1_NS0_13GridEvenShareISN_EET2_T4_E12temp_storage+168];
	add.f64 	%fd355, %fd353, %fd354;
	ld.shared.f64 	%fd356, [_ZZN3cub18CUB_300001_SM_10006detail6reduce18DeviceReduceKernelINS2_10policy_hubIdjN4cuda3std3__44plusIdEEE10Policy1000EN6thrust24THRUST_300001_SM_1000_NS6detail15normal_iteratorINSD_10device_ptrIdEEEEjS9_d15SquareTransformEEvT0_PT3_T1_NS0_13GridEvenShareISN_EET2_T4_E12temp_storage+176];
	add.f64 	%fd377, %fd355, %fd356;
	bra.uni 	$L__BB8_48;
$L__BB8_22:
	// begin inline asm
	mov.u32 %r214, %laneid;
	// end inline asm
	and.b32  	%r265, %r7, 992;
	add.s32 	%r266, %r265, 32;
	setp.gt.u32 	%p34, %r266, %r6;
	not.b32 	%r267, %r265;
	add.s32 	%r268, %r6, %r267;
	selp.b32 	%r263, %r268, 31, %p34;
	mov.b64 	%rd136, %fd366;
	mov.b64 	{%r216, %r221}, %rd136;
	mov.b32 	%r222, 1;
	mov.b32 	%r264, -1;
	// begin inline asm
	shfl.sync.down.b32 %r215, %r216, %r222, %r263, %r264;
	// end inline asm
	// begin inline asm
	shfl.sync.down.b32 %r220, %r221, %r222, %r263, %r264;
	// end inline asm
	mov.b64 	%rd137, {%r215, %r220};
	mov.b64 	%fd237, %rd137;
	setp.lt.s32 	%p35, %r214, %r263;
	add.f64 	%fd238, %fd366, %fd237;
	selp.f64 	%fd239, %fd238, %fd366, %p35;
	mov.b64 	%rd138, %fd239;
	mov.b64 	{%r226, %r231}, %rd138;
	mov.b32 	%r232, 2;
	// begin inline asm
	shfl.sync.down.b32 %r225, %r226, %r232, %r263, %r264;
	// end inline asm
	// begin inline asm
	shfl.sync.down.b32 %r230, %r231, %r232, %r263, %r264;
	// end inline asm
	mov.b64 	%rd139, {%r225, %r230};
	mov.b64 	%fd240, %rd139;
	add.s32 	%r269, %r214, 2;
	setp.gt.s32 	%p36, %r269, %r263;
	add.f64 	%fd241, %fd239, %fd240;
	selp.f64 	%fd242, %fd239, %fd241, %p36;
	mov.b64 	%rd140, %fd242;
	mov.b64 	{%r236, %r241}, %rd140;
	mov.b32 	%r242, 4;
	// begin inline asm
	shfl.sync.down.b32 %r235, %r236, %r242, %r263, %r264;
	// end inline asm
	// begin inline asm
	shfl.sync.down.b32 %r240, %r241, %r242, %r263, %r264;
	// end inline asm
	mov.b64 	%rd141, {%r235, %r240};
	mov.b64 	%fd243, %rd141;
	add.s32 	%r270, %r214, 4;
	setp.gt.s32 	%p37, %r270, %r263;
	add.f64 	%fd244, %fd242, %fd243;
	selp.f64 	%fd245, %fd242, %fd244, %p37;
	mov.b64 	%rd142, %fd245;
	mov.b64 	{%r246, %r251}, %rd142;
	mov.b32 	%r252, 8;
	// begin inline asm
	shfl.sync.down.b32 %r245, %r246, %r252, %r263, %r264;
	// end inline asm
	// begin inline asm
	shfl.sync.down.b32 %r250, %r251, %r252, %r263, %r264;
	// end inline asm
	mov.b64 	%rd143, {%r245, %r250};
	mov.b64 	%fd246, %rd143;
	add.s32 	%r271, %r214, 8;
	setp.gt.s32 	%p38, %r271, %r263;
	add.f64 	%fd247, %fd245, %fd246;
	selp.f64 	%fd248, %fd245, %fd247, %p38;
	mov.b64 	%rd144, %fd248;
	mov.b64 	{%r256, %r261}, %rd144;
	mov.b32 	%r262, 16;
	// begin inline asm
	shfl.sync.down.b32 %r255, %r256, %r262, %r263, %r264;
	// end inline asm
	// begin inline asm
	shfl.sync.down.b32 %r260, %r261, %r262, %r263, %r264;
	// end inline asm
	mov.b64 	%rd145, {%r255, %r260};
	mov.b64 	%fd249, %rd145;
	add.s32 	%r272, %r214, 16;
	setp.gt.s32 	%p39, %r272, %r263;
	add.f64 	%fd250, %fd248, %fd249;
	selp.f64 	%fd377, %fd248, %fd250, %p39;
	setp.ne.s32 	%p40, %r214, 0;
	@%p40 bra 	$L__BB8_24;
	shr.u32 	%r273, %r7, 2;
	and.b32  	%r274, %r273, 248;
	mov.u32 	%r275, _ZZN3cub18CUB_300001_SM_10006detail6reduce18DeviceReduceKernelINS2_10policy_hubIdjN4cuda3std3__44plusIdEEE10Policy1000EN6thrust24THRUST_300001_SM_1000_NS6detail15normal_iteratorINSD_10device_ptrIdEEEEjS9_d15SquareTransformEEvT0_PT3_T1_NS0_13GridEvenShareISN_EET2_T4_E12temp_storage;
	add.s32 	%r276, %r275, %r274;
	st.shared.f64 	[%r276+24], %fd377;
$L__BB8_24:
	bar.sync 	0;
	setp.ne.s32 	%p41, %r7, 0;
	@%p41 bra 	$L__BB8_48;
	setp.gt.u32 	%p42, %r6, 32;
	ld.shared.f64 	%fd251, [_ZZN3cub18CUB_300001_SM_10006detail6reduce18DeviceReduceKernelINS2_10policy_hubIdjN4cuda3std3__44plusIdEEE10Policy1000EN6thrust24THRUST_300001_SM_1000_NS6detail15normal_iteratorINSD_10device_ptrIdEEEEjS9_d15SquareTransformEEvT0_PT3_T1_NS0_13GridEvenShareISN_EET2_T4_E12temp_storage+32];
	add.f64 	%fd252, %fd377, %fd251;
	selp.f64 	%fd253, %fd252, %fd377, %p42;
	setp.gt.u32 	%p43, %r6, 64;
	ld.shared.f64 	%fd254, [_ZZN3cub18CUB_300001_SM_10006detail6reduce18DeviceReduceKernelINS2_10policy_hubIdjN4cuda3std3__44plusIdEEE10Policy1000EN6thrust24THRUST_300001_SM_1000_NS6detail15normal_iteratorINSD_10device_ptrIdEEEEjS9_d15SquareTransformEEvT0_PT3_T1_NS0_13GridEvenShareISN_EET2_T4_E12temp_storage+40];
	add.f64 	%fd255, %fd254, %fd253;
	selp.f64 	%fd256, %fd255, %fd253, %p43;
	setp.gt.u32 	%p44, %r6, 96;
	ld.shared.f64 	%fd257, [_ZZN3cub18CUB_300001_SM_10006detail6reduce18DeviceReduceKernelINS2_10policy_hubIdjN4cuda3std3__44plusIdEEE10Policy1000EN6thrust24THRUST_300001_SM_1000_NS6detail15normal_iteratorINSD_10device_ptrIdEEEEjS9_d15SquareTransformEEvT0_PT3_T1_NS0_13GridEvenShareISN_EET2_T4_E12temp_storage+48];
	add.f64 	%fd258, %fd257, %fd256;
	selp.f64 	%fd259, %fd258, %fd256, %p44;
	setp.gt.u32 	%p45, %r6, 128;
	ld.shared.f64 	%fd260, [_ZZN3cub18CUB_300001_SM_10006detail6reduce18DeviceReduceKernelINS2_10policy_hubIdjN4cuda3std3__44plusIdEEE10Policy1000EN6thrust24THRUST_300001_SM_1000_NS6detail15normal_iteratorINSD_10device_ptrIdEEEEjS9_d15SquareTransformEEvT0_PT3_T1_NS0_13GridEvenShareISN_EET2_T4_E12temp_storage+56];
	add.f64 	%fd261, %fd260, %fd259;
	selp.f64 	%fd262, %fd261, %fd259, %p45;
	setp.gt.u32 	%p46, %r6, 160;
	ld.shared.f64 	%fd263, [_ZZN3cub18CUB_300001_SM_10006detail6reduce18DeviceReduceKernelINS2_10policy_hubIdjN4cuda3std3__44plusIdEEE10Policy1000EN6thrust24THRUST_300001_SM_1000_NS6detail15normal_iteratorINSD_10device_ptrIdEEEEjS9_d15SquareTransformEEvT0_PT3_T1_NS0_13GridEvenShareISN_EET2_T4_E12temp_storage+64];
	add.f64 	%fd264, %fd263, %fd262;
	selp.f64 	%fd265, %fd264, %fd262, %p46;
	setp.gt.u32 	%p47, %r6, 192;
	ld.shared.f64 	%fd266, [_ZZN3cub18CUB_300001_SM_10006detail6reduce18DeviceReduceKernelINS2_10policy_hubIdjN4cuda3std3__44plusIdEEE10Policy1000EN6thrust24THRUST_300001_SM_1000_NS6detail15normal_iteratorINSD_10device_ptrIdEEEEjS9_d15SquareTransformEEvT0_PT3_T1_NS0_13GridEvenShareISN_EET2_T4_E12temp_storage+72];
	add.f64 	%fd267, %fd266, %fd265;
	selp.f64 	%fd268, %fd267, %fd265, %p47;
	setp.gt.u32 	%p48, %r6, 224;
	ld.shared.f64 	%fd269, [_ZZN3cub18CUB_300001_SM_10006detail6reduce18DeviceReduceKernelINS2_10policy_hubIdjN4cuda3std3__44plusIdEEE10Policy1000EN6thrust24THRUST_300001_SM_1000_NS6detail15normal_iteratorINSD_10device_ptrIdEEEEjS9_d15SquareTransformEEvT0_PT3_T1_NS0_13GridEvenShareISN_EET2_T4_E12temp_storage+80];
	add.f64 	%fd270, %fd269, %fd268;
	selp.f64 	%fd271, %fd270, %fd268, %p48;
	setp.gt.u32 	%p49, %r6, 256;
	ld.shared.f64 	%fd272, [_ZZN3cub18CUB_300001_SM_10006detail6reduce18DeviceReduceKernelINS2_10policy_hubIdjN4cuda3std3__44plusIdEEE10Policy1000EN6thrust24THRUST_300001_SM_1000_NS6detail15normal_iteratorINSD_10device_ptrIdEEEEjS9_d15SquareTransformEEvT0_PT3_T1_NS0_13GridEvenShareISN_EET2_T4_E12temp_storage+88];
	add.f64 	%fd273, %fd272, %fd271;
	selp.f64 	%fd274, %fd273, %fd271, %p49;
	setp.gt.u32 	%p50, %r6, 288;
	ld.shared.f64 	%fd275, [_ZZN3cub18CUB_300001_SM_10006detail6reduce18DeviceReduceKernelINS2_10policy_hubIdjN4cuda3std3__44plusIdEEE10Policy1000EN6thrust24THRUST_300001_SM_1000_NS6detail15normal_iteratorINSD_10device_ptrIdEEEEjS9_d15SquareTransformEEvT0_PT3_T1_NS0_13GridEvenShareISN_EET2_T4_E12temp_storage+96];
	add.f64 	%fd276, %fd275, %fd274;
	selp.f64 	%fd277, %fd276, %fd274, %p50;
	setp.gt.u32 	%p51, %r6, 320;
	ld.shared.f64 	%fd278, [_ZZN3cub18CUB_300001_SM_10006detail6reduce18DeviceReduceKernelINS2_10policy_hubIdjN4cuda3std3__44plusIdEEE10Policy1000EN6thrust24THRUST_300001_SM_1000_NS6detail15normal_iteratorINSD_10device_ptrIdEEEEjS9_d15SquareTransformEEvT0_PT3_T1_NS0_13GridEvenShareISN_EET2_T4_E12temp_storage+104];
	add.f64 	%fd279, %fd278, %fd277;
	selp.f64 	%fd280, %fd279, %fd277, %p51;
	setp.gt.u32 	%p52, %r6, 352;
	ld.shared.f64 	%fd281, [_ZZN3cub18CUB_300001_SM_10006detail6reduce18DeviceReduceKernelINS2_10policy_hubIdjN4cuda3std3__44plusIdEEE10Policy1000EN6thrust24THRUST_300001_SM_1000_NS6detail15normal_iteratorINSD_10device_ptrIdEEEEjS9_d15SquareTransformEEvT0_PT3_T1_NS0_13GridEvenShareISN_EET2_T4_E12temp_storage+112];
	add.f64 	%fd282, %fd281, %fd280;
	selp.f64 	%fd283, %fd282, %fd280, %p52;
	setp.gt.u32 	%p53, %r6, 384;
	ld.shared.f64 	%fd284, [_ZZN3cub18CUB_300001_SM_10006detail6reduce18DeviceReduceKernelINS2_10policy_hubIdjN4cuda3std3__44plusIdEEE10Policy1000EN6thrust24THRUST_300001_SM_1000_NS6detail15normal_iteratorINSD_10device_ptrIdEEEEjS9_d15SquareTransformEEvT0_PT3_T1_NS0_13GridEvenShareISN_EET2_T4_E12temp_storage+120];
	add.f64 	%fd285, %fd284, %fd283;
	selp.f64 	%fd286, %fd285, %fd283, %p53;
	setp.gt.u32 	%p54, %r6, 416;
	ld.shared.f64 	%fd287, [_ZZN3cub18CUB_300001_SM_10006detail6reduce18DeviceReduceKernelINS2_10policy_hubIdjN4cuda3std3__44plusIdEEE10Policy1000EN6thrust24THRUST_300001_SM_1000_NS6detail15normal_iteratorINSD_10device_ptrIdEEEEjS9_d15SquareTransformEEvT0_PT3_T1_NS0_13GridEvenShareISN_EET2_T4_E12temp_storage+128];
	add.f64 	%fd288, %fd287, %fd286;
	selp.f64 	%fd289, %fd288, %fd286, %p54;
	setp.gt.u32 	%p55, %r6, 448;
	ld.shared.f64 	%fd290, [_ZZN3cub18CUB_300001_SM_10006detail6reduce18DeviceReduceKernelINS2_10policy_hubIdjN4cuda3std3__44plusIdEEE10Policy1000EN6thrust24THRUST_300001_SM_1000_NS6detail15normal_iteratorINSD_10device_ptrIdEEEEjS9_d15SquareTransformEEvT0_PT3_T1_NS0_13GridEvenShareISN_EET2_T4_E12temp_storage+136];
	add.f64 	%fd291, %fd290, %fd289;
	selp.f64 	%fd292, %fd291, %fd289, %p55;
	setp.gt.u32 	%p56, %r6, 480;
	ld.shared.f64 	%fd293, [_ZZN3cub18CUB_300001_SM_10006detail6reduce18DeviceReduceKernelINS2_10policy_hubIdjN4cuda3std3__44plusIdEEE10Policy1000EN6thrust24THRUST_300001_SM_1000_NS6detail15normal_iteratorINSD_10device_ptrIdEEEEjS9_d15SquareTransformEEvT0_PT3_T1_NS0_13GridEvenShareISN_EET2_T4_E12temp_storage+144];
	add.f64 	%fd294, %fd293, %fd292;
	selp.f64 	%fd295, %fd294, %fd292, %p56;
	setp.gt.u32 	%p57, %r6, 512;
	ld.shared.f64 	%fd296, [_ZZN3cub18CUB_300001_SM_10006detail6reduce18DeviceReduceKernelINS2_10policy_hubIdjN4cuda3std3__44plusIdEEE10Policy1000EN6thrust24THRUST_300001_SM_1000_NS6detail15normal_iteratorINSD_10device_ptrIdEEEEjS9_d15SquareTransformEEvT0_PT3_T1_NS0_13GridEvenShareISN_EET2_T4_E12temp_storage+152];
	add.f64 	%fd297, %fd296, %fd295;
	selp.f64 	%fd298, %fd297, %fd295, %p57;
	setp.gt.u32 	%p58, %r6, 544;
	ld.shared.f64 	%fd299, [_ZZN3cub18CUB_300001_SM_10006detail6reduce18DeviceReduceKernelINS2_10policy_hubIdjN4cuda3std3__44plusIdEEE10Policy1000EN6thrust24THRUST_300001_SM_1000_NS6detail15normal_iteratorINSD_10device_ptrIdEEEEjS9_d15SquareTransformEEvT0_PT3_T1_NS0_13GridEvenShareISN_EET2_T4_E12temp_storage+160];
	add.f64 	%fd300, %fd299, %fd298;
	selp.f64 	%fd301, %fd300, %fd298, %p58;
	setp.gt.u32 	%p59, %r6, 576;
	ld.shared.f64 	%fd302, [_ZZN3cub18CUB_300001_SM_10006detail6reduce18DeviceReduceKernelINS2_10policy_hubIdjN4cuda3std3__44plusIdEEE10Policy1000EN6thrust24THRUST_300001_SM_1000_NS6detail15normal_iteratorINSD_10device_ptrIdEEEEjS9_d15SquareTransformEEvT0_PT3_T1_NS0_13GridEvenShareISN_EET2_T4_E12temp_storage+168];
	add.f64 	%fd303, %fd302, %fd301;
	selp.f64 	%fd304, %fd303, %fd301, %p59;
	setp.gt.u32 	%p60, %r6, 608;
	ld.shared.f64 	%fd305, [_ZZN3cub18CUB_300001_SM_10006detail6reduce18DeviceReduceKernelINS2_10policy_hubIdjN4cuda3std3__44plusIdEEE10Policy1000EN6thrust24THRUST_300001_SM_1000_NS6detail15normal_iteratorINSD_10device_ptrIdEEEEjS9_d15SquareTransformEEvT0_PT3_T1_NS0_13GridEvenShareISN_EET2_T4_E12temp_storage+176];
	add.f64 	%fd306, %fd305, %fd304;
	selp.f64 	%fd377, %fd306, %fd304, %p60;
	bra.uni 	$L__BB8_48;
$L__BB8_26:
	mov.u32 	%r35, %tid.x;
	add.s32 	%r73, %r346, %r35;
	mul.wide.u32 	%rd4, %r73, 8;
	add.s64 	%rd5, %rd1, %rd4;
	ld.global.f64 	%fd41, [%rd5];
	ld.global.f64 	%fd42, [%rd5+5120];
	mul.f64 	%fd43, %fd42, %fd42;
	ld.global.f64 	%fd44, [%rd5+10240];
	ld.global.f64 	%fd45, [%rd5+15360];
	ld.global.f64 	%fd46, [%rd5+20480];
	ld.global.f64 	%fd47, [%rd5+25600];
	ld.global.f64 	%fd48, [%rd5+30720];
	ld.global.f64 	%fd49, [%rd5+35840];
	fma.rn.f64 	%fd50, %fd41, %fd41, %fd43;
	fma.rn.f64 	%fd51, %fd44, %fd44, %fd50;
	fma.rn.f64 	%fd52, %fd45, %fd45, %fd51;
	fma.rn.f64 	%fd53, %fd46, %fd46, %fd52;
	fma.rn.f64 	%fd54, %fd47, %fd47, %fd53;
	fma.rn.f64 	%fd55, %fd48, %fd48, %fd54;
	fma.rn.f64 	%fd376, %fd49, %fd49, %fd55;
	setp.lt.u32 	%p2, %r6, %r4;
	@%p2 bra 	$L__BB8_44;
	add.s32 	%r36, %r1, -5120;
	add.s32 	%r37, %r4, %r346;
	not.b32 	%r75, %r35;
	add.s32 	%r76, %r75, %r1;
	sub.s32 	%r77, %r76, %r4;
	sub.s32 	%r343, %r77, %r346;
	add.s32 	%r78, %r37, %r35;
	add.s32 	%r342, %r78, 5120;
	mov.b32 	%r345, 0;
	mov.u32 	%r344, %r37;
$L__BB8_28:
	add.s32 	%r346, %r346, %r4;
	setp.gt.u32 	%p3, %r346, %r36;
	@%p3 bra 	$L__BB8_30;
	add.s32 	%r79, %r35, %r346;
	mul.wide.u32 	%rd6, %r79, 8;
	add.s64 	%rd7, %rd1, %rd6;
	ld.global.f64 	%fd56, [%rd7];
	ld.global.f64 	%fd57, [%rd7+5120];
	ld.global.f64 	%fd58, [%rd7+10240];
	ld.global.f64 	%fd59, [%rd7+15360];
	ld.global.f64 	%fd60, [%rd7+20480];
	ld.global.f64 	%fd61, [%rd7+25600];
	ld.global.f64 	%fd62, [%rd7+30720];
	ld.global.f64 	%fd63, [%rd7+35840];
	fma.rn.f64 	%fd64, %fd56, %fd56, %fd376;
	fma.rn.f64 	%fd65, %fd57, %fd57, %fd64;
	fma.rn.f64 	%fd66, %fd58, %fd58, %fd65;
	fma.rn.f64 	%fd67, %fd59, %fd59, %fd66;
	fma.rn.f64 	%fd68, %fd60, %fd60, %fd67;
	fma.rn.f64 	%fd69, %fd61, %fd61, %fd68;
	fma.rn.f64 	%fd70, %fd62, %fd62, %fd69;
	fma.rn.f64 	%fd376, %fd63, %fd63, %fd70;
	sub.s32 	%r80, %r1, %r346;
	setp.lt.u32 	%p4, %r80, %r4;
	add.s32 	%r345, %r345, 1;
	add.s32 	%r344, %r344, %r4;
	sub.s32 	%r343, %r343, %r4;
	add.s32 	%r342, %r342, %r4;
	@%p4 bra 	$L__BB8_44;
	bra.uni 	$L__BB8_28;
$L__BB8_30:
	setp.le.u32 	%p5, %r1, %r346;
	sub.s32 	%r81, %r1, %r346;
	setp.ge.s32 	%p6, %r35, %r81;
	or.pred  	%p7, %p5, %p6;
	@%p7 bra 	$L__BB8_44;
	not.b32 	%r83, %r35;
	add.s32 	%r84, %r1, %r83;
	sub.s32 	%r85, %r84, %r37;
	mul.lo.s32 	%r86, %r2, %r345;
	mad.lo.s32 	%r87, %r86, -5120, %r85;
	mul.hi.u32 	%r88, %r87, -858993459;
	shr.u32 	%r89, %r88, 9;
	add.s32 	%r50, %r89, 1;
	and.b32  	%r51, %r50, 15;
	setp.lt.u32 	%p8, %r87, 9600;
	mov.u32 	%r351, %r35;
	@%p8 bra 	$L__BB8_35;
	or.b32  	%r349, %r35, 5120;
	mul.hi.u32 	%r90, %r343, -858993459;
	shr.u32 	%r91, %r90, 9;
	add.s32 	%r92, %r91, 1;
	and.b32  	%r93, %r92, 16777200;
	neg.s32 	%r347, %r93;
$L__BB8_33:
	.pragma "nounroll";
	add.s32 	%r94, %r342, -5120;
	mul.wide.u32 	%rd8, %r94, 8;
	add.s64 	%rd9, %rd1, %rd8;
	ld.global.f64 	%fd72, [%rd9];
	fma.rn.f64 	%fd73, %fd72, %fd72, %fd376;
	add.s32 	%r95, %r342, -4480;
	mul.wide.u32 	%rd10, %r95, 8;
	add.s64 	%rd11, %rd1, %rd10;
	ld.global.f64 	%fd74, [%rd11];
	fma.rn.f64 	%fd75, %fd74, %fd74, %fd73;
	add.s32 	%r96, %r342, -3840;
	mul.wide.u32 	%rd12, %r96, 8;
	add.s64 	%rd13, %rd1, %rd12;
	ld.global.f64 	%fd76, [%rd13];
	fma.rn.f64 	%fd77, %fd76, %fd76, %fd75;
	add.s32 	%r97, %r342, -3200;
	mul.wide.u32 	%rd14, %r97, 8;
	add.s64 	%rd15, %rd1, %rd14;
	ld.global.f64 	%fd78, [%rd15];
	fma.rn.f64 	%fd79, %fd78, %fd78, %fd77;
	add.s32 	%r98, %r342, -2560;
	mul.wide.u32 	%rd16, %r98, 8;
	add.s64 	%rd17, %rd1, %rd16;
	ld.global.f64 	%fd80, [%rd17];
	fma.rn.f64 	%fd81, %fd80, %fd80, %fd79;
	add.s32 	%r99, %r342, -1920;
	mul.wide.u32 	%rd18, %r99, 8;
	add.s64 	%rd19, %rd1, %rd18;
	ld.global.f64 	%fd82, [%rd19];
	fma.rn.f64 	%fd83, %fd82, %fd82, %fd81;
	add.s32 	%r100, %r342, -1280;
	mul.wide.u32 	%rd20, %r100, 8;
	add.s64 	%rd21, %rd1, %rd20;
	ld.global.f64 	%fd84, [%rd21];
	fma.rn.f64 	%fd85, %fd84, %fd84, %fd83;
	add.s32 	%r101, %r342, 4480;
	add.s32 	%r102, %r342, -640;
	mul.wide.u32 	%rd22, %r102, 8;
	add.s64 	%rd23, %rd1, %rd22;
	ld.global.f64 	%fd86, [%rd23];
	fma.rn.f64 	%fd87, %fd86, %fd86, %fd85;
	mul.wide.u32 	%rd24, %r342, 8;
	add.s64 	%rd25, %rd1, %rd24;
	ld.global.f64 	%fd88, [%rd25];
	fma.rn.f64 	%fd89, %fd88, %fd88, %fd87;
	add.s32 	%r103, %r342, 640;
	mul.wide.u32 	%rd26, %r103, 8;
	add.s64 	%rd27, %rd1, %rd26;
	ld.global.f64 	%fd90, [%rd27];
	fma.rn.f64 	%fd91, %fd90, %fd90, %fd89;
	add.s32 	%r104, %r342, 1280;
	mul.wide.u32 	%rd28, %r104, 8;
	add.s64 	%rd29, %rd1, %rd28;
	ld.global.f64 	%fd92, [%rd29];
	fma.rn.f64 	%fd93, %fd92, %fd92, %fd91;
	add.s32 	%r105, %r342, 1920;
	mul.wide.u32 	%rd30, %r105, 8;
	add.s64 	%rd31, %rd1, %rd30;
	ld.global.f64 	%fd94, [%rd31];
	fma.rn.f64 	%fd95, %fd94, %fd94, %fd93;
	add.s32 	%r106, %r342, 2560;
	mul.wide.u32 	%rd32, %r106, 8;
	add.s64 	%rd33, %rd1, %rd32;
	ld.global.f64 	%fd96, [%rd33];
	fma.rn.f64 	%fd97, %fd96, %fd96, %fd95;
	add.s32 	%r107, %r342, 3200;
	mul.wide.u32 	%rd34, %r107, 8;
	add.s64 	%rd35, %rd1, %rd34;
	ld.global.f64 	%fd98, [%rd35];
	fma.rn.f64 	%fd99, %fd98, %fd98, %fd97;
	add.s32 	%r108, %r342, 3840;
	mul.wide.u32 	%rd36, %r108, 8;
	add.s64 	%rd37, %rd1, %rd36;
	ld.global.f64 	%fd100, [%rd37];
	fma.rn.f64 	%fd101, %fd100, %fd100, %fd99;
	mul.wide.u32 	%rd38, %r101, 8;
	add.s64 	%rd39, %rd1, %rd38;
	ld.global.f64 	%fd102, [%rd39];
	fma.rn.f64 	%fd376, %fd102, %fd102, %fd101;
	add.s32 	%r349, %r349, 10240;
	add.s32 	%r342, %r342, 10240;
	add.s32 	%r347, %r347, 16;
	setp.ne.s32 	%p9, %r347, 0;
	@%p9 bra 	$L__BB8_33;
	add.s32 	%r351, %r349, -5120;
$L__BB8_35:
	setp.eq.s32 	%p10, %r51, 0;
	@%p10 bra 	$L__BB8_44;
	and.b32  	%r62, %r50, 7;
	setp.lt.u32 	%p11, %r51, 8;
	@%p11 bra 	$L__BB8_38;
	add.s32 	%r109, %r351, %r346;
	mul.wide.u32 	%rd40, %r109, 8;
	add.s64 	%rd41, %rd1, %rd40;
	ld.global.f64 	%fd104, [%rd41];
	fma.rn.f64 	%fd105, %fd104, %fd104, %fd376;
	add.s32 	%r110, %r109, 640;
	mul.wide.u32 	%rd42, %r110, 8;
	add.s64 	%rd43, %rd1, %rd42;
	ld.global.f64 	%fd106, [%rd43];
	fma.rn.f64 	%fd107, %fd106, %fd106, %fd105;
	add.s32 	%r111, %r109, 1280;
	mul.wide.u32 	%rd44, %r111, 8;
	add.s64 	%rd45, %rd1, %rd44;
	ld.global.f64 	%fd108, [%rd45];
	fma.rn.f64 	%fd109, %fd108, %fd108, %fd107;
	add.s32 	%r112, %r109, 1920;
	mul.wide.u32 	%rd46, %r112, 8;
	add.s64 	%rd47, %rd1, %rd46;
	ld.global.f64 	%fd110, [%rd47];
	fma.rn.f64 	%fd111, %fd110, %fd110, %fd109;
	add.s32 	%r113, %r109, 2560;
	mul.wide.u32 	%rd48, %r113, 8;
	add.s64 	%rd49, %rd1, %rd48;
	ld.global.f64 	%fd112, [%rd49];
	fma.rn.f64 	%fd113, %fd112, %fd112, %fd111;
	add.s32 	%r114, %r109, 3200;
	mul.wide.u32 	%rd50, %r114, 8;
	add.s64 	%rd51, %rd1, %rd50;
	ld.global.f64 	%fd114, [%rd51];
	fma.rn.f64 	%fd115, %fd114, %fd114, %fd113;
	add.s32 	%r115, %r109, 3840;
	mul.wide.u32 	%rd52, %r115, 8;
	add.s64 	%rd53, %rd1, %rd52;
	ld.global.f64 	%fd116, [%rd53];
	fma.rn.f64 	%fd117, %fd116, %fd116, %fd115;
	add.s32 	%r116, %r109, 4480;
	mul.wide.u32 	%rd54, %r116, 8;
	add.s64 	%rd55, %rd1, %rd54;
	ld.global.f64 	%fd118, [%rd55];
	fma.rn.f64 	%fd376, %fd118, %fd118, %fd117;
	add.s32 	%r351, %r351, 5120;
$L__BB8_38:
	setp.eq.s32 	%p12, %r62, 0;
	@%p12 bra 	$L__BB8_44;
	setp.lt.u32 	%p13, %r62, 4;
	@%p13 bra 	$L__BB8_41;
	add.s32 	%r117, %r351, %r346;
	mul.wide.u32 	%rd56, %r117, 8;
	add.s64 	%rd57, %rd1, %rd56;
	ld.global.f64 	%fd120, [%rd57];
	fma.rn.f64 	%fd121, %fd120, %fd120, %fd376;
	add.s32 	%r118, %r117, 640;
	mul.wide.u32 	%rd58, %r118, 8;
	add.s64 	%rd59, %rd1, %rd58;
	ld.global.f64 	%fd122, [%rd59];
	fma.rn.f64 	%fd123, %fd122, %fd122, %fd121;
	add.s32 	%r119, %r117, 1280;
	mul.wide.u32 	%rd60, %r119, 8;
	add.s64 	%rd61, %rd1, %rd60;
	ld.global.f64 	%fd124, [%rd61];
	fma.rn.f64 	%fd125, %fd124, %fd124, %fd123;
	add.s32 	%r120, %r117, 1920;
	mul.wide.u32 	%rd62, %r120, 8;
	add.s64 	%rd63, %rd1, %rd62;
	ld.global.f64 	%fd126, [%rd63];
	fma.rn.f64 	%fd376, %fd126, %fd126, %fd125;
	add.s32 	%r351, %r351, 2560;
$L__BB8_41:
	and.b32  	%r121, %r50, 3;
	setp.eq.s32 	%p14, %r121, 0;
	@%p14 bra 	$L__BB8_44;
	add.s32 	%r354, %r351, %r344;
	mul.hi.u32 	%r122, %r343, -858993459;
	cvt.u16.u32 	%rs1, %r122;
	shr.u16 	%rs2, %rs1, 9;
	add.s16 	%rs3, %rs2, 1;
	cvt.u32.u16 	%r123, %rs3;
	and.b32  	%r124, %r123, 3;
	neg.s32 	%r353, %r124;
$L__BB8_43:
	.pragma "nounroll";
	mul.wide.u32 	%rd64, %r354, 8;
	add.s64 	%rd65, %rd1, %rd64;
	ld.global.f64 	%fd127, [%rd65];
	fma.rn.f64 	%fd376, %fd127, %fd127, %fd376;
	add.s32 	%r354, %r354, 640;
	add.s32 	%r353, %r353, 1;
	setp.ne.s32 	%p15, %r353, 0;
	@%p15 bra 	$L__BB8_43;
$L__BB8_44:
	// begin inline asm
	mov.u32 %r125, %laneid;
	// end inline asm
	mov.b64 	%rd66, %fd376;
	mov.b64 	{%r127, %r132}, %rd66;
	mov.b32 	%r133, 1;
	mov.b32 	%r174, 31;
	mov.b32 	%r175, -1;
	// begin inline asm
	shfl.sync.down.b32 %r126, %r127, %r133, %r174, %r175;
	// end inline asm
	// begin inline asm
	shfl.sync.down.b32 %r131, %r132, %r133, %r174, %r175;
	// end inline asm
	mov.b64 	%rd67, {%r126, %r131};
	mov.b64 	%fd128, %rd67;
	setp.gt.s32 	%p16, %r125, 30;
	add.f64 	%fd129, %fd376, %fd128;
	selp.f64 	%fd130, %fd376, %fd129, %p16;
	mov.b64 	%rd68, %fd130;
	mov.b64 	{%r137, %r142}, %rd68;
	mov.b32 	%r143, 2;
	// begin inline asm
	shfl.sync.down.b32 %r136, %r137, %r143, %r174, %r175;
	// end inline asm
	// begin inline asm
	shfl.sync.down.b32 %r141, %r142, %r143, %r174, %r175;
	// end inline asm
	mov.b64 	%rd69, {%r136, %r141};
	mov.b64 	%fd131, %rd69;
	setp.gt.s32 	%p17, %r125, 29;
	add.f64 	%fd132, %fd130, %fd131;
	selp.f64 	%fd133, %fd130, %fd132, %p17;
	mov.b64 	%rd70, %fd133;
	mov.b64 	{%r147, %r152}, %rd70;
	mov.b32 	%r153, 4;
	// begin inline asm
	shfl.sync.down.b32 %r146, %r147, %r153, %r174, %r175;
	// end inline asm
	// begin inline asm
	shfl.sync.down.b32 %r151, %r152, %r153, %r174, %r175;
	// end inline asm
	mov.b64 	%rd71, {%r146, %r151};
	mov.b64 	%fd134, %rd71;
	setp.gt.s32 	%p18, %r125, 27;
	add.f64 	%fd135, %fd133, %fd134;
	selp.f64 	%fd136, %fd133, %fd135, %p18;
	mov.b64 	%rd72, %fd136;
	mov.b64 	{%r157, %r162}, %rd72;
	mov.b32 	%r163, 8;
	// begin inline asm
	shfl.sync.down.b32 %r156, %r157, %r163, %r174, %r175;
	// end inline asm
	// begin inline asm
	shfl.sync.down.b32 %r161, %r162, %r163, %r174, %r175;
	// end inline asm
	mov.b64 	%rd73, {%r156, %r161};
	mov.b64 	%fd137, %rd73;
	setp.gt.s32 	%p19, %r125, 23;
	add.f64 	%fd138, %fd136, %fd137;
	selp.f64 	%fd139, %fd136, %fd138, %p19;
	mov.b64 	%rd74, %fd139;
	mov.b64 	{%r167, %r172}, %rd74;
	mov.b32 	%r173, 16;
	// begin inline asm
	shfl.sync.down.b32 %r166, %r167, %r173, %r174, %r175;
	// end inline asm
	// begin inline asm
	shfl.sync.down.b32 %r171, %r172, %r173, %r174, %r175;
	// end inline asm
	mov.b64 	%rd75, {%r166, %r171};
	mov.b64 	%fd140, %rd75;
	setp.gt.s32 	%p20, %r125, 15;
	add.f64 	%fd37, %fd139, %fd140;
	selp.f64 	%fd377, %fd139, %fd37, %p20;
	setp.ne.s32 	%p21, %r125, 0;
	@%p21 bra 	$L__BB8_46;
	shr.u32 	%r176, %r35, 2;
	and.b32  	%r177, %r176, 248;
	mov.u32 	%r178, _ZZN3cub18CUB_300001_SM_10006detail6reduce18DeviceReduceKernelINS2_10policy_hubIdjN4cuda3std3__44plusIdEEE10Policy1000EN6thrust24THRUST_300001_SM_1000_NS6detail15normal_iteratorINSD_10device_ptrIdEEEEjS9_d15SquareTransformEEvT0_PT3_T1_NS0_13GridEvenShareISN_EET2_T4_E12temp_storage;
	add.s32 	%r179, %r178, %r177;
	st.shared.f64 	[%r179+24], %fd37;
$L__BB8_46:
	bar.sync 	0;
	setp.ne.s32 	%p22, %r35, 0;
	@%p22 bra 	$L__BB8_48;
	ld.shared.f64 	%fd141, [_ZZN3cub18CUB_300001_SM_10006detail6reduce18DeviceReduceKernelINS2_10policy_hubIdjN4cuda3std3__44plusIdEEE10Policy1000EN6thrust24THRUST_300001_SM_1000_NS6detail15normal_iteratorINSD_10device_ptrIdEEEEjS9_d15SquareTransformEEvT0_PT3_T1_NS0_13GridEvenShareISN_EET2_T4_E12temp_storage+32];
	add.f64 	%fd142, %fd377, %fd141;
	ld.shared.f64 	%fd143, [_ZZN3cub18CUB_300001_SM_10006detail6reduce18DeviceReduceKernelINS2_10policy_hubIdjN4cuda3std3__44plusIdEEE10Policy1000EN6thrust24THRUST_300001_SM_1000_NS6detail15normal_iteratorINSD_10device_ptrIdEEEEjS9_d15SquareTransformEEvT0_PT3_T1_NS0_13GridEvenShareISN_EET2_T4_E12temp_storage+40];
	add.f64 	%fd144, %fd142, %fd143;
	ld.shared.f64 	%fd145, [_ZZN3cub18CUB_300001_SM_10006detail6reduce18DeviceReduceKernelINS2_10policy_hubIdjN4cuda3std3__44plusIdEEE10Policy1000EN6thrust24THRUST_300001_SM_1000_NS6detail15normal_iteratorINSD_10device_ptrIdEEEEjS9_d15SquareTransformEEvT0_PT3_T1_NS0_13GridEvenShareISN_EET2_T4_E12temp_storage+48];
	add.f64 	%fd146, %fd144, %fd145;
	ld.shared.f64 	%fd147, [_ZZN3cub18CUB_300001_SM_10006detail6reduce18DeviceReduceKernelINS2_10policy_hubIdjN4cuda3std3__44plusIdEEE10Policy1000EN6thrust24THRUST_300001_SM_1000_NS6detail15normal_iteratorINSD_10device_ptrIdEEEEjS9_d15SquareTransformEEvT0_PT3_T1_NS0_13GridEvenShareISN_EET2_T4_E12temp_storage+56];
	add.f64 	%fd148, %fd146, %fd147;
	ld.shared.f64 	%fd149, [_ZZN3cub18CUB_300001_SM_10006detail6reduce18DeviceReduceKernelINS2_10policy_hubIdjN4cuda3std3__44plusIdEEE10Policy1000EN6thrust24THRUST_300001_SM_1000_NS6detail15normal_iteratorINSD_10device_ptrIdEEEEjS9_d15SquareTransformEEvT0_PT3_T1_NS0_13GridEvenShareISN_EET2_T4_E12temp_storage+64];
	add.f64 	%fd150, %fd148, %fd149;
	ld.shared.f64 	%fd151, [_ZZN3cub18CUB_300001_SM_10006detail6reduce18DeviceReduceKernelINS2_10policy_hubIdjN4cuda3std3__44plusIdEEE10Policy1000EN6thrust24THRUST_300001_SM_1000_NS6detail15normal_iteratorINSD_10device_ptrIdEEEEjS9_d15SquareTransformEEvT0_PT3_T1_NS0_13GridEvenShareISN_EET2_T4_E12temp_storage+72];
	add.f64 	%fd152, %fd150, %fd151;
	ld.shared.f64 	%fd153, [_ZZN3cub18CUB_300001_SM_10006detail6reduce18DeviceReduceKernelINS2_10policy_hubIdjN4cuda3std3__44plusIdEEE10Policy1000EN6thrust24THRUST_300001_SM_1000_NS6detail15normal_iteratorINSD_10device_ptrIdEEEEjS9_d15SquareTransformEEvT0_PT3_T1_NS0_13GridEvenShareISN_EET2_T4_E12temp_storage+80];
	add.f64 	%fd154, %fd152, %fd153;
	ld.shared.f64 	%fd155, [_ZZN3cub18CUB_300001_SM_10006detail6reduce18DeviceReduceKernelINS2_10policy_hubIdjN4cuda3std3__44plusIdEEE10Policy1000EN6thrust24THRUST_300001_SM_1000_NS6detail15normal_iteratorINSD_10device_ptrIdEEEEjS9_d15SquareTransformEEvT0_PT3_T1_NS0_13GridEvenShareISN_EET2_T4_E12temp_storage+88];
	add.f64 	%fd156, %fd154, %fd155;
	ld.shared.f64 	%fd157, [_ZZN3cub18CUB_300001_SM_10006detail6reduce18DeviceReduceKernelINS2_10policy_hubIdjN4cuda3std3__44plusIdEEE10Policy1000EN6thrust24THRUST_300001_SM_1000_NS6detail15normal_iteratorINSD_10device_ptrIdEEEEjS9_d15SquareTransformEEvT0_PT3_T1_NS0_13GridEvenShareISN_EET2_T4_E12temp_storage+96];
	add.f64 	%fd158, %fd156, %fd157;
	ld.shared.f64 	%fd159, [_ZZN3cub18CUB_300001_SM_10006detail6reduce18DeviceReduceKernelINS2_10policy_hubIdjN4cuda3std3__44plusIdEEE10Policy1000EN6thrust24THRUST_300001_SM_1000_NS6detail15normal_iteratorINSD_10device_ptrIdEEEEjS9_d15SquareTransformEEvT0_PT3_T1_NS0_13GridEvenShareISN_EET2_T4_E12temp_storage+104];
	add.f64 	%fd160, %fd158, %fd159;
	ld.shared.f64 	%fd161, [_ZZN3cub18CUB_300001_SM_10006detail6reduce18DeviceReduceKernelINS2_10policy_hubIdjN4cuda3std3__44plusIdEEE10Policy1000EN6thrust24THRUST_300001_SM_1000_NS6detail15normal_iteratorINSD_10device_ptrIdEEEEjS9_d15SquareTransformEEvT0_PT3_T1_NS0_13GridEvenShareISN_EET2_T4_E12temp_storage+112];
	add.f64 	%fd162, %fd160, %fd161;
	ld.shared.f64 	%fd163, [_ZZN3cub18CUB_300001_SM_10006detail6reduce18DeviceReduceKernelINS2_10policy_hubIdjN4cuda3std3__44plusIdEEE10Policy1000EN6thrust24THRUST_300001_SM_1000_NS6detail15normal_iteratorINSD_10device_ptrIdEEEEjS9_d15SquareTransformEEvT0_PT3_T1_NS0_13GridEvenShareISN_EET2_T4_E12temp_storage+120];
	add.f64 	%fd164, %fd162, %fd163;
	ld.shared.f64 	%fd165, [_ZZN3cub18CUB_300001_SM_10006detail6reduce18DeviceReduceKernelINS2_10policy_hubIdjN4cuda3std3__44plusIdEEE10Policy1000EN6thrust24THRUST_300001_SM_1000_NS6detail15normal_iteratorINSD_10device_ptrIdEEEEjS9_d15SquareTransformEEvT0_PT3_T1_NS0_13GridEvenShareISN_EET2_T4_E12temp_storage+128];
	add.f64 	%fd166, %fd164, %fd165;
	ld.shared.f64 	%fd167, [_ZZN3cub18CUB_300001_SM_10006detail6reduce18DeviceReduceKernelINS2_10policy_hubIdjN4cuda3std3__44plusIdEEE10Policy1000EN6thrust24THRUST_300001_SM_1000_NS6detail15normal_iteratorINSD_10device_ptrIdEEEEjS9_d15SquareTransformEEvT0_PT3_T1_NS0_13GridEvenShareISN_EET2_T4_E12temp_storage+136];
	add.f64 	%fd168, %fd166, %fd167;
	ld.shared.f64 	%fd169, [_ZZN3cub18CUB_300001_SM_10006detail6reduce18DeviceReduceKernelINS2_10policy_hubIdjN4cuda3std3__44plusIdEEE10Policy1000EN6thrust24THRUST_300001_SM_1000_NS6detail15normal_iteratorINSD_10device_ptrIdEEEEjS9_d15SquareTransformEEvT0_PT3_T1_NS0_13GridEvenShareISN_EET2_T4_E12temp_storage+144];
	add.f64 	%fd170, %fd168, %fd169;
	ld.shared.f64 	%fd171, [_ZZN3cub18CUB_300001_SM_10006detail6reduce18DeviceReduceKernelINS2_10policy_hubIdjN4cuda3std3__44plusIdEEE10Policy1000EN6thrust24THRUST_300001_SM_1000_NS6detail15normal_iteratorINSD_10device_ptrIdEEEEjS9_d15SquareTransformEEvT0_PT3_T1_NS0_13GridEvenShareISN_EET2_T4_E12temp_storage+152];
	add.f64 	%fd172, %fd170, %fd171;
	ld.shared.f64 	%fd173, [_ZZN3cub18CUB_300001_SM_10006detail6reduce18DeviceReduceKernelINS2_10policy_hubIdjN4cuda3std3__44plusIdEEE10Policy1000EN6thrust24THRUST_300001_SM_1000_NS6detail15normal_iteratorINSD_10device_ptrIdEEEEjS9_d15SquareTransformEEvT0_PT3_T1_NS0_13GridEvenShareISN_EET2_T4_E12temp_storage+160];
	add.f64 	%fd174, %fd172, %fd173;
	ld.shared.f64 	%fd175, [_ZZN3cub18CUB_300001_SM_10006detail6reduce18DeviceReduceKernelINS2_10policy_hubIdjN4cuda3std3__44plusIdEEE10Policy1000EN6thrust24THRUST_300001_SM_1000_NS6detail15normal_iteratorINSD_10device_ptrIdEEEEjS9_d15SquareTransformEEvT0_PT3_T1_NS0_13GridEvenShareISN_EET2_T4_E12temp_storage+168];
	add.f64 	%fd176, %fd174, %fd175;
	ld.shared.f64 	%fd177, [_ZZN3cub18CUB_300001_SM_10006detail6reduce18DeviceReduceKernelINS2_10policy_hubIdjN4cuda3std3__44plusIdEEE10Policy1000EN6thrust24THRUST_300001_SM_1000_NS6detail15normal_iteratorINSD_10device_ptrIdEEEEjS9_d15SquareTransformEEvT0_PT3_T1_NS0_13GridEvenShareISN_EET2_T4_E12temp_storage+176];
	add.f64 	%fd377, %fd176, %fd177;
$L__BB8_48:
	mov.u32 	%r332, %tid.x;
	setp.ne.s32 	%p68, %r332, 0;
	@%p68 bra 	$L__BB8_50;
	cvta.to.global.u64 	%rd156, %rd2;
	mul.wide.u32 	%rd157, %r3, 8;
	add.s64 	%rd158, %rd156, %rd157;
	st.global.f64 	[%rd158], %fd377;
$L__BB8_50:
	ret;

}
	// .globl	_ZN3cub18CUB_300001_SM_10006detail6reduce28DeviceReduceSingleTileKernelINS2_10policy_hubIdjN4cuda3std3__44plusIdEEE10Policy1000EPdSC_iS9_ddNS7_10__identityEEEvT0_T1_T2_T3_T4_T6_
.visible .entry _ZN3cub18CUB_300001_SM_10006detail6reduce28DeviceReduceSingleTileKernelINS2_10policy_hubIdjN4cuda3std3__44plusIdEEE10Policy1000EPdSC_iS9_ddNS7_10__identityEEEvT0_T1_T2_T3_T4_T6_(
	.param .u64 .ptr .align 1 _ZN3cub18CUB_300001_SM_10006detail6reduce28DeviceReduceSingleTileKernelINS2_10policy_hubIdjN4cuda3std3__44plusIdEEE10Policy1000EPdSC_iS9_ddNS7_10__identityEEEvT0_T1_T2_T3_T4_T6__param_0,
	.param .u64 .ptr .align 1 _ZN3cub18CUB_300001_SM_10006detail6reduce28DeviceReduceSingleTileKernelINS2_10policy_hubIdjN4cuda3std3__44plusIdEEE10Policy1000EPdSC_iS9_ddNS7_10__identityEEEvT0_T1_T2_T3_T4_T6__param_1,
	.param .u32 _ZN3cub18CUB_300001_SM_10006detail6reduce28DeviceReduceSingleTileKernelINS2_10policy_hubIdjN4cuda3std3__44plusIdEEE10Policy1000EPdSC_iS9_ddNS7_10__identityEEEvT0_T1_T2_T3_T4_T6__param_2,
	.param .align 1 .b8 _ZN3cub18CUB_300001_SM_10006detail6reduce28DeviceReduceSingleTileKernelINS2_10policy_hubIdjN4cuda3std3__44plusIdEEE10Policy1000EPdSC_iS9_ddNS7_10__identityEEEvT0_T1_T2_T3_T4_T6__param_3[1],
	.param .f64 _ZN3cub18CUB_300001_SM_10006detail6reduce28DeviceReduceSingleTileKernelINS2_10policy_hubIdjN4cuda3std3__44plusIdEEE10Policy1000EPdSC_iS9_ddNS7_10__identityEEEvT0_T1_T2_T3_T4_T6__param_4,
	.param .align 1 .b8 _ZN3cub18CUB_300001_SM_10006detail6reduce28DeviceReduceSingleTileKernelINS2_10policy_hubIdjN4cuda3std3__44plusIdEEE10Policy1000EPdSC_iS9_ddNS7_10__identityEEEvT0_T1_T2_T3_T4_T6__param_5[1]
)
.maxntid 640
.minnctapersm 1
{
	.reg .pred 	%p<62>;
	.reg .b32 	%r<239>;
	.reg .b64 	%rd<109>;
	.reg .b64 	%fd<264>;
	// demoted variable
	.shared .align 8 .b8 _ZZN3cub18CUB_300001_SM_10006detail6reduce28DeviceReduceSingleTileKernelINS2_10policy_hubIdjN4cuda3std3__44plusIdEEE10Policy1000EPdSC_iS9_ddNS7_10__identityEEEvT0_T1_T2_T3_T4_T6_E12temp_storage[192];
	ld.param.u64 	%rd9, [_ZN3cub18CUB_300001_SM_10006detail6reduce28DeviceReduceSingleTileKernelINS2_10policy_hubIdjN4cuda3std3__44plusIdEEE10Policy1000EPdSC_iS9_ddNS7_10__identityEEEvT0_T1_T2_T3_T4_T6__param_0];
	ld.param.u64 	%rd10, [_ZN3cub18CUB_300001_SM_10006detail6reduce28DeviceReduceSingleTileKernelINS2_10policy_hubIdjN4cuda3std3__44plusIdEEE10Policy1000EPdSC_iS9_ddNS7_10__identityEEEvT0_T1_T2_T3_T4_T6__param_1];
	ld.param.u32 	%r36, [_ZN3cub18CUB_300001_SM_10006detail6reduce28DeviceReduceSingleTileKernelINS2_10policy_hubIdjN4cuda3std3__44plusIdEEE10Policy1000EPdSC_iS9_ddNS7_10__identityEEEvT0_T1_T2_T3_T4_T6__param_2];
	ld.param.f64 	%fd30, [_ZN3cub18CUB_300001_SM_10006detail6reduce28DeviceReduceSingleTileKernelINS2_10policy_hubIdjN4cuda3std3__44plusIdEEE10Policy1000EPdSC_iS9_ddNS7_10__identityEEEvT0_T1_T2_T3_T4_T6__param_4];
	cvta.to.global.u64 	%rd1, %rd10;
	setp.ne.s32 	%p1, %r36, 0;
	@%p1 bra 	$L__BB9_3;
	mov.u32 	%r225, %tid.x;
	setp.ne.s32 	%p61, %r225, 0;
	@%p61 bra 	$L__BB9_39;
	st.global.f64 	[%rd1], %fd30;
	bra.uni 	$L__BB9_39;
$L__BB9_3:
	setp.gt.s32 	%p2, %r36, 5119;
	@%p2 bra 	$L__BB9_21;
	mov.u32 	%r1, %tid.x;
	setp.ge.s32 	%p19, %r1, %r36;
	mov.f64 	%fd255, 0d0000000000000000;
	mov.u32 	%r229, %r1;
	@%p19 bra 	$L__BB9_6;
	mul.wide.u32 	%rd74, %r1, 8;
	add.s64 	%rd73, %rd9, %rd74;
	// begin inline asm
	ld.global.nc.u64 %rd72, [%rd73];
	// end inline asm
	mov.b64 	%fd255, %rd72;
	add.s32 	%r229, %r1, 640;
$L__BB9_6:
	setp.ge.s32 	%p20, %r229, %r36;
	@%p20 bra 	$L__BB9_12;
	not.b32 	%r101, %r229;
	add.s32 	%r4, %r36, %r101;
	mul.hi.u32 	%r102, %r4, -858993459;
	shr.u32 	%r103, %r102, 9;
	add.s32 	%r5, %r103, 1;
	and.b32  	%r104, %r103, 3;
	setp.eq.s32 	%p21, %r104, 3;
	@%p21 bra 	$L__BB9_10;
	mul.wide.u32 	%rd75, %r229, 8;
	add.s64 	%rd107, %rd9, %rd75;
	and.b32  	%r105, %r5, 3;
	neg.s32 	%r227, %r105;
$L__BB9_9:
	.pragma "nounroll";
	// begin inline asm
	ld.global.nc.u64 %rd76, [%rd107];
	// end inline asm
	mov.b64 	%fd121, %rd76;
	add.f64 	%fd255, %fd255, %fd121;
	add.s32 	%r229, %r229, 640;
	add.s64 	%rd107, %rd107, 5120;
	add.s32 	%r227, %r227, 1;
	setp.ne.s32 	%p22, %r227, 0;
	@%p22 bra 	$L__BB9_9;
$L__BB9_10:
	setp.lt.u32 	%p23, %r4, 1920;
	@%p23 bra 	$L__BB9_12;
$L__BB9_11:
	mul.wide.s32 	%rd86, %r229, 8;
	add.s64 	%rd79, %rd9, %rd86;
	// begin inline asm
	ld.global.nc.u64 %rd78, [%rd79];
	// end inline asm
	mov.b64 	%fd122, %rd78;
	add.f64 	%fd123, %fd255, %fd122;
	add.s64 	%rd81, %rd79, 5120;
	// begin inline asm
	ld.global.nc.u64 %rd80, [%rd81];
	// end inline asm
	mov.b64 	%fd124, %rd80;
	add.f64 	%fd125, %fd123, %fd124;
	add.s64 	%rd83, %rd79, 10240;
	// begin inline asm
	ld.global.nc.u64 %rd82, [%rd83];
	// end inline asm
	mov.b64 	%fd126, %rd82;
	add.f64 	%fd127, %fd125, %fd126;
	add.s64 	%rd85, %rd79, 15360;
	// begin inline asm
	ld.global.nc.u64 %rd84, [%rd85];
	// end inline asm
	mov.b64 	%fd128, %rd84;
	add.f64 	%fd255, %fd127, %fd128;
	add.s32 	%r229, %r229, 2560;
	setp.lt.s32 	%p24, %r229, %r36;
	@%p24 bra 	$L__BB9_11;
$L__BB9_12:
	setp.lt.s32 	%p25, %r36, 640;
	@%p25 bra 	$L__BB9_17;
	// begin inline asm
	mov.u32 %r169, %laneid;
	// end inline asm
	mov.b64 	%rd97, %fd255;
	mov.b64 	{%r171, %r176}, %rd97;
	mov.b32 	%r177, 1;
	mov.b32 	%r218, 31;
	mov.b32 	%r219, -1;
	// begin inline asm
	shfl.sync.down.b32 %r170, %r171, %r177, %r218, %r219;
	// end inline asm
	// begin inline asm
	shfl.sync.down.b32 %r175, %r176, %r177, %r218, %r219;
	// end inline asm
	mov.b64 	%rd98, {%r170, %r175};
	mov.b64 	%fd199, %rd98;
	setp.gt.s32 	%p53, %r169, 30;
	add.f64 	%fd200, %fd255, %fd199;
	selp.f64 	%fd201, %fd255, %fd200, %p53;
	mov.b64 	%rd99, %fd201;
	mov.b64 	{%r181, %r186}, %rd99;
	mov.b32 	%r187, 2;
	// begin inline asm
	shfl.sync.down.b32 %r180, %r181, %r187, %r218, %r219;
	// end inline asm
	// begin inline asm
	shfl.sync.down.b32 %r185, %r186, %r187, %r218, %r219;
	// end inline asm
	mov.b64 	%rd100, {%r180, %r185};
	mov.b64 	%fd202, %rd100;
	setp.gt.s32 	%p54, %r169, 29;
	add.f64 	%fd203, %fd201, %fd202;
	selp.f64 	%fd204, %fd201, %fd203, %p54;
	mov.b64 	%rd101, %fd204;
	mov.b64 	{%r191, %r196}, %rd101;
	mov.b32 	%r197, 4;
	// begin inline asm
	shfl.sync.down.b32 %r190, %r191, %r197, %r218, %r219;
	// end inline asm
	// begin inline asm
	shfl.sync.down.b32 %r195, %r196, %r197, %r218, %r219;
	// end inline asm
	mov.b64 	%rd102, {%r190, %r195};
	mov.b64 	%fd205, %rd102;
	setp.gt.s32 	%p55, %r169, 27;
	add.f64 	%fd206, %fd204, %fd205;
	selp.f64 	%fd207, %fd204, %fd206, %p55;
	mov.b64 	%rd103, %fd207;
	mov.b64 	{%r201, %r206}, %rd103;
	mov.b32 	%r207, 8;
	// begin inline asm
	shfl.sync.down.b32 %r200, %r201, %r207, %r218, %r219;
	// end inline asm
	// begin inline asm
	shfl.sync.down.b32 %r205, %r206, %r207, %r218, %r219;
	// end inline asm
	mov.b64 	%rd104, {%r200, %r205};
	mov.b64 	%fd208, %rd104;
	setp.gt.s32 	%p56, %r169, 23;
	add.f64 	%fd209, %fd207, %fd208;
	selp.f64 	%fd210, %fd207, %fd209, %p56;
	mov.b64 	%rd105, %fd210;
	mov.b64 	{%r211, %r216}, %rd105;
	mov.b32 	%r217, 16;
	// begin inline asm
	shfl.sync.down.b32 %r210, %r211, %r217, %r218, %r219;
	// end inline asm
	// begin inline asm
	shfl.sync.down.b32 %r215, %r216, %r217, %r218, %r219;
	// end inline asm
	mov.b64 	%rd106, {%r210, %r215};
	mov.b64 	%fd211, %rd106;
	setp.gt.s32 	%p57, %r169, 15;
	add.f64 	%fd10, %fd210, %fd211;
	selp.f64 	%fd263, %fd210, %fd10, %p57;
	setp.ne.s32 	%p58, %r169, 0;
	@%p58 bra 	$L__BB9_15;
	shr.u32 	%r220, %r1, 2;
	and.b32  	%r221, %r220, 248;
	mov.u32 	%r222, _ZZN3cub18CUB_300001_SM_10006detail6reduce28DeviceReduceSingleTileKernelINS2_10policy_hubIdjN4cuda3std3__44plusIdEEE10Policy1000EPdSC_iS9_ddNS7_10__identityEEEvT0_T1_T2_T3_T4_T6_E12temp_storage;
	add.s32 	%r223, %r222, %r221;
	st.shared.f64 	[%r223+24], %fd10;
$L__BB9_15:
	bar.sync 	0;
	setp.ne.s32 	%p59, %r1, 0;
	@%p59 bra 	$L__BB9_37;
	ld.shared.f64 	%fd212, [_ZZN3cub18CUB_300001_SM_10006detail6reduce28DeviceReduceSingleTileKernelINS2_10policy_hubIdjN4cuda3std3__44plusIdEEE10Policy1000EPdSC_iS9_ddNS7_10__identityEEEvT0_T1_T2_T3_T4_T6_E12temp_storage+32];
	add.f64 	%fd213, %fd263, %fd212;
	ld.shared.f64 	%fd214, [_ZZN3cub18CUB_300001_SM_10006detail6reduce28DeviceReduceSingleTileKernelINS2_10policy_hubIdjN4cuda3std3__44plusIdEEE10Policy1000EPdSC_iS9_ddNS7_10__identityEEEvT0_T1_T2_T3_T4_T6_E12temp_storage+40];
	add.f64 	%fd215, %fd213, %fd214;
	ld.shared.f64 	%fd216, [_ZZN3cub18CUB_300001_SM_10006detail6reduce28DeviceReduceSingleTileKernelINS2_10policy_hubIdjN4cuda3std3__44plusIdEEE10Policy1000EPdSC_iS9_ddNS7_10__identityEEEvT0_T1_T2_T3_T4_T6_E12temp_storage+48];
	add.f64 	%fd217, %fd215, %fd216;
	ld.shared.f64 	%fd218, [_ZZN3cub18CUB_300001_SM_10006detail6reduce28DeviceReduceSingleTileKernelINS2_10policy_hubIdjN4cuda3std3__44plusIdEEE10Policy1000EPdSC_iS9_ddNS7_10__identityEEEvT0_T1_T2_T3_T4_T6_E12temp_storage+56];
	add.f64 	%fd219, %fd217, %fd218;
	ld.shared.f64 	%fd220, [_ZZN3cub18CUB_300001_SM_10006detail6reduce28DeviceReduceSingleTileKernelINS2_10policy_hubIdjN4cuda3std3__44plusIdEEE10Policy1000EPdSC_iS9_ddNS7_10__identityEEEvT0_T1_T2_T3_T4_T6_E12temp_storage+64];
	add.f64 	%fd221, %fd219, %fd220;
	ld.shared.f64 	%fd222, [_ZZN3cub18CUB_300001_SM_10006detail6reduce28DeviceReduceSingleTileKernelINS2_10policy_hubIdjN4cuda3std3__44plusIdEEE10Policy1000EPdSC_iS9_ddNS7_10__identityEEEvT0_T1_T2_T3_T4_T6_E12temp_storage+72];
	add.f64 	%fd223, %fd221, %fd222;
	ld.shared.f64 	%fd224, [_ZZN3cub18CUB_300001_SM_10006detail6reduce28DeviceReduceSingleTileKernelINS2_10policy_hubIdjN4cuda3std3__44plusIdEEE10Policy1000EPdSC_iS9_ddNS7_10__identityEEEvT0_T1_T2_T3_T4_T6_E12temp_storage+80];
	add.f64 	%fd225, %fd223, %fd224;
	ld.shared.f64 	%fd226, [_ZZN3cub18CUB_300001_SM_10006detail6reduce28DeviceReduceSingleTileKernelINS2_10policy_hubIdjN4cuda3std3__44plusIdEEE10Policy1000EPdSC_iS9_ddNS7_10__identityEEEvT0_T1_T2_T3_T4_T6_E12temp_storage+88];
	add.f64 	%fd227, %fd225, %fd226;
	ld.shared.f64 	%fd228, [_ZZN3cub18CUB_300001_SM_10006detail6reduce28DeviceReduceSingleTileKernelINS2_10policy_hubIdjN4cuda3std3__44plusIdEEE10Policy1000EPdSC_iS9_ddNS7_10__identityEEEvT0_T1_T2_T3_T4_T6_E12temp_storage+96];
	add.f64 	%fd229, %fd227, %fd228;
	ld.shared.f64 	%fd230, [_ZZN3cub18CUB_300001_SM_10006detail6reduce28DeviceReduceSingleTileKernelINS2_10policy_hubIdjN4cuda3std3__44plusIdEEE10Policy1000EPdSC_iS9_ddNS7_10__identityEEEvT0_T1_T2_T3_T4_T6_E12temp_storage+104];
	add.f64 	%fd231, %fd229, %fd230;
	ld.shared.f64 	%fd232, [_ZZN3cub18CUB_300001_SM_10006detail6reduce28DeviceReduceSingleTileKernelINS2_10policy_hubIdjN4cuda3std3__44plusIdEEE10Policy1000EPdSC_iS9_ddNS7_10__identityEEEvT0_T1_T2_T3_T4_T6_E12temp_storage+112];
	add.f64 	%fd233, %fd231, %fd232;
	ld.shared.f64 	%fd234, [_ZZN3cub18CUB_300001_SM_10006detail6reduce28DeviceReduceSingleTileKernelINS2_10policy_hubIdjN4cuda3std3__44plusIdEEE10Policy1000EPdSC_iS9_ddNS7_10__identityEEEvT0_T1_T2_T3_T4_T6_E12temp_storage+120];
	add.f64 	%fd235, %fd233, %fd234;
	ld.shared.f64 	%fd236, [_ZZN3cub18CUB_300001_SM_10006detail6reduce28DeviceReduceSingleTileKernelINS2_10policy_hubIdjN4cuda3std3__44plusIdEEE10Policy1000EPdSC_iS9_ddNS7_10__identityEEEvT0_T1_T2_T3_T4_T6_E12temp_storage+128];
	add.f64 	%fd237, %fd235, %fd236;
	ld.shared.f64 	%fd238, [_ZZN3cub18CUB_300001_SM_10006detail6reduce28DeviceReduceSingleTileKernelINS2_10policy_hubIdjN4cuda3std3__44plusIdEEE10Policy1000EPdSC_iS9_ddNS7_10__identityEEEvT0_T1_T2_T3_T4_T6_E12temp_storage+136];
	add.f64 	%fd239, %fd237, %fd238;
	ld.shared.f64 	%fd240, [_ZZN3cub18CUB_300001_SM_10006detail6reduce28DeviceReduceSingleTileKernelINS2_10policy_hubIdjN4cuda3std3__44plusIdEEE10Policy1000EPdSC_iS9_ddNS7_10__identityEEEvT0_T1_T2_T3_T4_T6_E12temp_storage+144];
	add.f64 	%fd241, %fd239, %fd240;
	ld.shared.f64 	%fd242, [_ZZN3cub18CUB_300001_SM_10006detail6reduce28DeviceReduceSingleTileKernelINS2_10policy_hubIdjN4cuda3std3__44plusIdEEE10Policy1000EPdSC_iS9_ddNS7_10__identityEEEvT0_T1_T2_T3_T4_T6_E12temp_storage+152];
	add.f64 	%fd243, %fd241, %fd242;
	ld.shared.f64 	%fd244, [_ZZN3cub18CUB_300001_SM_10006detail6reduce28DeviceReduceSingleTileKernelINS2_10policy_hubIdjN4cuda3std3__44plusIdEEE10Policy1000EPdSC_iS9_ddNS7_10__identityEEEvT0_T1_T2_T3_T4_T6_E12temp_storage+160];
	add.f64 	%fd245, %fd243, %fd244;
	ld.shared.f64 	%fd246, [_ZZN3cub18CUB_300001_SM_10006detail6reduce28DeviceReduceSingleTileKernelINS2_10policy_hubIdjN4cuda3std3__44plusIdEEE10Policy1000EPdSC_iS9_ddNS7_10__identityEEEvT0_T1_T2_T3_T4_T6_E12temp_storage+168];
	add.f64 	%fd247, %fd245, %fd246;
	ld.shared.f64 	%fd248, [_ZZN3cub18CUB_300001_SM_10006detail6reduce28DeviceReduceSingleTileKernelINS2_10policy_hubIdjN4cuda3std3__44plusIdEEE10Policy1000EPdSC_iS9_ddNS7_10__identityEEEvT0_T1_T2_T3_T4_T6_E12temp_storage+176];
	add.f64 	%fd263, %fd247, %fd248;
	bra.uni 	$L__BB9_37;
$L__BB9_17:
	// begin inline asm
	mov.u32 %r106, %laneid;
	// end inline asm
	and.b32  	%r157, %r1, 992;
	add.s32 	%r158, %r157, 32;
	setp.gt.s32 	%p26, %r158, %r36;
	not.b32 	%r159, %r157;
	add.s32 	%r160, %r36, %r159;
	selp.b32 	%r155, %r160, 31, %p26;
	mov.b64 	%rd87, %fd255;
	mov.b64 	{%r108, %r113}, %rd87;
	mov.b32 	%r114, 1;
	mov.b32 	%r156, -1;
	// begin inline asm
	shfl.sync.down.b32 %r107, %r108, %r114, %r155, %r156;
	// end inline asm
	// begin inline asm
	shfl.sync.down.b32 %r112, %r113, %r114, %r155, %r156;
	// end inline asm
	mov.b64 	%rd88, {%r107, %r112};
	mov.b64 	%fd129, %rd88;
	setp.lt.s32 	%p27, %r106, %r155;
	add.f64 	%fd130, %fd255, %fd129;
	selp.f64 	%fd131, %fd130, %fd255, %p27;
	mov.b64 	%rd89, %fd131;
	mov.b64 	{%r118, %r123}, %rd89;
	mov.b32 	%r124, 2;
	// begin inline asm
	shfl.sync.down.b32 %r117, %r118, %r124, %r155, %r156;
	// end inline asm
	// begin inline asm
	shfl.sync.down.b32 %r122, %r123, %r124, %r155, %r156;
	// end inline asm
	mov.b64 	%rd90, {%r117, %r122};
	mov.b64 	%fd132, %rd90;
	add.s32 	%r161, %r106, 2;
	setp.gt.s32 	%p28, %r161, %r155;
	add.f64 	%fd133, %fd131, %fd132;
	selp.f64 	%fd134, %fd131, %fd133, %p28;
	mov.b64 	%rd91, %fd134;
	mov.b64 	{%r128, %r133}, %rd91;
	mov.b32 	%r134, 4;
	// begin inline asm
	shfl.sync.down.b32 %r127, %r128, %r134, %r155, %r156;
	// end inline asm
	// begin inline asm
	shfl.sync.down.b32 %r132, %r133, %r134, %r155, %r156;
	// end inline asm
	mov.b64 	%rd92, {%r127, %r132};
	mov.b64 	%fd135, %rd92;
	add.s32 	%r162, %r106, 4;
	setp.gt.s32 	%p29, %r162, %r155;
	add.f64 	%fd136, %fd134, %fd135;
	selp.f64 	%fd137, %fd134, %fd136, %p29;
	mov.b64 	%rd93, %fd137;
	mov.b64 	{%r138, %r143}, %rd93;
	mov.b32 	%r144, 8;
	// begin inline asm
	shfl.sync.down.b32 %r137, %r138, %r144, %r155, %r156;
	// end inline asm
	// begin inline asm
	shfl.sync.down.b32 %r142, %r143, %r144, %r155, %r156;
	// end inline asm
	mov.b64 	%rd94, {%r137, %r142};
	mov.b64 	%fd138, %rd94;
	add.s32 	%r163, %r106, 8;
	setp.gt.s32 	%p30, %r163, %r155;
	add.f64 	%fd139, %fd137, %fd138;
	selp.f64 	%fd140, %fd137, %fd139, %p30;
	mov.b64 	%rd95, %fd140;
	mov.b64 	{%r148, %r153}, %rd95;
	mov.b32 	%r154, 16;
	// begin inline asm
	shfl.sync.down.b32 %r147, %r148, %r154, %r155, %r156;
	// end inline asm
	// begin inline asm
	shfl.sync.down.b32 %r152, %r153, %r154, %r155, %r156;
	// end inline asm
	mov.b64 	%rd96, {%r147, %r152};
	mov.b64 	%fd141, %rd96;
	add.s32 	%r164, %r106, 16;
	setp.gt.s32 	%p31, %r164, %r155;
	add.f64 	%fd142, %fd140, %fd141;
	selp.f64 	%fd263, %fd140, %fd142, %p31;
	setp.ne.s32 	%p32, %r106, 0;
	@%p32 bra 	$L__BB9_19;
	shr.u32 	%r165, %r1, 2;
	and.b32  	%r166, %r165, 248;
	mov.u32 	%r167, _ZZN3cub18CUB_300001_SM_10006detail6reduce28DeviceReduceSingleTileKernelINS2_10policy_hubIdjN4cuda3std3__44plusIdEEE10Policy1000EPdSC_iS9_ddNS7_10__identityEEEvT0_T1_T2_T3_T4_T6_E12temp_storage;
	add.s32 	%r168, %r167, %r166;
	st.shared.f64 	[%r168+24], %fd263;
$L__BB9_19:
	bar.sync 	0;
	setp.ne.s32 	%p33, %r1, 0;
	@%p33 bra 	$L__BB9_37;
	setp.gt.s32 	%p34, %r36, 32;
	ld.shared.f64 	%fd143, [_ZZN3cub18CUB_300001_SM_10006detail6reduce28DeviceReduceSingleTileKernelINS2_10policy_hubIdjN4cuda3std3__44plusIdEEE10Policy1000EPdSC_iS9_ddNS7_10__identityEEEvT0_T1_T2_T3_T4_T6_E12temp_storage+32];
	add.f64 	%fd144, %fd263, %fd143;
	selp.f64 	%fd145, %fd144, %fd263, %p34;
	setp.gt.s32 	%p35, %r36, 64;
	ld.shared.f64 	%fd146, [_ZZN3cub18CUB_300001_SM_10006detail6reduce28DeviceReduceSingleTileKernelINS2_10policy_hubIdjN4cuda3std3__44plusIdEEE10Policy1000EPdSC_iS9_ddNS7_10__identityEEEvT0_T1_T2_T3_T4_T6_E12temp_storage+40];
	add.f64 	%fd147, %fd146, %fd145;
	selp.f64 	%fd148, %fd147, %fd145, %p35;
	setp.gt.s32 	%p36, %r36, 96;
	ld.shared.f64 	%fd149, [_ZZN3cub18CUB_300001_SM_10006detail6reduce28DeviceReduceSingleTileKernelINS2_10policy_hubIdjN4cuda3std3__44plusIdEEE10Policy1000EPdSC_iS9_ddNS7_10__identityEEEvT0_T1_T2_T3_T4_T6_E12temp_storage+48];
	add.f64 	%fd150, %fd149, %fd148;
	selp.f64 	%fd151, %fd150, %fd148, %p36;
	setp.gt.s32 	%p37, %r36, 128;
	ld.shared.f64 	%fd152, [_ZZN3cub18CUB_300001_SM_10006detail6reduce28DeviceReduceSingleTileKernelINS2_10policy_hubIdjN4cuda3std3__44plusIdEEE10Policy1000EPdSC_iS9_ddNS7_10__identityEEEvT0_T1_T2_T3_T4_T6_E12temp_storage+56];
	add.f64 	%fd153, %fd152, %fd151;
	selp.f64 	%fd154, %fd153, %fd151, %p37;
	setp.gt.s32 	%p38, %r36, 160;
	ld.shared.f64 	%fd155, [_ZZN3cub18CUB_300001_SM_10006detail6reduce28DeviceReduceSingleTileKernelINS2_10policy_hubIdjN4cuda3std3__44plusIdEEE10Policy1000EPdSC_iS9_ddNS7_10__identityEEEvT0_T1_T2_T3_T4_T6_E12temp_storage+64];
	add.f64 	%fd156, %fd155, %fd154;
	selp.f64 	%fd157, %fd156, %fd154, %p38;
	setp.gt.s32 	%p39, %r36, 192;
	ld.shared.f64 	%fd158, [_ZZN3cub18CUB_300001_SM_10006detail6reduce28DeviceReduceSingleTileKernelINS2_10policy_hubIdjN4cuda3std3__44plusIdEEE10Policy1000EPdSC_iS9_ddNS7_10__identityEEEvT0_T1_T2_T3_T4_T6_E12temp_storage+72];
	add.f64 	%fd159, %fd158, %fd157;
	selp.f64 	%fd160, %fd159, %fd157, %p39;
	setp.gt.s32 	%p40, %r36, 224;
	ld.shared.f64 	%fd161, [_ZZN3cub18CUB_300001_SM_10006detail6reduce28DeviceReduceSingleTileKernelINS2_10policy_hubIdjN4cuda3std3__44plusIdEEE10Policy1000EPdSC_iS9_ddNS7_10__identityEEEvT0_T1_T2_T3_T4_T6_E12temp_storage+80];
	add.f64 	%fd162, %fd161, %fd160;
	selp.f64 	%fd163, %fd162, %fd160, %p40;
	setp.gt.s32 	%p41, %r36, 256;
	ld.shared.f64 	%fd164, [_ZZN3cub18CUB_300001_SM_10006detail6reduce28DeviceReduceSingleTileKernelINS2_10policy_hubIdjN4cuda3std3__44plusIdEEE10Policy1000EPdSC_iS9_ddNS7_10__identityEEEvT0_T1_T2_T3_T4_T6_E12temp_storage+88];
	add.f64 	%fd165, %fd164, %fd163;
	selp.f64 	%fd166, %fd165, %fd163, %p41;
	setp.gt.s32 	%p42, %r36, 288;
	ld.shared.f64 	%fd167, [_ZZN3cub18CUB_300001_SM_10006detail6reduce28DeviceReduceSingleTileKernelINS2_10policy_hubIdjN4cuda3std3__44plusIdEEE10Policy1000EPdSC_iS9_ddNS7_10__identityEEEvT0_T1_T2_T3_T4_T6_E12temp_storage+96];
	add.f64 	%fd168, %fd167, %fd166;
	selp.f64 	%fd169, %fd168, %fd166, %p42;
	setp.gt.s32 	%p43, %r36, 320;
	ld.shared.f64 	%fd170, [_ZZN3cub18CUB_300001_SM_10006detail6reduce28DeviceReduceSingleTileKernelINS2_10policy_hubIdjN4cuda3std3__44plusIdEEE10Policy1000EPdSC_iS9_ddNS7_10__identityEEEvT0_T1_T2_T3_T4_T6_E12temp_storage+104];
	add.f64 	%fd171, %fd170, %fd169;
	selp.f64 	%fd172, %fd171, %fd169, %p43;
	setp.gt.s32 	%p44, %r36, 352;
	ld.shared.f64 	%fd173, [_ZZN3cub18CUB_300001_SM_10006detail6reduce28DeviceReduceSingleTileKernelINS2_10policy_hubIdjN4cuda3std3__44plusIdEEE10Policy1000EPdSC_iS9_ddNS7_10__identityEEEvT0_T1_T2_T3_T4_T6_E12temp_storage+112];
	add.f64 	%fd174, %fd173, %fd172;
	selp.f64 	%fd175, %fd174, %fd172, %p44;
	setp.gt.s32 	%p45, %r36, 384;
	ld.shared.f64 	%fd176, [_ZZN3cub18CUB_300001_SM_10006detail6reduce28DeviceReduceSingleTileKernelINS2_10policy_hubIdjN4cuda3std3__44plusIdEEE10Policy1000EPdSC_iS9_ddNS7_10__identityEEEvT0_T1_T2_T3_T4_T6_E12temp_storage+120];
	add.f64 	%fd177, %fd176, %fd175;
	selp.f64 	%fd178, %fd177, %fd175, %p45;
	setp.gt.s32 	%p46, %r36, 416;
	ld.shared.f64 	%fd179, [_ZZN3cub18CUB_300001_SM_10006detail6reduce28DeviceReduceSingleTileKernelINS2_10policy_hubIdjN4cuda3std3__44plusIdEEE10Policy1000EPdSC_iS9_ddNS7_10__identityEEEvT0_T1_T2_T3_T4_T6_E12temp_storage+128];
	add.f64 	%fd180, %fd179, %fd178;
	selp.f64 	%fd181, %fd180, %fd178, %p46;
	setp.gt.s32 	%p47, %r36, 448;
	ld.shared.f64 	%fd182, [_ZZN3cub18CUB_300001_SM_10006detail6reduce28DeviceReduceSingleTileKernelINS2_10policy_hubIdjN4cuda3std3__44plusIdEEE10Policy1000EPdSC_iS9_ddNS7_10__identityEEEvT0_T1_T2_T3_T4_T6_E12temp_storage+136];
	add.f64 	%fd183, %fd182, %fd181;
	selp.f64 	%fd184, %fd183, %fd181, %p47;
	setp.gt.s32 	%p48, %r36, 480;
	ld.shared.f64 	%fd185, [_ZZN3cub18CUB_300001_SM_10006detail6reduce28DeviceReduceSingleTileKernelINS2_10policy_hubIdjN4cuda3std3__44plusIdEEE10Policy1000EPdSC_iS9_ddNS7_10__identityEEEvT0_T1_T2_T3_T4_T6_E12temp_storage+144];
	add.f64 	%fd186, %fd185, %fd184;
	selp.f64 	%fd187, %fd186, %fd184, %p48;
	setp.gt.s32 	%p49, %r36, 512;
	ld.shared.f64 	%fd188, [_ZZN3cub18CUB_300001_SM_10006detail6reduce28DeviceReduceSingleTileKernelINS2_10policy_hubIdjN4cuda3std3__44plusIdEEE10Policy1000EPdSC_iS9_ddNS7_10__identityEEEvT0_T1_T2_T3_T4_T6_E12temp_storage+152];
	add.f64 	%fd189, %fd188, %fd187;
	selp.f64 	%fd190, %fd189, %fd187, %p49;
	setp.gt.s32 	%p50, %r36, 544;
	ld.shared.f64 	%fd191, [_ZZN3cub18CUB_300001_SM_10006detail6reduce28DeviceReduceSingleTileKernelINS2_10policy_hubIdjN4cuda3std3__44plusIdEEE10Policy1000EPdSC_iS9_ddNS7_10__identityEEEvT0_T1_T2_T3_T4_T6_E12temp_storage+160];
	add.f64 	%fd192, %fd191, %fd190;
	selp.f64 	%fd193, %fd192, %fd190, %p50;
	setp.gt.s32 	%p51, %r36, 576;
	ld.shared.f64 	%fd194, [_ZZN3cub18CUB_300001_SM_10006detail6reduce28DeviceReduceSingleTileKernelINS2_10policy_hubIdjN4cuda3std3__44plusIdEEE10Policy1000EPdSC_iS9_ddNS7_10__identityEEEvT0_T1_T2_T3_T4_T6_E12temp_storage+168];
	add.f64 	%fd195, %fd194, %fd193;
	selp.f64 	%fd196, %fd195, %fd193, %p51;
	setp.gt.s32 	%p52, %r36, 608;
	ld.shared.f64 	%fd197, [_ZZN3cub18CUB_300001_SM_10006detail6reduce28DeviceReduceSingleTileKernelINS2_10policy_hubIdjN4cuda3std3__44plusIdEEE10Policy1000EPdSC_iS9_ddNS7_10__identityEEEvT0_T1_T2_T3_T4_T6_E12temp_storage+176];
	add.f64 	%fd198, %fd197, %fd196;
	selp.f64 	%fd263, %fd198, %fd196, %p52;
	bra.uni 	$L__BB9_37;
$L__BB9_21:
	mov.u32 	%r14, %tid.x;
	mul.wide.u32 	%rd27, %r14, 8;
	add.s64 	%rd12, %rd9, %rd27;
	// begin inline asm
	ld.global.nc.u64 %rd11, [%rd12];
	// end inline asm
	mov.b64 	%fd31, %rd11;
	add.s64 	%rd14, %rd12, 5120;
	// begin inline asm
	ld.global.nc.u64 %rd13, [%rd14];
	// end inline asm
	mov.b64 	%fd32, %rd13;
	add.s64 	%rd16, %rd12, 10240;
	// begin inline asm
	ld.global.nc.u64 %rd15, [%rd16];
	// end inline asm
	mov.b64 	%fd33, %rd15;
	add.s64 	%rd18, %rd12, 15360;
	// begin inline asm
	ld.global.nc.u64 %rd17, [%rd18];
	// end inline asm
	mov.b64 	%fd34, %rd17;
	add.s64 	%rd20, %rd12, 20480;
	// begin inline asm
	ld.global.nc.u64 %rd19, [%rd20];
	// end inline asm
	mov.b64 	%fd35, %rd19;
	add.s64 	%rd22, %rd12, 25600;
	// begin inline asm
	ld.global.nc.u64 %rd21, [%rd22];
	// end inline asm
	mov.b64 	%fd36, %rd21;
	add.s64 	%rd24, %rd12, 30720;
	// begin inline asm
	ld.global.nc.u64 %rd23, [%rd24];
	// end inline asm
	mov.b64 	%fd37, %rd23;
	add.s64 	%rd26, %rd12, 35840;
	// begin inline asm
	ld.global.nc.u64 %rd25, [%rd26];
	// end inline asm
	mov.b64 	%fd38, %rd25;
	add.f64 	%fd39, %fd31, %fd32;
	add.f64 	%fd40, %fd39, %fd33;
	add.f64 	%fd41, %fd40, %fd34;
	add.f64 	%fd42, %fd41, %fd35;
	add.f64 	%fd43, %fd42, %fd36;
	add.f64 	%fd44, %fd43, %fd37;
	add.f64 	%fd262, %fd44, %fd38;
	setp.lt.u32 	%p3, %r36, 10240;
	mov.b32 	%r232, 5120;
	@%p3 bra 	$L__BB9_25;
	add.s32 	%r15, %r36, -5120;
	mov.b32 	%r232, 5120;
$L__BB9_23:
	mul.wide.s32 	%rd44, %r232, 8;
	add.s64 	%rd29, %rd12, %rd44;
	// begin inline asm
	ld.global.nc.u64 %rd28, [%rd29];
	// end inline asm
	mov.b64 	%fd45, %rd28;
	add.s64 	%rd31, %rd29, 5120;
	// begin inline asm
	ld.global.nc.u64 %rd30, [%rd31];
	// end inline asm
	mov.b64 	%fd46, %rd30;
	add.s64 	%rd33, %rd29, 10240;
	// begin inline asm
	ld.global.nc.u64 %rd32, [%rd33];
	// end inline asm
	mov.b64 	%fd47, %rd32;
	add.s64 	%rd35, %rd29, 15360;
	// begin inline asm
	ld.global.nc.u64 %rd34, [%rd35];
	// end inline asm
	mov.b64 	%fd48, %rd34;
	add.s64 	%rd37, %rd29, 20480;
	// begin inline asm
	ld.global.nc.u64 %rd36, [%rd37];
	// end inline asm
	mov.b64 	%fd49, %rd36;
	add.s64 	%rd39, %rd29, 25600;
	// begin inline asm
	ld.global.nc.u64 %rd38, [%rd39];
	// end inline asm
	mov.b64 	%fd50, %rd38;
	add.s64 	%rd41, %rd29, 30720;
	// begin inline asm
	ld.global.nc.u64 %rd40, [%rd41];
	// end inline asm
	mov.b64 	%fd51, %rd40;
	add.s64 	%rd43, %rd29, 35840;
	// begin inline asm
	ld.global.nc.u64 %rd42, [%rd43];
	// end inline asm
	mov.b64 	%fd52, %rd42;
	add.f64 	%fd53, %fd262, %fd45;
	add.f64 	%fd54, %fd53, %fd46;
	add.f64 	%fd55, %fd54, %fd47;
	add.f64 	%fd56, %fd55, %fd48;
	add.f64 	%fd57, %fd56, %fd49;
	add.f64 	%fd58, %fd57, %fd50;
	add.f64 	%fd59, %fd58, %fd51;
	add.f64 	%fd262, %fd59, %fd52;
	sub.s32 	%r39, %r36, %r232;
	setp.lt.s32 	%p4, %r39, 5120;
	@%p4 bra 	$L__BB9_33;
	add.s32 	%r232, %r232, 5120;
	setp.le.s32 	%p5, %r232, %r15;
	@%p5 bra 	$L__BB9_23;
$L__BB9_25:
	setp.le.s32 	%p6, %r36, %r232;
	@%p6 bra 	$L__BB9_33;
	sub.s32 	%r19, %r36, %r232;
	setp.ge.s32 	%p7, %r14, %r19;
	@%p7 bra 	$L__BB9_33;
	not.b32 	%r40, %r14;
	add.s32 	%r41, %r36, %r40;
	sub.s32 	%r20, %r41, %r232;
	mul.hi.u32 	%r42, %r20, -858993459;
	shr.u32 	%r43, %r42, 9;
	add.s32 	%r21, %r43, 1;
	and.b32  	%r44, %r43, 3;
	setp.eq.s32 	%p8, %r44, 3;
	mov.u32 	%r236, %r14;
	@%p8 bra 	$L__BB9_30;
	add.s32 	%r234, %r14, %r232;
	and.b32  	%r45, %r21, 3;
	neg.s32 	%r233, %r45;
	mov.u32 	%r236, %r14;
$L__BB9_29:
	.pragma "nounroll";
	mul.wide.u32 	%rd47, %r234, 8;
	add.s64 	%rd46, %rd9, %rd47;
	// begin inline asm
	ld.global.nc.u64 %rd45, [%rd46];
	// end inline asm
	mov.b64 	%fd61, %rd45;
	add.f64 	%fd262, %fd262, %fd61;
	add.s32 	%r236, %r236, 640;
	add.s32 	%r234, %r234, 640;
	add.s32 	%r233, %r233, 1;
	setp.ne.s32 	%p9, %r233, 0;
	@%p9 bra 	$L__BB9_29;
$L__BB9_30:
	setp.lt.u32 	%p10, %r20, 1920;
	@%p10 bra 	$L__BB9_33;
	cvt.u64.u32 	%rd48, %r236;
	cvt.u64.u32 	%rd49, %r232;
	add.s64 	%rd50, %rd48, %rd49;
	shl.b64 	%rd51, %rd50, 3;
	add.s64 	%rd52, %rd51, %rd9;
	add.s64 	%rd108, %rd52, 10240;
	add.s32 	%r237, %r236, %r232;
$L__BB9_32:
	mul.wide.u32 	%rd61, %r237, 8;
	add.s64 	%rd54, %rd9, %rd61;
	// begin inline asm
	ld.global.nc.u64 %rd53, [%rd54];
	// end inline asm
	mov.b64 	%fd62, %rd53;
	add.f64 	%fd63, %fd262, %fd62;
	add.s64 	%rd56, %rd108, -5120;
	// begin inline asm
	ld.global.nc.u64 %rd55, [%rd56];
	// end inline asm
	mov.b64 	%fd64, %rd55;
	add.f64 	%fd65, %fd63, %fd64;
	// begin inline asm
	ld.global.nc.u64 %rd57, [%rd108];
	// end inline asm
	mov.b64 	%fd66, %rd57;
	add.f64 	%fd67, %fd65, %fd66;
	add.s64 	%rd60, %rd108, 5120;
	// begin inline asm
	ld.global.nc.u64 %rd59, [%rd60];
	// end inline asm
	mov.b64 	%fd68, %rd59;
	add.f64 	%fd262, %fd67, %fd68;
	add.s32 	%r236, %r236, 2560;
	add.s64 	%rd108, %rd108, 20480;
	add.s32 	%r237, %r237, 2560;
	setp.lt.s32 	%p11, %r236, %r19;
	@%p11 bra 	$L__BB9_32;
$L__BB9_33:
	// begin inline asm
	mov.u32 %r46, %laneid;
	// end inline asm
	mov.b64 	%rd62, %fd262;
	mov.b64 	{%r48, %r53}, %rd62;
	mov.b32 	%r54, 1;
	mov.b32 	%r95, 31;
	mov.b32 	%r96, -1;
	// begin inline asm
	shfl.sync.down.b32 %r47, %r48, %r54, %r95, %r96;
	// end inline asm
	// begin inline asm
	shfl.sync.down.b32 %r52, %r53, %r54, %r95, %r96;
	// end inline asm
	mov.b64 	%rd63, {%r47, %r52};
	mov.b64 	%fd69, %rd63;
	setp.gt.s32 	%p12, %r46, 30;
	add.f64 	%fd70, %fd262, %fd69;
	selp.f64 	%fd71, %fd262, %fd70, %p12;
	mov.b64 	%rd64, %fd71;
	mov.b64 	{%r58, %r63}, %rd64;
	mov.b32 	%r64, 2;
	// begin inline asm
	shfl.sync.down.b32 %r57, %r58, %r64, %r95, %r96;
	// end inline asm
	// begin inline asm
	shfl.sync.down.b32 %r62, %r63, %r64, %r95, %r96;
	// end inline asm
	mov.b64 	%rd65, {%r57, %r62};
	mov.b64 	%fd72, %rd65;
	setp.gt.s32 	%p13, %r46, 29;
	add.f64 	%fd73, %fd71, %fd72;
	selp.f64 	%fd74, %fd71, %fd73, %p13;
	mov.b64 	%rd66, %fd74;
	mov.b64 	{%r68, %r73}, %rd66;
	mov.b32 	%r74, 4;
	// begin inline asm
	shfl.sync.down.b32 %r67, %r68, %r74, %r95, %r96;
	// end inline asm
	// begin inline asm
	shfl.sync.down.b32 %r72, %r73, %r74, %r95, %r96;
	// end inline asm
	mov.b64 	%rd67, {%r67, %r72};
	mov.b64 	%fd75, %rd67;
	setp.gt.s32 	%p14, %r46, 27;
	add.f64 	%fd76, %fd74, %fd75;
	selp.f64 	%fd77, %fd74, %fd76, %p14;
	mov.b64 	%rd68, %fd77;
	mov.b64 	{%r78, %r83}, %rd68;
	mov.b32 	%r84, 8;
	// begin inline asm
	shfl.sync.down.b32 %r77, %r78, %r84, %r95, %r96;
	// end inline asm
	// begin inline asm
	shfl.sync.down.b32 %r82, %r83, %r84, %r95, %r96;
	// end inline asm
	mov.b64 	%rd69, {%r77, %r82};
	mov.b64 	%fd78, %rd69;
	setp.gt.s32 	%p15, %r46, 23;
	add.f64 	%fd79, %fd77, %fd78;
	selp.f64 	%fd80, %fd77, %fd79, %p15;
	mov.b64 	%rd70, %fd80;
	mov.b64 	{%r88, %r93}, %rd70;
	mov.b32 	%r94, 16;
	// begin inline asm
	shfl.sync.down.b32 %r87, %r88, %r94, %r95, %r96;
	// end inline asm
	// begin inline asm
	shfl.sync.down.b32 %r92, %r93, %r94, %r95, %r96;
	// end inline asm
	mov.b64 	%rd71, {%r87, %r92};
	mov.b64 	%fd81, %rd71;
	setp.gt.s32 	%p16, %r46, 15;
	add.f64 	%fd26, %fd80, %fd81;
	selp.f64 	%fd263, %fd80, %fd26, %p16;
	setp.ne.s32 	%p17, %r46, 0;
	@%p17 bra 	$L__BB9_35;
	shr.u32 	%r97, %r14, 2;
	and.b32  	%r98, %r97, 248;
	mov.u32 	%r99, _ZZN3cub18CUB_300001_SM_10006detail6reduce28DeviceReduceSingleTileKernelINS2_10policy_hubIdjN4cuda3std3__44plusIdEEE10Policy1000EPdSC_iS9_ddNS7_10__identityEEEvT0_T1_T2_T3_T4_T6_E12temp_storage;
	add.s32 	%r100, %r99, %r98;
	st.shared.f64 	[%r100+24], %fd26;
$L__BB9_35:
	bar.sync 	0;
	setp.ne.s32 	%p18, %r14, 0;
	@%p18 bra 	$L__BB9_37;
	ld.shared.f64 	%fd82, [_ZZN3cub18CUB_300001_SM_10006detail6reduce28DeviceReduceSingleTileKernelINS2_10policy_hubIdjN4cuda3std3__44plusIdEEE10Policy1000EPdSC_iS9_ddNS7_10__identityEEEvT0_T1_T2_T3_T4_T6_E12temp_storage+32];
	add.f64 	%fd83, %fd263, %fd82;
	ld.shared.f64 	%fd84, [_ZZN3cub18CUB_300001_SM_10006detail6reduce28DeviceReduceSingleTileKernelINS2_10policy_hubIdjN4cuda3std3__44plusIdEEE10Policy1000EPdSC_iS9_ddNS7_10__identityEEEvT0_T1_T2_T3_T4_T6_E12temp_storage+40];
	add.f64 	%fd85, %fd83, %fd84;
	ld.shared.f64 	%fd86, [_ZZN3cub18CUB_300001_SM_10006detail6reduce28DeviceReduceSingleTileKernelINS2_10policy_hubIdjN4cuda3std3__44plusIdEEE10Policy1000EPdSC_iS9_ddNS7_10__identityEEEvT0_T1_T2_T3_T4_T6_E12temp_storage+48];
	add.f64 	%fd87, %fd85, %fd86;
	ld.shared.f64 	%fd88, [_ZZN3cub18CUB_300001_SM_10006detail6reduce28DeviceReduceSingleTileKernelINS2_10policy_hubIdjN4cuda3std3__44plusIdEEE10Policy1000EPdSC_iS9_ddNS7_10__identityEEEvT0_T1_T2_T3_T4_T6_E12temp_storage+56];
	add.f64 	%fd89, %fd87, %fd88;
	ld.shared.f64 	%fd90, [_ZZN3cub18CUB_300001_SM_10006detail6reduce28DeviceReduceSingleTileKernelINS2_10policy_hubIdjN4cuda3std3__44plusIdEEE10Policy1000EPdSC_iS9_ddNS7_10__identityEEEvT0_T1_T2_T3_T4_T6_E12temp_storage+64];
	add.f64 	%fd91, %fd89, %fd90;
	ld.shared.f64 	%fd92, [_ZZN3cub18CUB_300001_SM_10006detail6reduce28DeviceReduceSingleTileKernelINS2_10policy_hubIdjN4cuda3std3__44plusIdEEE10Policy1000EPdSC_iS9_ddNS7_10__identityEEEvT0_T1_T2_T3_T4_T6_E12temp_storage+72];
	add.f64 	%fd93, %fd91, %fd92;
	ld.shared.f64 	%fd94, [_ZZN3cub18CUB_300001_SM_10006detail6reduce28DeviceReduceSingleTileKernelINS2_10policy_hubIdjN4cuda3std3__44plusIdEEE10Policy1000EPdSC_iS9_ddNS7_10__identityEEEvT0_T1_T2_T3_T4_T6_E12temp_storage+80];
	add.f64 	%fd95, %fd93, %fd94;
	ld.shared.f64 	%fd96, [_ZZN3cub18CUB_300001_SM_10006detail6reduce28DeviceReduceSingleTileKernelINS2_10policy_hubIdjN4cuda3std3__44plusIdEEE10Policy1000EPdSC_iS9_ddNS7_10__identityEEEvT0_T1_T2_T3_T4_T6_E12temp_storage+88];
	add.f64 	%fd97, %fd95, %fd96;
	ld.shared.f64 	%fd98, [_ZZN3cub18CUB_300001_SM_10006detail6reduce28DeviceReduceSingleTileKernelINS2_10policy_hubIdjN4cuda3std3__44plusIdEEE10Policy1000EPdSC_iS9_ddNS7_10__identityEEEvT0_T1_T2_T3_T4_T6_E12temp_storage+96];
	add.f64 	%fd99, %fd97, %fd98;
	ld.shared.f64 	%fd100, [_ZZN3cub18CUB_300001_SM_10006detail6reduce28DeviceReduceSingleTileKernelINS2_10policy_hubIdjN4cuda3std3__44plusIdEEE10Policy1000EPdSC_iS9_ddNS7_10__identityEEEvT0_T1_T2_T3_T4_T6_E12temp_storage+104];
	add.f64 	%fd101, %fd99, %fd100;
	ld.shared.f64 	%fd102, [_ZZN3cub18CUB_300001_SM_10006detail6reduce28DeviceReduceSingleTileKernelINS2_10policy_hubIdjN4cuda3std3__44plusIdEEE10Policy1000EPdSC_iS9_ddNS7_10__identityEEEvT0_T1_T2_T3_T4_T6_E12temp_storage+112];
	add.f64 	%fd103, %fd101, %fd102;
	ld.shared.f64 	%fd104, [_ZZN3cub18CUB_300001_SM_10006detail6reduce28DeviceReduceSingleTileKernelINS2_10policy_hubIdjN4cuda3std3__44plusIdEEE10Policy1000EPdSC_iS9_ddNS7_10__identityEEEvT0_T1_T2_T3_T4_T6_E12temp_storage+120];
	add.f64 	%fd105, %fd103, %fd104;
	ld.shared.f64 	%fd106, [_ZZN3cub18CUB_300001_SM_10006detail6reduce28DeviceReduceSingleTileKernelINS2_10policy_hubIdjN4cuda3std3__44plusIdEEE10Policy1000EPdSC_iS9_ddNS7_10__identityEEEvT0_T1_T2_T3_T4_T6_E12temp_storage+128];
	add.f64 	%fd107, %fd105, %fd106;
	ld.shared.f64 	%fd108, [_ZZN3cub18CUB_300001_SM_10006detail6reduce28DeviceReduceSingleTileKernelINS2_10policy_hubIdjN4cuda3std3__44plusIdEEE10Policy1000EPdSC_iS9_ddNS7_10__identityEEEvT0_T1_T2_T3_T4_T6_E12temp_storage+136];
	add.f64 	%fd109, %fd107, %fd108;
	ld.shared.f64 	%fd110, [_ZZN3cub18CUB_300001_SM_10006detail6reduce28DeviceReduceSingleTileKernelINS2_10policy_hubIdjN4cuda3std3__44plusIdEEE10Policy1000EPdSC_iS9_ddNS7_10__identityEEEvT0_T1_T2_T3_T4_T6_E12temp_storage+144];
	add.f64 	%fd111, %fd109, %fd110;
	ld.shared.f64 	%fd112, [_ZZN3cub18CUB_300001_SM_10006detail6reduce28DeviceReduceSingleTileKernelINS2_10policy_hubIdjN4cuda3std3__44plusIdEEE10Policy1000EPdSC_iS9_ddNS7_10__identityEEEvT0_T1_T2_T3_T4_T6_E12temp_storage+152];
	add.f64 	%fd113, %fd111, %fd112;
	ld.shared.f64 	%fd114, [_ZZN3cub18CUB_300001_SM_10006detail6reduce28DeviceReduceSingleTileKernelINS2_10policy_hubIdjN4cuda3std3__44plusIdEEE10Policy1000EPdSC_iS9_ddNS7_10__identityEEEvT0_T1_T2_T3_T4_T6_E12temp_storage+160];
	add.f64 	%fd115, %fd113, %fd114;
	ld.shared.f64 	%fd116, [_ZZN3cub18CUB_300001_SM_10006detail6reduce28DeviceReduceSingleTileKernelINS2_10policy_hubIdjN4cuda3std3__44plusIdEEE10Policy1000EPdSC_iS9_ddNS7_10__identityEEEvT0_T1_T2_T3_T4_T6_E12temp_storage+168];
	add.f64 	%fd117, %fd115, %fd116;
	ld.shared.f64 	%fd118, [_ZZN3cub18CUB_300001_SM_10006detail6reduce28DeviceReduceSingleTileKernelINS2_10policy_hubIdjN4cuda3std3__44plusIdEEE10Policy1000EPdSC_iS9_ddNS7_10__identityEEEvT0_T1_T2_T3_T4_T6_E12temp_storage+176];
	add.f64 	%fd263, %fd117, %fd118;
$L__BB9_37:
	mov.u32 	%r224, %tid.x;
	setp.ne.s32 	%p60, %r224, 0;
	@%p60 bra 	$L__BB9_39;
	add.f64 	%fd249, %fd30, %fd263;
	st.global.f64 	[%rd1], %fd249;
$L__BB9_39:
	ret;

}
	// .globl	_ZN3cub18CUB_300001_SM_10006detail6reduce28DeviceReduceSingleTileKernelINS2_10policy_hubIdyN4cuda3std3__44plusIdEEE10Policy1000EN6thrust24THRUST_300001_SM_1000_NS6detail15normal_iteratorINSD_10device_ptrIdEEEEPdyS9_dd15SquareTransformEEvT0_T1_T2_T3_T4_T6_
.visible .entry _ZN3cub18CUB_300001_SM_10006detail6reduce28DeviceReduceSingleTileKernelINS2_10policy_hubIdyN4cuda3std3__44plusIdEEE10Policy1000EN6thrust24THRUST_300001_SM_1000_NS6detail15normal_iteratorINSD_10device_ptrIdEEEEPdyS9_dd15SquareTransformEEvT0_T1_T2_T3_T4_T6_(
	.param .align 8 .b8 _ZN3cub18CUB_300001_SM_10006detail6reduce28DeviceReduceSingleTileKernelINS2_10policy_hubIdyN4cuda3std3__44plusIdEEE10Policy1000EN6thrust24THRUST_300001_SM_1000_NS6detail15normal_iteratorINSD_10device_ptrIdEEEEPdyS9_dd15SquareTransformEEvT0_T1_T2_T3_T4_T6__param_0[8],
	.param .u64 .ptr .align 1 _ZN3cub18CUB_300001_SM_10006detail6reduce28DeviceReduceSingleTileKernelINS2_10policy_hubIdyN4cuda3std3__44plusIdEEE10Policy1000EN6thrust24THRUST_300001_SM_1000_NS6detail15normal_iteratorINSD_10device_ptrIdEEEEPdyS9_dd15SquareTransformEEvT0_T1_T2_T3_T4_T6__param_1,
	.param .u64 _ZN3cub18CUB_300001_SM_10006detail6reduce28DeviceReduceSingleTileKernelINS2_10policy_hubIdyN4cuda3std3__44plusIdEEE10Policy1000EN6thrust24THRUST_300001_SM_1000_NS6detail15normal_iteratorINSD_10device_ptrIdEEEEPdyS9_dd15SquareTransformEEvT0_T1_T2_T3_T4_T6__param_2,
	.param .align 1 .b8 _ZN3cub18CUB_300001_SM_10006detail6reduce28DeviceReduceSingleTileKernelINS2_10policy_hubIdyN4cuda3std3__44plusIdEEE10Policy1000EN6thrust24THRUST_300001_SM_1000_NS6detail15normal_iteratorINSD_10device_ptrIdEEEEPdyS9_dd15SquareTransformEEvT0_T1_T2_T3_T4_T6__param_3[1],
	.param .f64 _ZN3cub18CUB_300001_SM_10006detail6reduce28DeviceReduceSingleTileKernelINS2_10policy_hubIdyN4cuda3std3__44plusIdEEE10Policy1000EN6thrust24THRUST_300001_SM_1000_NS6detail15normal_iteratorINSD_10device_ptrIdEEEEPdyS9_dd15SquareTransformEEvT0_T1_T2_T3_T4_T6__param_4,
	.param .align 1 .b8 _ZN3cub18CUB_300001_SM_10006detail6reduce28DeviceReduceSingleTileKernelINS2_10policy_hubIdyN4cuda3std3__44plusIdEEE10Policy1000EN6thrust24THRUST_300001_SM_1000_NS6detail15normal_iteratorINSD_10device_ptrIdEEEEPdyS9_dd15SquareTransformEEvT0_T1_T2_T3_T4_T6__param_5[1]
)
.maxntid 512
.minnctapersm 1
{
	.reg .pred 	%p<67>;
	.reg .b32 	%r<246>;
	.reg .b64 	%rd<86>;
	.reg .b64 	%fd<350>;
	// demoted variable
	.shared .align 8 .b8 _ZZN3cub18CUB_300001_SM_10006detail6reduce28DeviceReduceSingleTileKernelINS2_10policy_hubIdyN4cuda3std3__44plusIdEEE10Policy1000EN6thrust24THRUST_300001_SM_1000_NS6detail15normal_iteratorINSD_10device_ptrIdEEEEPdyS9_dd15SquareTransformEEvT0_T1_T2_T3_T4_T6_E12temp_storage[152];
	ld.param.u64 	%rd18, [_ZN3cub18CUB_300001_SM_10006detail6reduce28DeviceReduceSingleTileKernelINS2_10policy_hubIdyN4cuda3std3__44plusIdEEE10Policy1000EN6thrust24THRUST_300001_SM_1000_NS6detail15normal_iteratorINSD_10device_ptrIdEEEEPdyS9_dd15SquareTransformEEvT0_T1_T2_T3_T4_T6__param_0];
	ld.param.u64 	%rd20, [_ZN3cub18CUB_300001_SM_10006detail6reduce28DeviceReduceSingleTileKernelINS2_10policy_hubIdyN4cuda3std3__44plusIdEEE10Policy1000EN6thrust24THRUST_300001_SM_1000_NS6detail15normal_iteratorINSD_10device_ptrIdEEEEPdyS9_dd15SquareTransformEEvT0_T1_T2_T3_T4_T6__param_1];
	ld.param.u64 	%rd19, [_ZN3cub18CUB_300001_SM_10006detail6reduce28DeviceReduceSingleTileKernelINS2_10policy_hubIdyN4cuda3std3__44plusIdEEE10Policy1000EN6thrust24THRUST_300001_SM_1000_NS6detail15normal_iteratorINSD_10device_ptrIdEEEEPdyS9_dd15SquareTransformEEvT0_T1_T2_T3_T4_T6__param_2];
	ld.param.f64 	%fd42, [_ZN3cub18CUB_300001_SM_10006detail6reduce28DeviceReduceSingleTileKernelINS2_10policy_hubIdyN4cuda3std3__44plusIdEEE10Policy1000EN6thrust24THRUST_300001_SM_1000_NS6detail15normal_iteratorINSD_10device_ptrIdEEEEPdyS9_dd15SquareTransformEEvT0_T1_T2_T3_T4_T6__param_4];
	cvta.to.global.u64 	%rd1, %rd20;
	setp.ne.s64 	%p1, %rd19, 0;
	@%p1 bra 	$L__BB10_3;
	mov.u32 	%r231, %tid.x;
	setp.ne.s32 	%p66, %r231, 0;
	@%p66 bra 	$L__BB10_51;
	st.global.f64 	[%rd1], %fd42;
	bra.uni 	$L__BB10_51;
$L__BB10_3:
	cvta.to.global.u64 	%rd2, %rd18;
	setp.gt.u64 	%p2, %rd19, 3583;
	@%p2 bra 	$L__BB10_28;
	cvt.u32.u64 	%r1, %rd19;
	mov.u32 	%r2, %tid.x;
	setp.ge.u32 	%p24, %r2, %r1;
	mov.f64 	%fd337, 0d0000000000000000;
	mov.u32 	%r235, %r2;
	@%p24 bra 	$L__BB10_6;
	mul.wide.u32 	%rd51, %r2, 8;
	add.s64 	%rd52, %rd2, %rd51;
	ld.global.f64 	%fd169, [%rd52];
	mul.f64 	%fd337, %fd169, %fd169;
	add.s32 	%r235, %r2, 512;
$L__BB10_6:
	setp.ge.u32 	%p25, %r235, %r1;
	@%p25 bra 	$L__BB10_19;
	not.b32 	%r108, %r235;
	add.s32 	%r109, %r108, %r1;
	shr.u32 	%r110, %r109, 9;
	add.s32 	%r5, %r110, 1;
	and.b32  	%r6, %r5, 15;
	setp.lt.u32 	%p26, %r109, 7680;
	@%p26 bra 	$L__BB10_10;
	and.b32  	%r111, %r5, 16777200;
	neg.s32 	%r233, %r111;
	mul.wide.u32 	%rd53, %r235, 8;
	add.s64 	%rd54, %rd53, %rd2;
	add.s64 	%rd81, %rd54, 32768;
$L__BB10_9:
	.pragma "nounroll";
	ld.global.f64 	%fd171, [%rd81+-32768];
	fma.rn.f64 	%fd172, %fd171, %fd171, %fd337;
	ld.global.f64 	%fd173, [%rd81+-28672];
	fma.rn.f64 	%fd174, %fd173, %fd173, %fd172;
	ld.global.f64 	%fd175, [%rd81+-24576];
	fma.rn.f64 	%fd176, %fd175, %fd175, %fd174;
	ld.global.f64 	%fd177, [%rd81+-20480];
	fma.rn.f64 	%fd178, %fd177, %fd177, %fd176;
	ld.global.f64 	%fd179, [%rd81+-16384];
	fma.rn.f64 	%fd180, %fd179, %fd179, %fd178;
	ld.global.f64 	%fd181, [%rd81+-12288];
	fma.rn.f64 	%fd182, %fd181, %fd181, %fd180;
	ld.global.f64 	%fd183, [%rd81+-8192];
	fma.rn.f64 	%fd184, %fd183, %fd183, %fd182;
	ld.global.f64 	%fd185, [%rd81+-4096];
	fma.rn.f64 	%fd186, %fd185, %fd185, %fd184;
	ld.global.f64 	%fd187, [%rd81];
	fma.rn.f64 	%fd188, %fd187, %fd187, %fd186;
	ld.global.f64 	%fd189, [%rd81+4096];
	fma.rn.f64 	%fd190, %fd189, %fd189, %fd188;
	ld.global.f64 	%fd191, [%rd81+8192];
	fma.rn.f64 	%fd192, %fd191, %fd191, %fd190;
	ld.global.f64 	%fd193, [%rd81+12288];
	fma.rn.f64 	%fd194, %fd193, %fd193, %fd192;
	ld.global.f64 	%fd195, [%rd81+16384];
	fma.rn.f64 	%fd196, %fd195, %fd195, %fd194;
	ld.global.f64 	%fd197, [%rd81+20480];
	fma.rn.f64 	%fd198, %fd197, %fd197, %fd196;
	ld.global.f64 	%fd199, [%rd81+24576];
	fma.rn.f64 	%fd200, %fd199, %fd199, %fd198;
	ld.global.f64 	%fd201, [%rd81+28672];
	fma.rn.f64 	%fd337, %fd201, %fd201, %fd200;
	add.s32 	%r235, %r235, 8192;
	add.s32 	%r233, %r233, 16;
	add.s64 	%rd81, %rd81, 65536;
	setp.ne.s32 	%p27, %r233, 0;
	@%p27 bra 	$L__BB10_9;
$L__BB10_10:
	setp.eq.s32 	%p28, %r6, 0;
	@%p28 bra 	$L__BB10_19;
	and.b32  	%r13, %r5, 7;
	setp.lt.u32 	%p29, %r6, 8;
	@%p29 bra 	$L__BB10_13;
	mul.wide.s32 	%rd55, %r235, 8;
	add.s64 	%rd56, %rd2, %rd55;
	ld.global.f64 	%fd203, [%rd56];
	fma.rn.f64 	%fd204, %fd203, %fd203, %fd337;
	ld.global.f64 	%fd205, [%rd56+4096];
	fma.rn.f64 	%fd206, %fd205, %fd205, %fd204;
	ld.global.f64 	%fd207, [%rd56+8192];
	fma.rn.f64 	%fd208, %fd207, %fd207, %fd206;
	ld.global.f64 	%fd209, [%rd56+12288];
	fma.rn.f64 	%fd210, %fd209, %fd209, %fd208;
	ld.global.f64 	%fd211, [%rd56+16384];
	fma.rn.f64 	%fd212, %fd211, %fd211, %fd210;
	ld.global.f64 	%fd213, [%rd56+20480];
	fma.rn.f64 	%fd214, %fd213, %fd213, %fd212;
	ld.global.f64 	%fd215, [%rd56+24576];
	fma.rn.f64 	%fd216, %fd215, %fd215, %fd214;
	ld.global.f64 	%fd217, [%rd56+28672];
	fma.rn.f64 	%fd337, %fd217, %fd217, %fd216;
	add.s32 	%r235, %r235, 4096;
$L__BB10_13:
	setp.eq.s32 	%p30, %r13, 0;
	@%p30 bra 	$L__BB10_19;
	and.b32  	%r16, %r5, 3;
	setp.lt.u32 	%p31, %r13, 4;
	@%p31 bra 	$L__BB10_16;
	mul.wide.s32 	%rd57, %r235, 8;
	add.s64 	%rd58, %rd2, %rd57;
	ld.global.f64 	%fd219, [%rd58];
	fma.rn.f64 	%fd220, %fd219, %fd219, %fd337;
	ld.global.f64 	%fd221, [%rd58+4096];
	fma.rn.f64 	%fd222, %fd221, %fd221, %fd220;
	ld.global.f64 	%fd223, [%rd58+8192];
	fma.rn.f64 	%fd224, %fd223, %fd223, %fd222;
	ld.global.f64 	%fd225, [%rd58+12288];
	fma.rn.f64 	%fd337, %fd225, %fd225, %fd224;
	add.s32 	%r235, %r235, 2048;
$L__BB10_16:
	setp.eq.s32 	%p32, %r16, 0;
	@%p32 bra 	$L__BB10_19;
	neg.s32 	%r238, %r16;
$L__BB10_18:
	.pragma "nounroll";
	mul.wide.s32 	%rd59, %r235, 8;
	add.s64 	%rd60, %rd2, %rd59;
	ld.global.f64 	%fd226, [%rd60];
	fma.rn.f64 	%fd337, %fd226, %fd226, %fd337;
	add.s32 	%r235, %r235, 512;
	add.s32 	%r238, %r238, 1;
	setp.ne.s32 	%p33, %r238, 0;
	@%p33 bra 	$L__BB10_18;
$L__BB10_19:
	setp.lt.u64 	%p34, %rd19, 512;
	@%p34 bra 	$L__BB10_24;
	// begin inline asm
	mov.u32 %r175, %laneid;
	// end inline asm
	mov.b64 	%rd71, %fd337;
	mov.b64 	{%r177, %r182}, %rd71;
	mov.b32 	%r183, 1;
	mov.b32 	%r224, 31;
	mov.b32 	%r225, -1;
	// begin inline asm
	shfl.sync.down.b32 %r176, %r177, %r183, %r224, %r225;
	// end inline asm
	// begin inline asm
	shfl.sync.down.b32 %r181, %r182, %r183, %r224, %r225;
	// end inline asm
	mov.b64 	%rd72, {%r176, %r181};
	mov.b64 	%fd285, %rd72;
	setp.gt.s32 	%p58, %r175, 30;
	add.f64 	%fd286, %fd337, %fd285;
	selp.f64 	%fd287, %fd337, %fd286, %p58;
	mov.b64 	%rd73, %fd287;
	mov.b64 	{%r187, %r192}, %rd73;
	mov.b32 	%r193, 2;
	// begin inline asm
	shfl.sync.down.b32 %r186, %r187, %r193, %r224, %r225;
	// end inline asm
	// begin inline asm
	shfl.sync.down.b32 %r191, %r192, %r193, %r224, %r225;
	// end inline asm
	mov.b64 	%rd74, {%r186, %r191};
	mov.b64 	%fd288, %rd74;
	setp.gt.s32 	%p59, %r175, 29;
	add.f64 	%fd289, %fd287, %fd288;
	selp.f64 	%fd290, %fd287, %fd289, %p59;
	mov.b64 	%rd75, %fd290;
	mov.b64 	{%r197, %r202}, %rd75;
	mov.b32 	%r203, 4;
	// begin inline asm
	shfl.sync.down.b32 %r196, %r197, %r203, %r224, %r225;
	// end inline asm
	// begin inline asm
	shfl.sync.down.b32 %r201, %r202, %r203, %r224, %r225;
	// end inline asm
	mov.b64 	%rd76, {%r196, %r201};
	mov.b64 	%fd291, %rd76;
	setp.gt.s32 	%p60, %r175, 27;
	add.f64 	%fd292, %fd290, %fd291;
	selp.f64 	%fd293, %fd290, %fd292, %p60;
	mov.b64 	%rd77, %fd293;
	mov.b64 	{%r207, %r212}, %rd77;
	mov.b32 	%r213, 8;
	// begin inline asm
	shfl.sync.down.b32 %r206, %r207, %r213, %r224, %r225;
	// end inline asm
	// begin inline asm
	shfl.sync.down.b32 %r211, %r212, %r213, %r224, %r225;
	// end inline asm
	mov.b64 	%rd78, {%r206, %r211};
	mov.b64 	%fd294, %rd78;
	setp.gt.s32 	%p61, %r175, 23;
	add.f64 	%fd295, %fd293, %fd294;
	selp.f64 	%fd296, %fd293, %fd295, %p61;
	mov.b64 	%rd79, %fd296;
	mov.b64 	{%r217, %r222}, %rd79;
	mov.b32 	%r223, 16;
	// begin inline asm
	shfl.sync.down.b32 %r216, %r217, %r223, %r224, %r225;
	// end inline asm
	// begin inline asm
	shfl.sync.down.b32 %r221, %r222, %r223, %r224, %r225;
	// end inline asm
	mov.b64 	%rd80, {%r216, %r221};
	mov.b64 	%fd297, %rd80;
	setp.gt.s32 	%p62, %r175, 15;
	add.f64 	%fd16, %fd296, %fd297;
	selp.f64 	%fd349, %fd296, %fd16, %p62;
	setp.ne.s32 	%p63, %r175, 0;
	@%p63 bra 	$L__BB10_22;
	shr.u32 	%r226, %r2, 2;
	and.b32  	%r227, %r226, 248;
	mov.u32 	%r228, _ZZN3cub18CUB_300001_SM_10006detail6reduce28DeviceReduceSingleTileKernelINS2_10policy_hubIdyN4cuda3std3__44plusIdEEE10Policy1000EN6thrust24THRUST_300001_SM_1000_NS6detail15normal_iteratorINSD_10device_ptrIdEEEEPdyS9_dd15SquareTransformEEvT0_T1_T2_T3_T4_T6_E12temp_storage;
	add.s32 	%r229, %r228, %r227;
	st.shared.f64 	[%r229+16], %fd16;
$L__BB10_22:
	bar.sync 	0;
	setp.ne.s32 	%p64, %r2, 0;
	@%p64 bra 	$L__BB10_49;
	ld.shared.f64 	%fd298, [_ZZN3cub18CUB_300001_SM_10006detail6reduce28DeviceReduceSingleTileKernelINS2_10policy_hubIdyN4cuda3std3__44plusIdEEE10Policy1000EN6thrust24THRUST_300001_SM_1000_NS6detail15normal_iteratorINSD_10device_ptrIdEEEEPdyS9_dd15SquareTransformEEvT0_T1_T2_T3_T4_T6_E12temp_storage+24];
	add.f64 	%fd299, %fd349, %fd298;
	ld.shared.f64 	%fd300, [_ZZN3cub18CUB_300001_SM_10006detail6reduce28DeviceReduceSingleTileKernelINS2_10policy_hubIdyN4cuda3std3__44plusIdEEE10Policy1000EN6thrust24THRUST_300001_SM_1000_NS6detail15normal_iteratorINSD_10device_ptrIdEEEEPdyS9_dd15SquareTransformEEvT0_T1_T2_T3_T4_T6_E12temp_storage+32];
	add.f64 	%fd301, %fd299, %fd300;
	ld.shared.f64 	%fd302, [_ZZN3cub18CUB_300001_SM_10006detail6reduce28DeviceReduceSingleTileKernelINS2_10policy_hubIdyN4cuda3std3__44plusIdEEE10Policy1000EN6thrust24THRUST_300001_SM_1000_NS6detail15normal_iteratorINSD_10device_ptrIdEEEEPdyS9_dd15SquareTransformEEvT0_T1_T2_T3_T4_T6_E12temp_storage+40];
	add.f64 	%fd303, %fd301, %fd302;
	ld.shared.f64 	%fd304, [_ZZN3cub18CUB_300001_SM_10006detail6reduce28DeviceReduceSingleTileKernelINS2_10policy_hubIdyN4cuda3std3__44plusIdEEE10Policy1000EN6thrust24THRUST_300001_SM_1000_NS6detail15normal_iteratorINSD_10device_ptrIdEEEEPdyS9_dd15SquareTransformEEvT0_T1_T2_T3_T4_T6_E12temp_storage+48];
	add.f64 	%fd305, %fd303, %fd304;
	ld.shared.f64 	%fd306, [_ZZN3cub18CUB_300001_SM_10006detail6reduce28DeviceReduceSingleTileKernelINS2_10policy_hubIdyN4cuda3std3__44plusIdEEE10Policy1000EN6thrust24THRUST_300001_SM_1000_NS6detail15normal_iteratorINSD_10device_ptrIdEEEEPdyS9_dd15SquareTransformEEvT0_T1_T2_T3_T4_T6_E12temp_storage+56];
	add.f64 	%fd307, %fd305, %fd306;
	ld.shared.f64 	%fd308, [_ZZN3cub18CUB_300001_SM_10006detail6reduce28DeviceReduceSingleTileKernelINS2_10policy_hubIdyN4cuda3std3__44plusIdEEE10Policy1000EN6thrust24THRUST_300001_SM_1000_NS6detail15normal_iteratorINSD_10device_ptrIdEEEEPdyS9_dd15SquareTransformEEvT0_T1_T2_T3_T4_T6_E12temp_storage+64];
	add.f64 	%fd309, %fd307, %fd308;
	ld.shared.f64 	%fd310, [_ZZN3cub18CUB_300001_SM_10006detail6reduce28DeviceReduceSingleTileKernelINS2_10policy_hubIdyN4cuda3std3__44plusIdEEE10Policy1000EN6thrust24THRUST_300001_SM_1000_NS6detail15normal_iteratorINSD_10device_ptrIdEEEEPdyS9_dd15SquareTransformEEvT0_T1_T2_T3_T4_T6_E12temp_storage+72];
	add.f64 	%fd311, %fd309, %fd310;
	ld.shared.f64 	%fd312, [_ZZN3cub18CUB_300001_SM_10006detail6reduce28DeviceReduceSingleTileKernelINS2_10policy_hubIdyN4cuda3std3__44plusIdEEE10Policy1000EN6thrust24THRUST_300001_SM_1000_NS6detail15normal_iteratorINSD_10device_ptrIdEEEEPdyS9_dd15SquareTransformEEvT0_T1_T2_T3_T4_T6_E12temp_storage+80];
	add.f64 	%fd313, %fd311, %fd312;
	ld.shared.f64 	%fd314, [_ZZN3cub18CUB_300001_SM_10006detail6reduce28DeviceReduceSingleTileKernelINS2_10policy_hubIdyN4cuda3std3__44plusIdEEE10Policy1000EN6thrust24THRUST_300001_SM_1000_NS6detail15normal_iteratorINSD_10device_ptrIdEEEEPdyS9_dd15SquareTransformEEvT0_T1_T2_T3_T4_T6_E12temp_storage+88];
	add.f64 	%fd315, %fd313, %fd314;
	ld.shared.f64 	%fd316, [_ZZN3cub18CUB_300001_SM_10006detail6reduce28DeviceReduceSingleTileKernelINS2_10policy_hubIdyN4cuda3std3__44plusIdEEE10Policy1000EN6thrust24THRUST_300001_SM_1000_NS6detail15normal_iteratorINSD_10device_ptrIdEEEEPdyS9_dd15SquareTransformEEvT0_T1_T2_T3_T4_T6_E12temp_storage+96];
	add.f64 	%fd317, %fd315, %fd316;
	ld.shared.f64 	%fd318, [_ZZN3cub18CUB_300001_SM_10006detail6reduce28DeviceReduceSingleTileKernelINS2_10policy_hubIdyN4cuda3std3__44plusIdEEE10Policy1000EN6thrust24THRUST_300001_SM_1000_NS6detail15normal_iteratorINSD_10device_ptrIdEEEEPdyS9_dd15SquareTransformEEvT0_T1_T2_T3_T4_T6_E12temp_storage+104];
	add.f64 	%fd319, %fd317, %fd318;
	ld.shared.f64 	%fd320, [_ZZN3cub18CUB_300001_SM_10006detail6reduce28DeviceReduceSingleTileKernelINS2_10policy_hubIdyN4cuda3std3__44plusIdEEE10Policy1000EN6thrust24THRUST_300001_SM_1000_NS6detail15normal_iteratorINSD_10device_ptrIdEEEEPdyS9_dd15SquareTransformEEvT0_T1_T2_T3_T4_T6_E12temp_storage+112];
	add.f64 	%fd321, %fd319, %fd320;
	ld.shared.f64 	%fd322, [_ZZN3cub18CUB_300001_SM_10006detail6reduce28DeviceReduceSingleTileKernelINS2_10policy_hubIdyN4cuda3std3__44plusIdEEE10Policy1000EN6thrust24THRUST_300001_SM_1000_NS6detail15normal_iteratorINSD_10device_ptrIdEEEEPdyS9_dd15SquareTransformEEvT0_T1_T2_T3_T4_T6_E12temp_storage+120];
	add.f64 	%fd323, %fd321, %fd322;
	ld.shared.f64 	%fd324, [_ZZN3cub18CUB_300001_SM_10006detail6reduce28DeviceReduceSingleTileKernelINS2_10policy_hubIdyN4cuda3std3__44plusIdEEE10Policy1000EN6thrust24THRUST_300001_SM_1000_NS6detail15normal_iteratorINSD_10device_ptrIdEEEEPdyS9_dd15SquareTransformEEvT0_T1_T2_T3_T4_T6_E12temp_storage+128];
	add.f64 	%fd325, %fd323, %fd324;
	ld.shared.f64 	%fd326, [_ZZN3cub18CUB_300001_SM_10006detail6reduce28DeviceReduceSingleTileKernelINS2_10policy_hubIdyN4cuda3std3__44plusIdEEE10Policy1000EN6thrust24THRUST_300001_SM_1000_NS6detail15normal_iteratorINSD_10device_ptrIdEEEEPdyS9_dd15SquareTransformEEvT0_T1_T2_T3_T4_T6_E12temp_storage+136];
	add.f64 	%fd349, %fd325, %fd326;
	bra.uni 	$L__BB10_49;
$L__BB10_24:
	// begin inline asm
	mov.u32 %r112, %laneid;
	// end inline asm
	and.b32  	%r163, %r2, 992;
	add.s32 	%r164, %r163, 32;
	setp.gt.u32 	%p35, %r164, %r1;
	not.b32 	%r165, %r163;
	add.s32 	%r166, %r1, %r165;
	selp.b32 	%r161, %r166, 31, %p35;
	mov.b64 	%rd61, %fd337;
	mov.b64 	{%r114, %r119}, %rd61;
	mov.b32 	%r120, 1;
	mov.b32 	%r162, -1;
	// begin inline asm
	shfl.sync.down.b32 %r113, %r114, %r120, %r161, %r162;
	// end inline asm
	// begin inline asm
	shfl.sync.down.b32 %r118, %r119, %r120, %r161, %r162;
	// end inline asm
	mov.b64 	%rd62, {%r113, %r118};
	mov.b64 	%fd227, %rd62;
	setp.lt.s32 	%p36, %r112, %r161;
	add.f64 	%fd228, %fd337, %fd227;
	selp.f64 	%fd229, %fd228, %fd337, %p36;
	mov.b64 	%rd63, %fd229;
	mov.b64 	{%r124, %r129}, %rd63;
	mov.b32 	%r130, 2;
	// begin inline asm
	shfl.sync.down.b32 %r123, %r124, %r130, %r161, %r162;
	// end inline asm
	// begin inline asm
	shfl.sync.down.b32 %r128, %r129, %r130, %r161, %r162;
	// end inline asm
	mov.b64 	%rd64, {%r123, %r128};
	mov.b64 	%fd230, %rd64;
	add.s32 	%r167, %r112, 2;
	setp.gt.s32 	%p37, %r167, %r161;
	add.f64 	%fd231, %fd229, %fd230;
	selp.f64 	%fd232, %fd229, %fd231, %p37;
	mov.b64 	%rd65, %fd232;
	mov.b64 	{%r134, %r139}, %rd65;
	mov.b32 	%r140, 4;
	// begin inline asm
	shfl.sync.down.b32 %r133, %r134, %r140, %r161, %r162;
	// end inline asm
	// begin inline asm
	shfl.sync.down.b32 %r138, %r139, %r140, %r161, %r162;
	// end inline asm
	mov.b64 	%rd66, {%r133, %r138};
	mov.b64 	%fd233, %rd66;
	add.s32 	%r168, %r112, 4;
	setp.gt.s32 	%p38, %r168, %r161;
	add.f64 	%fd234, %fd232, %fd233;
	selp.f64 	%fd235, %fd232, %fd234, %p38;
	mov.b64 	%rd67, %fd235;
	mov.b64 	{%r144, %r149}, %rd67;
	mov.b32 	%r150, 8;
	// begin inline asm
	shfl.sync.down.b32 %r143, %r144, %r150, %r161, %r162;
	// end inline asm
	// begin inline asm
	shfl.sync.down.b32 %r148, %r149, %r150, %r161, %r162;
	// end inline asm
	mov.b64 	%rd68, {%r143, %r148};
	mov.b64 	%fd236, %rd68;
	add.s32 	%r169, %r112, 8;
	setp.gt.s32 	%p39, %r169, %r161;
	add.f64 	%fd237, %fd235, %fd236;
	selp.f64 	%fd238, %fd235, %fd237, %p39;
	mov.b64 	%rd69, %fd238;
	mov.b64 	{%r154, %r159}, %rd69;
	mov.b32 	%r160, 16;
	// begin inline asm
	shfl.sync.down.b32 %r153, %r154, %r160, %r161, %r162;
	// end inline asm
	// begin inline asm
	shfl.sync.down.b32 %r158, %r159, %r160, %r161, %r162;
	// end inline asm
	mov.b64 	%rd70, {%r153, %r158};
	mov.b64 	%fd239, %rd70;
	add.s32 	%r170, %r112, 16;
	setp.gt.s32 	%p40, %r170, %r161;
	add.f64 	%fd240, %fd238, %fd239;
	selp.f64 	%fd349, %fd238, %fd240, %p40;
	setp.ne.s32 	%p41, %r112, 0;
	@%p41 bra 	$L__BB10_26;
	shr.u32 	%r171, %r2, 2;
	and.b32  	%r172, %r171, 248;
	mov.u32 	%r173, _ZZN3cub18CUB_300001_SM_10006detail6reduce28DeviceReduceSingleTileKernelINS2_10policy_hubIdyN4cuda3std3__44plusIdEEE10Policy1000EN6thrust24THRUST_300001_SM_1000_NS6detail15normal_iteratorINSD_10device_ptrIdEEEEPdyS9_dd15SquareTransformEEvT0_T1_T2_T3_T4_T6_E12temp_storage;
	add.s32 	%r174, %r173, %r172;
	st.shared.f64 	[%r174+16], %fd349;
$L__BB10_26:
	bar.sync 	0;
	setp.ne.s32 	%p42, %r2, 0;
	@%p42 bra 	$L__BB10_49;
	setp.gt.u64 	%p43, %rd19, 32;
	ld.shared.f64 	%fd241, [_ZZN3cub18CUB_300001_SM_10006detail6reduce28DeviceReduceSingleTileKernelINS2_10policy_hubIdyN4cuda3std3__44plusIdEEE10Policy1000EN6thrust24THRUST_300001_SM_1000_NS6detail15normal_iteratorINSD_10device_ptrIdEEEEPdyS9_dd15SquareTransformEEvT0_T1_T2_T3_T4_T6_E12temp_storage+24];
	add.f64 	%fd242, %fd349, %fd241;
	selp.f64 	%fd243, %fd242, %fd349, %p43;
	setp.gt.u64 	%p44, %rd19, 64;
	ld.shared.f64 	%fd244, [_ZZN3cub18CUB_300001_SM_10006detail6reduce28DeviceReduceSingleTileKernelINS2_10policy_hubIdyN4cuda3std3__44plusIdEEE10Policy1000EN6thrust24THRUST_300001_SM_1000_NS6detail15normal_iteratorINSD_10device_ptrIdEEEEPdyS9_dd15SquareTransformEEvT0_T1_T2_T3_T4_T6_E12temp_storage+32];
	add.f64 	%fd245, %fd244, %fd243;
	selp.f64 	%fd246, %fd245, %fd243, %p44;
	setp.gt.u64 	%p45, %rd19, 96;
	ld.shared.f64 	%fd247, [_ZZN3cub18CUB_300001_SM_10006detail6reduce28DeviceReduceSingleTileKernelINS2_10policy_hubIdyN4cuda3std3__44plusIdEEE10Policy1000EN6thrust24THRUST_300001_SM_1000_NS6detail15normal_iteratorINSD_10device_ptrIdEEEEPdyS9_dd15SquareTransformEEvT0_T1_T2_T3_T4_T6_E12temp_storage+40];
	add.f64 	%fd248, %fd247, %fd246;
	selp.f64 	%fd249, %fd248, %fd246, %p45;
	setp.gt.u64 	%p46, %rd19, 128;
	ld.shared.f64 	%fd250, [_ZZN3cub18CUB_300001_SM_10006detail6reduce28DeviceReduceSingleTileKernelINS2_10policy_hubIdyN4cuda3std3__44plusIdEEE10Policy1000EN6thrust24THRUST_300001_SM_1000_NS6detail15normal_iteratorINSD_10device_ptrIdEEEEPdyS9_dd15SquareTransformEEvT0_T1_T2_T3_T4_T6_E12temp_storage+48];
	add.f64 	%fd251, %fd250, %fd249;
	selp.f64 	%fd252, %fd251, %fd249, %p46;
	setp.gt.u64 	%p47, %rd19, 160;
	ld.shared.f64 	%fd253, [_ZZN3cub18CUB_300001_SM_10006detail6reduce28DeviceReduceSingleTileKernelINS2_10policy_hubIdyN4cuda3std3__44plusIdEEE10Policy1000EN6thrust24THRUST_300001_SM_1000_NS6detail15normal_iteratorINSD_10device_ptrIdEEEEPdyS9_dd15SquareTransformEEvT0_T1_T2_T3_T4_T6_E12temp_storage+56];
	add.f64 	%fd254, %fd253, %fd252;
	selp.f64 	%fd255, %fd254, %fd252, %p47;
	setp.gt.u64 	%p48, %rd19, 192;
	ld.shared.f64 	%fd256, [_ZZN3cub18CUB_300001_SM_10006detail6reduce28DeviceReduceSingleTileKernelINS2_10policy_hubIdyN4cuda3std3__44plusIdEEE10Policy1000EN6thrust24THRUST_300001_SM_1000_NS6detail15normal_iteratorINSD_10device_ptrIdEEEEPdyS9_dd15SquareTransformEEvT0_T1_T2_T3_T4_T6_E12temp_storage+64];
	add.f64 	%fd257, %fd256, %fd255;
	selp.f64 	%fd258, %fd257, %fd255, %p48;
	setp.gt.u64 	%p49, %rd19, 224;
	ld.shared.f64 	%fd259, [_ZZN3cub18CUB_300001_SM_10006detail6reduce28DeviceReduceSingleTileKernelINS2_10policy_hubIdyN4cuda3std3__44plusIdEEE10Policy1000EN6thrust24THRUST_300001_SM_1000_NS6detail15normal_iteratorINSD_10device_ptrIdEEEEPdyS9_dd15SquareTransformEEvT0_T1_T2_T3_T4_T6_E12temp_storage+72];
	add.f64 	%fd260, %fd259, %fd258;
	selp.f64 	%fd261, %fd260, %fd258, %p49;
	setp.gt.u64 	%p50, %rd19, 256;
	ld.shared.f64 	%fd262, [_ZZN3cub18CUB_300001_SM_10006detail6reduce28DeviceReduceSingleTileKernelINS2_10policy_hubIdyN4cuda3std3__44plusIdEEE10Policy1000EN6thrust24THRUST_300001_SM_1000_NS6detail15normal_iteratorINSD_10device_ptrIdEEEEPdyS9_dd15SquareTransformEEvT0_T1_T2_T3_T4_T6_E12temp_storage+80];
	add.f64 	%fd263, %fd262, %fd261;
	selp.f64 	%fd264, %fd263, %fd261, %p50;
	setp.gt.u64 	%p51, %rd19, 288;
	ld.shared.f64 	%fd265, [_ZZN3cub18CUB_300001_SM_10006detail6reduce28DeviceReduceSingleTileKernelINS2_10policy_hubIdyN4cuda3std3__44plusIdEEE10Policy1000EN6thrust24THRUST_300001_SM_1000_NS6detail15normal_iteratorINSD_10device_ptrIdEEEEPdyS9_dd15SquareTransformEEvT0_T1_T2_T3_T4_T6_E12temp_storage+88];
	add.f64 	%fd266, %fd265, %fd264;
	selp.f64 	%fd267, %fd266, %fd264, %p51;
	setp.gt.u64 	%p52, %rd19, 320;
	ld.shared.f64 	%fd268, [_ZZN3cub18CUB_300001_SM_10006detail6reduce28DeviceReduceSingleTileKernelINS2_10policy_hubIdyN4cuda3std3__44plusIdEEE10Policy1000EN6thrust24THRUST_300001_SM_1000_NS6detail15normal_iteratorINSD_10device_ptrIdEEEEPdyS9_dd15SquareTransformEEvT0_T1_T2_T3_T4_T6_E12temp_storage+96];
	add.f64 	%fd269, %fd268, %fd267;
	selp.f64 	%fd270, %fd269, %fd267, %p52;
	setp.gt.u64 	%p53, %rd19, 352;
	ld.shared.f64 	%fd271, [_ZZN3cub18CUB_300001_SM_10006detail6reduce28DeviceReduceSingleTileKernelINS2_10policy_hubIdyN4cuda3std3__44plusIdEEE10Policy1000EN6thrust24THRUST_300001_SM_1000_NS6detail15normal_iteratorINSD_10device_ptrIdEEEEPdyS9_dd15SquareTransformEEvT0_T1_T2_T3_T4_T6_E12temp_storage+104];
	add.f64 	%fd272, %fd271, %fd270;
	selp.f64 	%fd273, %fd272, %fd270, %p53;
	setp.gt.u64 	%p54, %rd19, 384;
	ld.shared.f64 	%fd274, [_ZZN3cub18CUB_300001_SM_10006detail6reduce28DeviceReduceSingleTileKernelINS2_10policy_hubIdyN4cuda3std3__44plusIdEEE10Policy1000EN6thrust24THRUST_300001_SM_1000_NS6detail15normal_iteratorINSD_10device_ptrIdEEEEPdyS9_dd15SquareTransformEEvT0_T1_T2_T3_T4_T6_E12temp_storage+112];
	add.f64 	%fd275, %fd274, %fd273;
	selp.f64 	%fd276, %fd275, %fd273, %p54;
	setp.gt.u64 	%p55, %rd19, 416;
	ld.shared.f64 	%fd277, [_ZZN3cub18CUB_300001_SM_10006detail6reduce28DeviceReduceSingleTileKernelINS2_10policy_hubIdyN4cuda3std3__44plusIdEEE10Policy1000EN6thrust24THRUST_300001_SM_1000_NS6detail15normal_iteratorINSD_10device_ptrIdEEEEPdyS9_dd15SquareTransformEEvT0_T1_T2_T3_T4_T6_E12temp_storage+120];
	add.f64 	%fd278, %fd277, %fd276;
	selp.f64 	%fd279, %fd278, %fd276, %p55;
	setp.gt.u64 	%p56, %rd19, 448;
	ld.shared.f64 	%fd280, [_ZZN3cub18CUB_300001_SM_10006detail6reduce28DeviceReduceSingleTileKernelINS2_10policy_hubIdyN4cuda3std3__44plusIdEEE10Policy1000EN6thrust24THRUST_300001_SM_1000_NS6detail15normal_iteratorINSD_10device_ptrIdEEEEPdyS9_dd15SquareTransformEEvT0_T1_T2_T3_T4_T6_E12temp_storage+128];
	add.f64 	%fd281, %fd280, %fd279;
	selp.f64 	%fd282, %fd281, %fd279, %p56;
	setp.gt.u64 	%p57, %rd19, 480;
	ld.shared.f64 	%fd283, [_ZZN3cub18CUB_300001_SM_10006detail6reduce28DeviceReduceSingleTileKernelINS2_10policy_hubIdyN4cuda3std3__44plusIdEEE10Policy1000EN6thrust24THRUST_300001_SM_1000_NS6detail15normal_iteratorINSD_10device_ptrIdEEEEPdyS9_dd15SquareTransformEEvT0_T1_T2_T3_T4_T6_E12temp_storage+136];
	add.f64 	%fd284, %fd283, %fd282;
	selp.f64 	%fd349, %fd284, %fd282, %p57;
	bra.uni 	$L__BB10_49;
$L__BB10_28:
	mov.u32 	%r24, %tid.x;
	cvt.u64.u32 	%rd6, %r24;
	mul.wide.u32 	%rd22, %r24, 8;
	add.s64 	%rd7, %rd2, %rd22;
	ld.global.f64 	%fd43, [%rd7];
	ld.global.f64 	%fd44, [%rd7+4096];
	mul.f64 	%fd45, %fd44, %fd44;
	ld.global.f64 	%fd46, [%rd7+8192];
	ld.global.f64 	%fd47, [%rd7+12288];
	ld.global.f64 	%fd48, [%rd7+16384];
	ld.global.f64 	%fd49, [%rd7+20480];
	ld.global.f64 	%fd50, [%rd7+24576];
	fma.rn.f64 	%fd51, %fd43, %fd43, %fd45;
	fma.rn.f64 	%fd52, %fd46, %fd46, %fd51;
	fma.rn.f64 	%fd53, %fd47, %fd47, %fd52;
	fma.rn.f64 	%fd54, %fd48, %fd48, %fd53;
	fma.rn.f64 	%fd55, %fd49, %fd49, %fd54;
	fma.rn.f64 	%fd348, %fd50, %fd50, %fd55;
	add.s64 	%rd8, %rd19, -3584;
	setp.lt.u64 	%p3, %rd8, 3584;
	mov.b64 	%rd83, 3584;
	@%p3 bra 	$L__BB10_32;
	mov.b64 	%rd83, 3584;
$L__BB10_30:
	shl.b64 	%rd24, %rd83, 3;
	add.s64 	%rd25, %rd7, %rd24;
	ld.global.f64 	%fd56, [%rd25];
	ld.global.f64 	%fd57, [%rd25+4096];
	ld.global.f64 	%fd58, [%rd25+8192];
	ld.global.f64 	%fd59, [%rd25+12288];
	ld.global.f64 	%fd60, [%rd25+16384];
	ld.global.f64 	%fd61, [%rd25+20480];
	ld.global.f64 	%fd62, [%rd25+24576];
	fma.rn.f64 	%fd63, %fd56, %fd56, %fd348;
	fma.rn.f64 	%fd64, %fd57, %fd57, %fd63;
	fma.rn.f64 	%fd65, %fd58, %fd58, %fd64;
	fma.rn.f64 	%fd66, %fd59, %fd59, %fd65;
	fma.rn.f64 	%fd67, %fd60, %fd60, %fd66;
	fma.rn.f64 	%fd68, %fd61, %fd61, %fd67;
	fma.rn.f64 	%fd348, %fd62, %fd62, %fd68;
	sub.s64 	%rd26, %rd19, %rd83;
	setp.lt.u64 	%p4, %rd26, 3584;
	@%p4 bra 	$L__BB10_45;
	add.s64 	%rd83, %rd83, 3584;
	setp.le.u64 	%p5, %rd83, %rd8;
	@%p5 bra 	$L__BB10_30;
$L__BB10_32:
	setp.le.u64 	%p6, %rd19, %rd83;
	cvt.u32.u64 	%r42, %rd83;
	cvt.u32.u64 	%r43, %rd19;
	sub.s32 	%r44, %r43, %r42;
	setp.ge.s32 	%p7, %r24, %r44;
	or.pred  	%p8, %p6, %p7;
	@%p8 bra 	$L__BB10_45;
	not.b32 	%r47, %r24;
	add.s32 	%r48, %r47, %r43;
	sub.s32 	%r50, %r48, %r42;
	shr.u32 	%r51, %r50, 9;
	add.s32 	%r25, %r51, 1;
	and.b32  	%r26, %r25, 15;
	setp.lt.u32 	%p9, %r50, 7680;
	mov.u32 	%r242, %r24;
	@%p9 bra 	$L__BB10_36;
	and.b32  	%r52, %r25, 16777200;
	neg.s32 	%r240, %r52;
	add.s64 	%rd27, %rd83, %rd6;
	shl.b64 	%rd28, %rd27, 3;
	add.s64 	%rd29, %rd28, %rd2;
	add.s64 	%rd84, %rd29, 32768;
	mov.u32 	%r242, %r24;
$L__BB10_35:
	.pragma "nounroll";
	ld.global.f64 	%fd70, [%rd84+-32768];
	fma.rn.f64 	%fd71, %fd70, %fd70, %fd348;
	ld.global.f64 	%fd72, [%rd84+-28672];
	fma.rn.f64 	%fd73, %fd72, %fd72, %fd71;
	ld.global.f64 	%fd74, [%rd84+-24576];
	fma.rn.f64 	%fd75, %fd74, %fd74, %fd73;
	ld.global.f64 	%fd76, [%rd84+-20480];
	fma.rn.f64 	%fd77, %fd76, %fd76, %fd75;
	ld.global.f64 	%fd78, [%rd84+-16384];
	fma.rn.f64 	%fd79, %fd78, %fd78, %fd77;
	ld.global.f64 	%fd80, [%rd84+-12288];
	fma.rn.f64 	%fd81, %fd80, %fd80, %fd79;
	ld.global.f64 	%fd82, [%rd84+-8192];
	fma.rn.f64 	%fd83, %fd82, %fd82, %fd81;
	ld.global.f64 	%fd84, [%rd84+-4096];
	fma.rn.f64 	%fd85, %fd84, %fd84, %fd83;
	ld.global.f64 	%fd86, [%rd84];
	fma.rn.f64 	%fd87, %fd86, %fd86, %fd85;
	ld.global.f64 	%fd88, [%rd84+4096];
	fma.rn.f64 	%fd89, %fd88, %fd88, %fd87;
	ld.global.f64 	%fd90, [%rd84+8192];
	fma.rn.f64 	%fd91, %fd90, %fd90, %fd89;
	ld.global.f64 	%fd92, [%rd84+12288];
	fma.rn.f64 	%fd93, %fd92, %fd92, %fd91;
	ld.global.f64 	%fd94, [%rd84+16384];
	fma.rn.f64 	%fd95, %fd94, %fd94, %fd93;
	ld.global.f64 	%fd96, [%rd84+20480];
	fma.rn.f64 	%fd97, %fd96, %fd96, %fd95;
	ld.global.f64 	%fd98, [%rd84+24576];
	fma.rn.f64 	%fd99, %fd98, %fd98, %fd97;
	ld.global.f64 	%fd100, [%rd84+28672];
	fma.rn.f64 	%fd348, %fd100, %fd100, %fd99;
	add.s32 	%r242, %r242, 8192;
	add.s32 	%r240, %r240, 16;
	add.s64 	%rd84, %rd84, 65536;
	setp.ne.s32 	%p10, %r240, 0;
	@%p10 bra 	$L__BB10_35;
$L__BB10_36:
	setp.eq.s32 	%p11, %r26, 0;
	@%p11 bra 	$L__BB10_45;
	and.b32  	%r33, %r25, 7;
	setp.lt.u32 	%p12, %r26, 8;
	@%p12 bra 	$L__BB10_39;
	cvt.u64.u32 	%rd30, %r242;
	add.s64 	%rd31, %rd83, %rd30;
	shl.b64 	%rd32, %rd31, 3;
	add.s64 	%rd33, %rd2, %rd32;
	ld.global.f64 	%fd102, [%rd33];
	fma.rn.f64 	%fd103, %fd102, %fd102, %fd348;
	ld.global.f64 	%fd104, [%rd33+4096];
	fma.rn.f64 	%fd105, %fd104, %fd104, %fd103;
	ld.global.f64 	%fd106, [%rd33+8192];
	fma.rn.f64 	%fd107, %fd106, %fd106, %fd105;
	ld.global.f64 	%fd108, [%rd33+12288];
	fma.rn.f64 	%fd109, %fd108, %fd108, %fd107;
	ld.global.f64 	%fd110, [%rd33+16384];
	fma.rn.f64 	%fd111, %fd110, %fd110, %fd109;
	ld.global.f64 	%fd112, [%rd33+20480];
	fma.rn.f64 	%fd113, %fd112, %fd112, %fd111;
	ld.global.f64 	%fd114, [%rd33+24576];
	fma.rn.f64 	%fd115, %fd114, %fd114, %fd113;
	ld.global.f64 	%fd116, [%rd33+28672];
	fma.rn.f64 	%fd348, %fd116, %fd116, %fd115;
	add.s32 	%r242, %r242, 4096;
$L__BB10_39:
	setp.eq.s32 	%p13, %r33, 0;
	@%p13 bra 	$L__BB10_45;
	and.b32  	%r36, %r25, 3;
	setp.lt.u32 	%p14, %r33, 4;
	@%p14 bra 	$L__BB10_42;
	cvt.u64.u32 	%rd34, %r242;
	add.s64 	%rd35, %rd83, %rd34;
	shl.b64 	%rd36, %rd35, 3;
	add.s64 	%rd37, %rd2, %rd36;
	ld.global.f64 	%fd118, [%rd37];
	fma.rn.f64 	%fd119, %fd118, %fd118, %fd348;
	ld.global.f64 	%fd120, [%rd37+4096];
	fma.rn.f64 	%fd121, %fd120, %fd120, %fd119;
	ld.global.f64 	%fd122, [%rd37+8192];
	fma.rn.f64 	%fd123, %fd122, %fd122, %fd121;
	ld.global.f64 	%fd124, [%rd37+12288];
	fma.rn.f64 	%fd348, %fd124, %fd124, %fd123;
	add.s32 	%r242, %r242, 2048;
$L__BB10_42:
	setp.eq.s32 	%p15, %r36, 0;
	@%p15 bra 	$L__BB10_45;
	cvt.u64.u32 	%rd38, %r242;
	add.s64 	%rd39, %rd83, %rd38;
	shl.b64 	%rd40, %rd39, 3;
	add.s64 	%rd85, %rd2, %rd40;
	neg.s32 	%r245, %r36;
$L__BB10_44:
	.pragma "nounroll";
	ld.global.f64 	%fd125, [%rd85];
	fma.rn.f64 	%fd348, %fd125, %fd125, %fd348;
	add.s64 	%rd85, %rd85, 4096;
	add.s32 	%r245, %r245, 1;
	setp.ne.s32 	%p16, %r245, 0;
	@%p16 bra 	$L__BB10_44;
$L__BB10_45:
	// begin inline asm
	mov.u32 %r53, %laneid;
	// end inline asm
	mov.b64 	%rd41, %fd348;
	mov.b64 	{%r55, %r60}, %rd41;
	mov.b32 	%r61, 1;
	mov.b32 	%r102, 31;
	mov.b32 	%r103, -1;
	// begin inline asm
	shfl.sync.down.b32 %r54, %r55, %r61, %r102, %r103;
	// end inline asm
	// begin inline asm
	shfl.sync.down.b32 %r59, %r60, %r61, %r102, %r103;
	// end inline asm
	mov.b64 	%rd42, {%r54, %r59};
	mov.b64 	%fd126, %rd42;
	setp.gt.s32 	%p17, %r53, 30;
	add.f64 	%fd127, %fd348, %fd126;
	selp.f64 	%fd128, %fd348, %fd127, %p17;
	mov.b64 	%rd43, %fd128;
	mov.b64 	{%r65, %r70}, %rd43;
	mov.b32 	%r71, 2;
	// begin inline asm
	shfl.sync.down.b32 %r64, %r65, %r71, %r102, %r103;
	// end inline asm
	// begin inline asm
	shfl.sync.down.b32 %r69, %r70, %r71, %r102, %r103;
	// end inline asm
	mov.b64 	%rd44, {%r64, %r69};
	mov.b64 	%fd129, %rd44;
	setp.gt.s32 	%p18, %r53, 29;
	add.f64 	%fd130, %fd128, %fd129;
	selp.f64 	%fd131, %fd128, %fd130, %p18;
	mov.b64 	%rd45, %fd131;
	mov.b64 	{%r75, %r80}, %rd45;
	mov.b32 	%r81, 4;
	// begin inline asm
	shfl.sync.down.b32 %r74, %r75, %r81, %r102, %r103;
	// end inline asm
	// begin inline asm
	shfl.sync.down.b32 %r79, %r80, %r81, %r102, %r103;
	// end inline asm
	mov.b64 	%rd46, {%r74, %r79};
	mov.b64 	%fd132, %rd46;
	setp.gt.s32 	%p19, %r53, 27;
	add.f64 	%fd133, %fd131, %fd132;
	selp.f64 	%fd134, %fd131, %fd133, %p19;
	mov.b64 	%rd47, %fd134;
	mov.b64 	{%r85, %r90}, %rd47;
	mov.b32 	%r91, 8;
	// begin inline asm
	shfl.sync.down.b32 %r84, %r85, %r91, %r102, %r103;
	// end inline asm
	// begin inline asm
	shfl.sync.down.b32 %r89, %r90, %r91, %r102, %r103;
	// end inline asm
	mov.b64 	%rd48, {%r84, %r89};
	mov.b64 	%fd135, %rd48;
	setp.gt.s32 	%p20, %r53, 23;
	add.f64 	%fd136, %fd134, %fd135;
	selp.f64 	%fd137, %fd134, %fd136, %p20;
	mov.b64 	%rd49, %fd137;
	mov.b64 	{%r95, %r100}, %rd49;
	mov.b32 	%r101, 16;
	// begin inline asm
	shfl.sync.down.b32 %r94, %r95, %r101, %r102, %r103;
	// end inline asm
	// begin inline asm
	shfl.sync.down.b32 %r99, %r100, %r101, %r102, %r103;
	// end inline asm
	mov.b64 	%rd50, {%r94, %r99};
	mov.b64 	%fd138, %rd50;
	setp.gt.s32 	%p21, %r53, 15;
	add.f64 	%fd38, %fd137, %fd138;
	selp.f64 	%fd349, %fd137, %fd38, %p21;
	setp.ne.s32 	%p22, %r53, 0;
	@%p22 bra 	$L__BB10_47;
	shr.u32 	%r104, %r24, 2;
	and.b32  	%r105, %r104, 248;
	mov.u32 	%r106, _ZZN3cub18CUB_300001_SM_10006detail6reduce28DeviceReduceSingleTileKernelINS2_10policy_hubIdyN4cuda3std3__44plusIdEEE10Policy1000EN6thrust24THRUST_300001_SM_1000_NS6detail15normal_iteratorINSD_10device_ptrIdEEEEPdyS9_dd15SquareTransformEEvT0_T1_T2_T3_T4_T6_E12temp_storage;
	add.s32 	%r107, %r106, %r105;
	st.shared.f64 	[%r107+16], %fd38;
$L__BB10_47:
	bar.sync 	0;
	setp.ne.s32 	%p23, %r24, 0;
	@%p23 bra 	$L__BB10_49;
	ld.shared.f64 	%fd139, [_ZZN3cub18CUB_300001_SM_10006detail6reduce28DeviceReduceSingleTileKernelINS2_10policy_hubIdyN4cuda3std3__44plusIdEEE10Policy1000EN6thrust24THRUST_300001_SM_1000_NS6detail15normal_iteratorINSD_10device_ptrIdEEEEPdyS9_dd15SquareTransformEEvT0_T1_T2_T3_T4_T6_E12temp_storage+24];
	add.f64 	%fd140, %fd349, %fd139;
	ld.shared.f64 	%fd141, [_ZZN3cub18CUB_300001_SM_10006detail6reduce28DeviceReduceSingleTileKernelINS2_10policy_hubIdyN4cuda3std3__44plusIdEEE10Policy1000EN6thrust24THRUST_300001_SM_1000_NS6detail15normal_iteratorINSD_10device_ptrIdEEEEPdyS9_dd15SquareTransformEEvT0_T1_T2_T3_T4_T6_E12temp_storage+32];
	add.f64 	%fd142, %fd140, %fd141;
	ld.shared.f64 	%fd143, [_ZZN3cub18CUB_300001_SM_10006detail6reduce28DeviceReduceSingleTileKernelINS2_10policy_hubIdyN4cuda3std3__44plusIdEEE10Policy1000EN6thrust24THRUST_300001_SM_1000_NS6detail15normal_iteratorINSD_10device_ptrIdEEEEPdyS9_dd15SquareTransformEEvT0_T1_T2_T3_T4_T6_E12temp_storage+40];
	add.f64 	%fd144, %fd142, %fd143;
	ld.shared.f64 	%fd145, [_ZZN3cub18CUB_300001_SM_10006detail6reduce28DeviceReduceSingleTileKernelINS2_10policy_hubIdyN4cuda3std3__44plusIdEEE10Policy1000EN6thrust24THRUST_300001_SM_1000_NS6detail15normal_iteratorINSD_10device_ptrIdEEEEPdyS9_dd15SquareTransformEEvT0_T1_T2_T3_T4_T6_E12temp_storage+48];
	add.f64 	%fd146, %fd144, %fd145;
	ld.shared.f64 	%fd147, [_ZZN3cub18CUB_300001_SM_10006detail6reduce28DeviceReduceSingleTileKernelINS2_10policy_hubIdyN4cuda3std3__44plusIdEEE10Policy1000EN6thrust24THRUST_300001_SM_1000_NS6detail15normal_iteratorINSD_10device_ptrIdEEEEPdyS9_dd15SquareTransformEEvT0_T1_T2_T3_T4_T6_E12temp_storage+56];
	add.f64 	%fd148, %fd146, %fd147;
	ld.shared.f64 	%fd149, [_ZZN3cub18CUB_300001_SM_10006detail6reduce28DeviceReduceSingleTileKernelINS2_10policy_hubIdyN4cuda3std3__44plusIdEEE10Policy1000EN6thrust24THRUST_300001_SM_1000_NS6detail15normal_iteratorINSD_10device_ptrIdEEEEPdyS9_dd15SquareTransformEEvT0_T1_T2_T3_T4_T6_E12temp_storage+64];
	add.f64 	%fd150, %fd148, %fd149;
	ld.shared.f64 	%fd151, [_ZZN3cub18CUB_300001_SM_10006detail6reduce28DeviceReduceSingleTileKernelINS2_10policy_hubIdyN4cuda3std3__44plusIdEEE10Policy1000EN6thrust24THRUST_300001_SM_1000_NS6detail15normal_iteratorINSD_10device_ptrIdEEEEPdyS9_dd15SquareTransformEEvT0_T1_T2_T3_T4_T6_E12temp_storage+72];
	add.f64 	%fd152, %fd150, %fd151;
	ld.shared.f64 	%fd153, [_ZZN3cub18CUB_300001_SM_10006detail6reduce28DeviceReduceSingleTileKernelINS2_10policy_hubIdyN4cuda3std3__44plusIdEEE10Policy1000EN6thrust24THRUST_300001_SM_1000_NS6detail15normal_iteratorINSD_10device_ptrIdEEEEPdyS9_dd15SquareTransformEEvT0_T1_T2_T3_T4_T6_E12temp_storage+80];
	add.f64 	%fd154, %fd152, %fd153;
	ld.shared.f64 	%fd155, [_ZZN3cub18CUB_300001_SM_10006detail6reduce28DeviceReduceSingleTileKernelINS2_10policy_hubIdyN4cuda3std3__44plusIdEEE10Policy1000EN6thrust24THRUST_300001_SM_1000_NS6detail15normal_iteratorINSD_10device_ptrIdEEEEPdyS9_dd15SquareTransformEEvT0_T1_T2_T3_T4_T6_E12temp_storage+88];
	add.f64 	%fd156, %fd154, %fd155;
	ld.shared.f64 	%fd157, [_ZZN3cub18CUB_300001_SM_10006detail6reduce28DeviceReduceSingleTileKernelINS2_10policy_hubIdyN4cuda3std3__44plusIdEEE10Policy1000EN6thrust24THRUST_300001_SM_1000_NS6detail15normal_iteratorINSD_10device_ptrIdEEEEPdyS9_dd15SquareTransformEEvT0_T1_T2_T3_T4_T6_E12temp_storage+96];
	add.f64 	%fd158, %fd156, %fd157;
	ld.shared.f64 	%fd159, [_ZZN3cub18CUB_300001_SM_10006detail6reduce28DeviceReduceSingleTileKernelINS2_10policy_hubIdyN4cuda3std3__44plusIdEEE10Policy1000EN6thrust24THRUST_300001_SM_1000_NS6detail15normal_iteratorINSD_10device_ptrIdEEEEPdyS9_dd15SquareTransformEEvT0_T1_T2_T3_T4_T6_E12temp_storage+104];
	add.f64 	%fd160, %fd158, %fd159;
	ld.shared.f64 	%fd161, [_ZZN3cub18CUB_300001_SM_10006detail6reduce28DeviceReduceSingleTileKernelINS2_10policy_hubIdyN4cuda3std3__44plusIdEEE10Policy1000EN6thrust24THRUST_300001_SM_1000_NS6detail15normal_iteratorINSD_10device_ptrIdEEEEPdyS9_dd15SquareTransformEEvT0_T1_T2_T3_T4_T6_E12temp_storage+112];
	add.f64 	%fd162, %fd160, %fd161;
	ld.shared.f64 	%fd163, [_ZZN3cub18CUB_300001_SM_10006detail6reduce28DeviceReduceSingleTileKernelINS2_10policy_hubIdyN4cuda3std3__44plusIdEEE10Policy1000EN6thrust24THRUST_300001_SM_1000_NS6detail15normal_iteratorINSD_10device_ptrIdEEEEPdyS9_dd15SquareTransformEEvT0_T1_T2_T3_T4_T6_E12temp_storage+120];
	add.f64 	%fd164, %fd162, %fd163;
	ld.shared.f64 	%fd165, [_ZZN3cub18CUB_300001_SM_10006detail6reduce28DeviceReduceSingleTileKernelINS2_10policy_hubIdyN4cuda3std3__44plusIdEEE10Policy1000EN6thrust24THRUST_300001_SM_1000_NS6detail15normal_iteratorINSD_10device_ptrIdEEEEPdyS9_dd15SquareTransformEEvT0_T1_T2_T3_T4_T6_E12temp_storage+128];
	add.f64 	%fd166, %fd164, %fd165;
	ld.shared.f64 	%fd167, [_ZZN3cub18CUB_300001_SM_10006detail6reduce28DeviceReduceSingleTileKernelINS2_10policy_hubIdyN4cuda3std3__44plusIdEEE10Policy1000EN6thrust24THRUST_300001_SM_1000_NS6detail15normal_iteratorINSD_10device_ptrIdEEEEPdyS9_dd15SquareTransformEEvT0_T1_T2_T3_T4_T6_E12temp_storage+136];
	add.f64 	%fd349, %fd166, %fd167;
$L__BB10_49:
	mov.u32 	%r230, %tid.x;
	setp.ne.s32 	%p65, %r230, 0;
	@%p65 bra 	$L__BB10_51;
	add.f64 	%fd327, %fd42, %fd349;
	st.global.f64 	[%rd1], %fd327;
$L__BB10_51:
	ret;

}
	// .globl	_ZN3cub18CUB_300001_SM_10006detail6reduce18DeviceReduceKernelINS2_10policy_hubIdyN4cuda3std3__44plusIdEEE10Policy1000EN6thrust24THRUST_300001_SM_1000_NS6detail15normal_iteratorINSD_10device_ptrIdEEEEyS9_d15SquareTransformEEvT0_PT3_T1_NS0_13GridEvenShareISN_EET2_T4_
.visible .entry _ZN3cub18CUB_300001_SM_10006detail6reduce18DeviceReduceKernelINS2_10policy_hubIdyN4cuda3std3__44plusIdEEE10Policy1000EN6thrust24THRUST_300001_SM_1000_NS6detail15normal_iteratorINSD_10device_ptrIdEEEEyS9_d15SquareTransformEEvT0_PT3_T1_NS0_13GridEvenShareISN_EET2_T4_(
	.param .align 8 .b8 _ZN3cub18CUB_300001_SM_10006detail6reduce18DeviceReduceKernelINS2_10policy_hubIdyN4cuda3std3__44plusIdEEE10Policy1000EN6thrust24THRUST_300001_SM_1000_NS6detail15normal_iteratorINSD_10device_ptrIdEEEEyS9_d15SquareTransformEEvT0_PT3_T1_NS0_13GridEvenShareISN_EET2_T4__param_0[8],
	.param .u64 .ptr .align 1 _ZN3cub18CUB_300001_SM_10006detail6reduce18DeviceReduceKernelINS2_10policy_hubIdyN4cuda3std3__44plusIdEEE10Policy1000EN6thrust24THRUST_300001_SM_1000_NS6detail15normal_iteratorINSD_10device_ptrIdEEEEyS9_d15SquareTransformEEvT0_PT3_T1_NS0_13GridEvenShareISN_EET2_T4__param_1,
	.param .u64 _ZN3cub18CUB_300001_SM_10006detail6reduce18DeviceReduceKernelINS2_10policy_hubIdyN4cuda3std3__44plusIdEEE10Policy1000EN6thrust24THRUST_300001_SM_1000_NS6detail15normal_iteratorINSD_10device_ptrIdEEEEyS9_d15SquareTransformEEvT0_PT3_T1_NS0_13GridEvenShareISN_EET2_T4__param_2,
	.param .align 8 .b8 _ZN3cub18CUB_300001_SM_10006detail6reduce18DeviceReduceKernelINS2_10policy_hubIdyN4cuda3std3__44plusIdEEE10Policy1000EN6thrust24THRUST_300001_SM_1000_NS6detail15normal_iteratorINSD_10device_ptrIdEEEEyS9_d15SquareTransformEEvT0_PT3_T1_NS0_13GridEvenShareISN_EET2_T4__param_3[72],
	.param .align 1 .b8 _ZN3cub18CUB_300001_SM_10006detail6reduce18DeviceReduceKernelINS2_10policy_hubIdyN4cuda3std3__44plusIdEEE10Policy1000EN6thrust24THRUST_300001_SM_1000_NS6detail15normal_iteratorINSD_10device_ptrIdEEEEyS9_d15SquareTransformEEvT0_PT3_T1_NS0_13GridEvenShareISN_EET2_T4__param_4[1],
	.param .align 1 .b8 _ZN3cub18CUB_300001_SM_10006detail6reduce18DeviceReduceKernelINS2_10policy_hubIdyN4cuda3std3__44plusIdEEE10Policy1000EN6thrust24THRUST_300001_SM_1000_NS6detail15normal_iteratorINSD_10device_ptrIdEEEEyS9_d15SquareTransformEEvT0_PT3_T1_NS0_13GridEvenShareISN_EET2_T4__param_5[1]
)
.maxntid 512
{
	.reg .pred 	%p<65>;
	.reg .b16 	%rs<4>;
	.reg .b32 	%r<279>;
	.reg .b64 	%rd<105>;
	.reg .b64 	%fd<346>;
	// demoted variable
	.shared .align 8 .b8 _ZZN3cub18CUB_300001_SM_10006detail6reduce18DeviceReduceKernelINS2_10policy_hubIdyN4cuda3std3__44plusIdEEE10Policy1000EN6thrust24THRUST_300001_SM_1000_NS6detail15normal_iteratorINSD_10device_ptrIdEEEEyS9_d15SquareTransformEEvT0_PT3_T1_NS0_13GridEvenShareISN_EET2_T4_E12temp_storage[152];
	ld.param.u64 	%rd1, [_ZN3cub18CUB_300001_SM_10006detail6reduce18DeviceReduceKernelINS2_10policy_hubIdyN4cuda3std3__44plusIdEEE10Policy1000EN6thrust24THRUST_300001_SM_1000_NS6detail15normal_iteratorINSD_10device_ptrIdEEEEyS9_d15SquareTransformEEvT0_PT3_T1_NS0_13GridEvenShareISN_EET2_T4__param_3+32];
	ld.param.u32 	%r1, [_ZN3cub18CUB_300001_SM_10006detail6reduce18DeviceReduceKernelINS2_10policy_hubIdyN4cuda3std3__44plusIdEEE10Policy1000EN6thrust24THRUST_300001_SM_1000_NS6detail15normal_iteratorINSD_10device_ptrIdEEEEyS9_d15SquareTransformEEvT0_PT3_T1_NS0_13GridEvenShareISN_EET2_T4__param_3+40];
	ld.param.u64 	%rd25, [_ZN3cub18CUB_300001_SM_10006detail6reduce18DeviceReduceKernelINS2_10policy_hubIdyN4cuda3std3__44plusIdEEE10Policy1000EN6thrust24THRUST_300001_SM_1000_NS6detail15normal_iteratorINSD_10device_ptrIdEEEEyS9_d15SquareTransformEEvT0_PT3_T1_NS0_13GridEvenShareISN_EET2_T4__param_0];
	cvta.to.global.u64 	%rd2, %rd25;
	mov.u32 	%r2, %ctaid.x;
	mul.lo.s32 	%r50, %r1, 3584;
	cvt.s64.s32 	%rd3, %r50;
	mul.lo.s32 	%r51, %r2, 3584;
	cvt.u64.u32 	%rd4, %r51;
	sub.s64 	%rd5, %rd1, %rd4;
	setp.gt.u64 	%p1, %rd5, 3583;
	@%p1 bra 	$L__BB11_25;
	cvt.u32.u64 	%r135, %rd4;
	cvt.u32.u64 	%r3, %rd1;
	sub.s32 	%r4, %r3, %r135;
	mov.u32 	%r5, %tid.x;
	setp.ge.s32 	%p23, %r5, %r4;
	mov.f64 	%fd334, 0d0000000000000000;
	mov.u32 	%r266, %r5;
	@%p23 bra 	$L__BB11_3;
	add.s32 	%r137, %r135, %r5;
	mul.wide.u32 	%rd58, %r137, 8;
	add.s64 	%rd59, %rd2, %rd58;
	ld.global.f64 	%fd167, [%rd59];
	mul.f64 	%fd334, %fd167, %fd167;
	add.s32 	%r266, %r5, 512;
$L__BB11_3:
	setp.ge.s32 	%p24, %r266, %r4;
	@%p24 bra 	$L__BB11_16;
	not.b32 	%r139, %r266;
	add.s32 	%r140, %r139, %r3;
	sub.s32 	%r141, %r140, %r135;
	shr.u32 	%r142, %r141, 9;
	add.s32 	%r8, %r142, 1;
	and.b32  	%r9, %r8, 15;
	setp.lt.u32 	%p25, %r141, 7680;
	@%p25 bra 	$L__BB11_7;
	and.b32  	%r143, %r8, 16777200;
	neg.s32 	%r264, %r143;
	mul.wide.u32 	%rd60, %r2, 28672;
	mul.wide.u32 	%rd61, %r266, 8;
	add.s64 	%rd62, %rd60, %rd61;
	add.s64 	%rd63, %rd62, %rd2;
	add.s64 	%rd99, %rd63, 32768;
$L__BB11_6:
	.pragma "nounroll";
	ld.global.f64 	%fd169, [%rd99+-32768];
	fma.rn.f64 	%fd170, %fd169, %fd169, %fd334;
	ld.global.f64 	%fd171, [%rd99+-28672];
	fma.rn.f64 	%fd172, %fd171, %fd171, %fd170;
	ld.global.f64 	%fd173, [%rd99+-24576];
	fma.rn.f64 	%fd174, %fd173, %fd173, %fd172;
	ld.global.f64 	%fd175, [%rd99+-20480];
	fma.rn.f64 	%fd176, %fd175, %fd175, %fd174;
	ld.global.f64 	%fd177, [%rd99+-16384];
	fma.rn.f64 	%fd178, %fd177, %fd177, %fd176;
	ld.global.f64 	%fd179, [%rd99+-12288];
	fma.rn.f64 	%fd180, %fd179, %fd179, %fd178;
	ld.global.f64 	%fd181, [%rd99+-8192];
	fma.rn.f64 	%fd182, %fd181, %fd181, %fd180;
	ld.global.f64 	%fd183, [%rd99+-4096];
	fma.rn.f64 	%fd184, %fd183, %fd183, %fd182;
	ld.global.f64 	%fd185, [%rd99];
	fma.rn.f64 	%fd186, %fd185, %fd185, %fd184;
	ld.global.f64 	%fd187, [%rd99+4096];
	fma.rn.f64 	%fd188, %fd187, %fd187, %fd186;
	ld.global.f64 	%fd189, [%rd99+8192];
	fma.rn.f64 	%fd190, %fd189, %fd189, %fd188;
	ld.global.f64 	%fd191, [%rd99+12288];
	fma.rn.f64 	%fd192, %fd191, %fd191, %fd190;
	ld.global.f64 	%fd193, [%rd99+16384];
	fma.rn.f64 	%fd194, %fd193, %fd193, %fd192;
	ld.global.f64 	%fd195, [%rd99+20480];
	fma.rn.f64 	%fd196, %fd195, %fd195, %fd194;
	ld.global.f64 	%fd197, [%rd99+24576];
	fma.rn.f64 	%fd198, %fd197, %fd197, %fd196;
	ld.global.f64 	%fd199, [%rd99+28672];
	fma.rn.f64 	%fd334, %fd199, %fd199, %fd198;
	add.s32 	%r266, %r266, 8192;
	add.s32 	%r264, %r264, 16;
	add.s64 	%rd99, %rd99, 65536;
	setp.ne.s32 	%p26, %r264, 0;
	@%p26 bra 	$L__BB11_6;
$L__BB11_7:
	setp.eq.s32 	%p27, %r9, 0;
	@%p27 bra 	$L__BB11_16;
	and.b32  	%r16, %r8, 7;
	setp.lt.u32 	%p28, %r9, 8;
	@%p28 bra 	$L__BB11_10;
	cvt.s64.s32 	%rd64, %r266;
	add.s64 	%rd65, %rd64, %rd4;
	shl.b64 	%rd66, %rd65, 3;
	add.s64 	%rd67, %rd2, %rd66;
	ld.global.f64 	%fd201, [%rd67];
	fma.rn.f64 	%fd202, %fd201, %fd201, %fd334;
	ld.global.f64 	%fd203, [%rd67+4096];
	fma.rn.f64 	%fd204, %fd203, %fd203, %fd202;
	ld.global.f64 	%fd205, [%rd67+8192];
	fma.rn.f64 	%fd206, %fd205, %fd205, %fd204;
	ld.global.f64 	%fd207, [%rd67+12288];
	fma.rn.f64 	%fd208, %fd207, %fd207, %fd206;
	ld.global.f64 	%fd209, [%rd67+16384];
	fma.rn.f64 	%fd210, %fd209, %fd209, %fd208;
	ld.global.f64 	%fd211, [%rd67+20480];
	fma.rn.f64 	%fd212, %fd211, %fd211, %fd210;
	ld.global.f64 	%fd213, [%rd67+24576];
	fma.rn.f64 	%fd214, %fd213, %fd213, %fd212;
	ld.global.f64 	%fd215, [%rd67+28672];
	fma.rn.f64 	%fd334, %fd215, %fd215, %fd214;
	add.s32 	%r266, %r266, 4096;
$L__BB11_10:
	setp.eq.s32 	%p29, %r16, 0;
	@%p29 bra 	$L__BB11_16;
	and.b32  	%r19, %r8, 3;
	setp.lt.u32 	%p30, %r16, 4;
	@%p30 bra 	$L__BB11_13;
	cvt.s64.s32 	%rd68, %r266;
	add.s64 	%rd69, %rd68, %rd4;
	shl.b64 	%rd70, %rd69, 3;
	add.s64 	%rd71, %rd2, %rd70;
	ld.global.f64 	%fd217, [%rd71];
	fma.rn.f64 	%fd218, %fd217, %fd217, %fd334;
	ld.global.f64 	%fd219, [%rd71+4096];
	fma.rn.f64 	%fd220, %fd219, %fd219, %fd218;
	ld.global.f64 	%fd221, [%rd71+8192];
	fma.rn.f64 	%fd222, %fd221, %fd221, %fd220;
	ld.global.f64 	%fd223, [%rd71+12288];
	fma.rn.f64 	%fd334, %fd223, %fd223, %fd222;
	add.s32 	%r266, %r266, 2048;
$L__BB11_13:
	setp.eq.s32 	%p31, %r19, 0;
	@%p31 bra 	$L__BB11_16;
	mul.wide.u32 	%rd72, %r2, 28672;
	add.s64 	%rd9, %rd2, %rd72;
	neg.s32 	%r269, %r19;
$L__BB11_15:
	.pragma "nounroll";
	mul.wide.s32 	%rd73, %r266, 8;
	add.s64 	%rd74, %rd9, %rd73;
	ld.global.f64 	%fd224, [%rd74];
	fma.rn.f64 	%fd334, %fd224, %fd224, %fd334;
	add.s32 	%r266, %r266, 512;
	add.s32 	%r269, %r269, 1;
	setp.ne.s32 	%p32, %r269, 0;
	@%p32 bra 	$L__BB11_15;
$L__BB11_16:
	setp.lt.s32 	%p33, %r4, 512;
	@%p33 bra 	$L__BB11_21;
	// begin inline asm
	mov.u32 %r207, %laneid;
	// end inline asm
	mov.b64 	%rd85, %fd334;
	mov.b64 	{%r209, %r214}, %rd85;
	mov.b32 	%r215, 1;
	mov.b32 	%r256, 31;
	mov.b32 	%r257, -1;
	// begin inline asm
	shfl.sync.down.b32 %r208, %r209, %r215, %r256, %r257;
	// end inline asm
	// begin inline asm
	shfl.sync.down.b32 %r213, %r214, %r215, %r256, %r257;
	// end inline asm
	mov.b64 	%rd86, {%r208, %r213};
	mov.b64 	%fd283, %rd86;
	setp.gt.s32 	%p57, %r207, 30;
	add.f64 	%fd284, %fd334, %fd283;
	selp.f64 	%fd285, %fd334, %fd284, %p57;
	mov.b64 	%rd87, %fd285;
	mov.b64 	{%r219, %r224}, %rd87;
	mov.b32 	%r225, 2;
	// begin inline asm
	shfl.sync.down.b32 %r218, %r219, %r225, %r256, %r257;
	// end inline asm
	// begin inline asm
	shfl.sync.down.b32 %r223, %r224, %r225, %r256, %r257;
	// end inline asm
	mov.b64 	%rd88, {%r218, %r223};
	mov.b64 	%fd286, %rd88;
	setp.gt.s32 	%p58, %r207, 29;
	add.f64 	%fd287, %fd285, %fd286;
	selp.f64 	%fd288, %fd285, %fd287, %p58;
	mov.b64 	%rd89, %fd288;
	mov.b64 	{%r229, %r234}, %rd89;
	mov.b32 	%r235, 4;
	// begin inline asm
	shfl.sync.down.b32 %r228, %r229, %r235, %r256, %r257;
	// end inline asm
	// begin inline asm
	shfl.sync.down.b32 %r233, %r234, %r235, %r256, %r257;
	// end inline asm
	mov.b64 	%rd90, {%r228, %r233};
	mov.b64 	%fd289, %rd90;
	setp.gt.s32 	%p59, %r207, 27;
	add.f64 	%fd290, %fd288, %fd289;
	selp.f64 	%fd291, %fd288, %fd290, %p59;
	mov.b64 	%rd91, %fd291;
	mov.b64 	{%r239, %r244}, %rd91;
	mov.b32 	%r245, 8;
	// begin inline asm
	shfl.sync.down.b32 %r238, %r239, %r245, %r256, %r257;
	// end inline asm
	// begin inline asm
	shfl.sync.down.b32 %r243, %r244, %r245, %r256, %r257;
	// end inline asm
	mov.b64 	%rd92, {%r238, %r243};
	mov.b64 	%fd292, %rd92;
	setp.gt.s32 	%p60, %r207, 23;
	add.f64 	%fd293, %fd291, %fd292;
	selp.f64 	%fd294, %fd291, %fd293, %p60;
	mov.b64 	%rd93, %fd294;
	mov.b64 	{%r249, %r254}, %rd93;
	mov.b32 	%r255, 16;
	// begin inline asm
	shfl.sync.down.b32 %r248, %r249, %r255, %r256, %r257;
	// end inline asm
	// begin inline asm
	shfl.sync.down.b32 %r253, %r254, %r255, %r256, %r257;
	// end inline asm
	mov.b64 	%rd94, {%r248, %r253};
	mov.b64 	%fd295, %rd94;
	setp.gt.s32 	%p61, %r207, 15;
	add.f64 	%fd16, %fd294, %fd295;
	selp.f64 	%fd345, %fd294, %fd16, %p61;
	setp.ne.s32 	%p62, %r207, 0;
	@%p62 bra 	$L__BB11_19;
	shr.u32 	%r258, %r5, 2;
	and.b32  	%r259, %r258, 248;
	mov.u32 	%r260, _ZZN3cub18CUB_300001_SM_10006detail6reduce18DeviceReduceKernelINS2_10policy_hubIdyN4cuda3std3__44plusIdEEE10Policy1000EN6thrust24THRUST_300001_SM_1000_NS6detail15normal_iteratorINSD_10device_ptrIdEEEEyS9_d15SquareTransformEEvT0_PT3_T1_NS0_13GridEvenShareISN_EET2_T4_E12temp_storage;
	add.s32 	%r261, %r260, %r259;
	st.shared.f64 	[%r261+16], %fd16;
$L__BB11_19:
	bar.sync 	0;
	setp.ne.s32 	%p63, %r5, 0;
	@%p63 bra 	$L__BB11_46;
	ld.shared.f64 	%fd296, [_ZZN3cub18CUB_300001_SM_10006detail6reduce18DeviceReduceKernelINS2_10policy_hubIdyN4cuda3std3__44plusIdEEE10Policy1000EN6thrust24THRUST_300001_SM_1000_NS6detail15normal_iteratorINSD_10device_ptrIdEEEEyS9_d15SquareTransformEEvT0_PT3_T1_NS0_13GridEvenShareISN_EET2_T4_E12temp_storage+24];
	add.f64 	%fd297, %fd345, %fd296;
	ld.shared.f64 	%fd298, [_ZZN3cub18CUB_300001_SM_10006detail6reduce18DeviceReduceKernelINS2_10policy_hubIdyN4cuda3std3__44plusIdEEE10Policy1000EN6thrust24THRUST_300001_SM_1000_NS6detail15normal_iteratorINSD_10device_ptrIdEEEEyS9_d15SquareTransformEEvT0_PT3_T1_NS0_13GridEvenShareISN_EET2_T4_E12temp_storage+32];
	add.f64 	%fd299, %fd297, %fd298;
	ld.shared.f64 	%fd300, [_ZZN3cub18CUB_300001_SM_10006detail6reduce18DeviceReduceKernelINS2_10policy_hubIdyN4cuda3std3__44plusIdEEE10Policy1000EN6thrust24THRUST_300001_SM_1000_NS6detail15normal_iteratorINSD_10device_ptrIdEEEEyS9_d15SquareTransformEEvT0_PT3_T1_NS0_13GridEvenShareISN_EET2_T4_E12temp_storage+40];
	add.f64 	%fd301, %fd299, %fd300;
	ld.shared.f64 	%fd302, [_ZZN3cub18CUB_300001_SM_10006detail6reduce18DeviceReduceKernelINS2_10policy_hubIdyN4cuda3std3__44plusIdEEE10Policy1000EN6thrust24THRUST_300001_SM_1000_NS6detail15normal_iteratorINSD_10device_ptrIdEEEEyS9_d15SquareTransformEEvT0_PT3_T1_NS0_13GridEvenShareISN_EET2_T4_E12temp_storage+48];
	add.f64 	%fd303, %fd301, %fd302;
	ld.shared.f64 	%fd304, [_ZZN3cub18CUB_300001_SM_10006detail6reduce18DeviceReduceKernelINS2_10policy_hubIdyN4cuda3std3__44plusIdEEE10Policy1000EN6thrust24THRUST_300001_SM_1000_NS6detail15normal_iteratorINSD_10device_ptrIdEEEEyS9_d15SquareTransformEEvT0_PT3_T1_NS0_13GridEvenShareISN_EET2_T4_E12temp_storage+56];
	add.f64 	%fd305, %fd303, %fd304;
	ld.shared.f64 	%fd306, [_ZZN3cub18CUB_300001_SM_10006detail6reduce18DeviceReduceKernelINS2_10policy_hubIdyN4cuda3std3__44plusIdEEE10Policy1000EN6thrust24THRUST_300001_SM_1000_NS6detail15normal_iteratorINSD_10device_ptrIdEEEEyS9_d15SquareTransformEEvT0_PT3_T1_NS0_13GridEvenShareISN_EET2_T4_E12temp_storage+64];
	add.f64 	%fd307, %fd305, %fd306;
	ld.shared.f64 	%fd308, [_ZZN3cub18CUB_300001_SM_10006detail6reduce18DeviceReduceKernelINS2_10policy_hubIdyN4cuda3std3__44plusIdEEE10Policy1000EN6thrust24THRUST_300001_SM_1000_NS6detail15normal_iteratorINSD_10device_ptrIdEEEEyS9_d15SquareTransformEEvT0_PT3_T1_NS0_13GridEvenShareISN_EET2_T4_E12temp_storage+72];
	add.f64 	%fd309, %fd307, %fd308;
	ld.shared.f64 	%fd310, [_ZZN3cub18CUB_300001_SM_10006detail6reduce18DeviceReduceKernelINS2_10policy_hubIdyN4cuda3std3__44plusIdEEE10Policy1000EN6thrust24THRUST_300001_SM_1000_NS6detail15normal_iteratorINSD_10device_ptrIdEEEEyS9_d15SquareTransformEEvT0_PT3_T1_NS0_13GridEvenShareISN_EET2_T4_E12temp_storage+80];
	add.f64 	%fd311, %fd309, %fd310;
	ld.shared.f64 	%fd312, [_ZZN3cub18CUB_300001_SM_10006detail6reduce18DeviceReduceKernelINS2_10policy_hubIdyN4cuda3std3__44plusIdEEE10Policy1000EN6thrust24THRUST_300001_SM_1000_NS6detail15normal_iteratorINSD_10device_ptrIdEEEEyS9_d15SquareTransformEEvT0_PT3_T1_NS0_13GridEvenShareISN_EET2_T4_E12temp_storage+88];
	add.f64 	%fd313, %fd311, %fd312;
	ld.shared.f64 	%fd314, [_ZZN3cub18CUB_300001_SM_10006detail6reduce18DeviceReduceKernelINS2_10policy_hubIdyN4cuda3std3__44plusIdEEE10Policy1000EN6thrust24THRUST_300001_SM_1000_NS6detail15normal_iteratorINSD_10device_ptrIdEEEEyS9_d15SquareTransformEEvT0_PT3_T1_NS0_13GridEvenShareISN_EET2_T4_E12temp_storage+96];
	add.f64 	%fd315, %fd313, %fd314;
	ld.shared.f64 	%fd316, [_ZZN3cub18CUB_300001_SM_10006detail6reduce18DeviceReduceKernelINS2_10policy_hubIdyN4cuda3std3__44plusIdEEE10Policy1000EN6thrust24THRUST_300001_SM_1000_NS6detail15normal_iteratorINSD_10device_ptrIdEEEEyS9_d15SquareTransformEEvT0_PT3_T1_NS0_13GridEvenShareISN_EET2_T4_E12temp_storage+104];
	add.f64 	%fd317, %fd315, %fd316;
	ld.shared.f64 	%fd318, [_ZZN3cub18CUB_300001_SM_10006detail6reduce18DeviceReduceKernelINS2_10policy_hubIdyN4cuda3std3__44plusIdEEE10Policy1000EN6thrust24THRUST_300001_SM_1000_NS6detail15normal_iteratorINSD_10device_ptrIdEEEEyS9_d15SquareTransformEEvT0_PT3_T1_NS0_13GridEvenShareISN_EET2_T4_E12temp_storage+112];
	add.f64 	%fd319, %fd317, %fd318;
	ld.shared.f64 	%fd320, [_ZZN3cub18CUB_300001_SM_10006detail6reduce18DeviceReduceKernelINS2_10policy_hubIdyN4cuda3std3__44plusIdEEE10Policy1000EN6thrust24THRUST_300001_SM_1000_NS6detail15normal_iteratorINSD_10device_ptrIdEEEEyS9_d15SquareTransformEEvT0_PT3_T1_NS0_13GridEvenShareISN_EET2_T4_E12temp_storage+120];
	add.f64 	%fd321, %fd319, %fd320;
	ld.shared.f64 	%fd322, [_ZZN3cub18CUB_300001_SM_10006detail6reduce18DeviceReduceKernelINS2_10policy_hubIdyN4cuda3std3__44plusIdEEE10Policy1000EN6thrust24THRUST_300001_SM_1000_NS6detail15normal_iteratorINSD_10device_ptrIdEEEEyS9_d15SquareTransformEEvT0_PT3_T1_NS0_13GridEvenShareISN_EET2_T4_E12temp_storage+128];
	add.f64 	%fd323, %fd321, %fd322;
	ld.shared.f64 	%fd324, [_ZZN3cub18CUB_300001_SM_10006detail6reduce18DeviceReduceKernelINS2_10policy_hubIdyN4cuda3std3__44plusIdEEE10Policy1000EN6thrust24THRUST_300001_SM_1000_NS6detail15normal_iteratorINSD_10device_ptrIdEEEEyS9_d15SquareTransformEEvT0_PT3_T1_NS0_13GridEvenShareISN_EET2_T4_E12temp_storage+136];
	add.f64 	%fd345, %fd323, %fd324;
	bra.uni 	$L__BB11_46;
$L__BB11_21:
	// begin inline asm
	mov.u32 %r144, %laneid;
	// end inline asm
	and.b32  	%r195, %r5, 992;
	add.s32 	%r196, %r195, 32;
	setp.gt.s32 	%p34, %r196, %r4;
	not.b32 	%r197, %r195;
	add.s32 	%r198, %r4, %r197;
	selp.b32 	%r193, %r198, 31, %p34;
	mov.b64 	%rd75, %fd334;
	mov.b64 	{%r146, %r151}, %rd75;
	mov.b32 	%r152, 1;
	mov.b32 	%r194, -1;
	// begin inline asm
	shfl.sync.down.b32 %r145, %r146, %r152, %r193, %r194;
	// end inline asm
	// begin inline asm
	shfl.sync.down.b32 %r150, %r151, %r152, %r193, %r194;
	// end inline asm
	mov.b64 	%rd76, {%r145, %r150};
	mov.b64 	%fd225, %rd76;
	setp.lt.s32 	%p35, %r144, %r193;
	add.f64 	%fd226, %fd334, %fd225;
	selp.f64 	%fd227, %fd226, %fd334, %p35;
	mov.b64 	%rd77, %fd227;
	mov.b64 	{%r156, %r161}, %rd77;
	mov.b32 	%r162, 2;
	// begin inline asm
	shfl.sync.down.b32 %r155, %r156, %r162, %r193, %r194;
	// end inline asm
	// begin inline asm
	shfl.sync.down.b32 %r160, %r161, %r162, %r193, %r194;
	// end inline asm
	mov.b64 	%rd78, {%r155, %r160};
	mov.b64 	%fd228, %rd78;
	add.s32 	%r199, %r144, 2;
	setp.gt.s32 	%p36, %r199, %r193;
	add.f64 	%fd229, %fd227, %fd228;
	selp.f64 	%fd230, %fd227, %fd229, %p36;
	mov.b64 	%rd79, %fd230;
	mov.b64 	{%r166, %r171}, %rd79;
	mov.b32 	%r172, 4;
	// begin inline asm
	shfl.sync.down.b32 %r165, %r166, %r172, %r193, %r194;
	// end inline asm
	// begin inline asm
	shfl.sync.down.b32 %r170, %r171, %r172, %r193, %r194;
	// end inline asm
	mov.b64 	%rd80, {%r165, %r170};
	mov.b64 	%fd231, %rd80;
	add.s32 	%r200, %r144, 4;
	setp.gt.s32 	%p37, %r200, %r193;
	add.f64 	%fd232, %fd230, %fd231;
	selp.f64 	%fd233, %fd230, %fd232, %p37;
	mov.b64 	%rd81, %fd233;
	mov.b64 	{%r176, %r181}, %rd81;
	mov.b32 	%r182, 8;
	// begin inline asm
	shfl.sync.down.b32 %r175, %r176, %r182, %r193, %r194;
	// end inline asm
	// begin inline asm
	shfl.sync.down.b32 %r180, %r181, %r182, %r193, %r194;
	// end inline asm
	mov.b64 	%rd82, {%r175, %r180};
	mov.b64 	%fd234, %rd82;
	add.s32 	%r201, %r144, 8;
	setp.gt.s32 	%p38, %r201, %r193;
	add.f64 	%fd235, %fd233, %fd234;
	selp.f64 	%fd236, %fd233, %fd235, %p38;
	mov.b64 	%rd83, %fd236;
	mov.b64 	{%r186, %r191}, %rd83;
	mov.b32 	%r192, 16;
	// begin inline asm
	shfl.sync.down.b32 %r185, %r186, %r192, %r193, %r194;
	// end inline asm
	// begin inline asm
	shfl.sync.down.b32 %r190, %r191, %r192, %r193, %r194;
	// end inline asm
	mov.b64 	%rd84, {%r185, %r190};
	mov.b64 	%fd237, %rd84;
	add.s32 	%r202, %r144, 16;
	setp.gt.s32 	%p39, %r202, %r193;
	add.f64 	%fd238, %fd236, %fd237;
	selp.f64 	%fd345, %fd236, %fd238, %p39;
	setp.ne.s32 	%p40, %r144, 0;
	@%p40 bra 	$L__BB11_23;
	shr.u32 	%r203, %r5, 2;
	and.b32  	%r204, %r203, 248;
	mov.u32 	%r205, _ZZN3cub18CUB_300001_SM_10006detail6reduce18DeviceReduceKernelINS2_10policy_hubIdyN4cuda3std3__44plusIdEEE10Policy1000EN6thrust24THRUST_300001_SM_1000_NS6detail15normal_iteratorINSD_10device_ptrIdEEEEyS9_d15SquareTransformEEvT0_PT3_T1_NS0_13GridEvenShareISN_EET2_T4_E12temp_storage;
	add.s32 	%r206, %r205, %r204;
	st.shared.f64 	[%r206+16], %fd345;
$L__BB11_23:
	bar.sync 	0;
	setp.ne.s32 	%p41, %r5, 0;
	@%p41 bra 	$L__BB11_46;
	setp.gt.s32 	%p42, %r4, 32;
	ld.shared.f64 	%fd239, [_ZZN3cub18CUB_300001_SM_10006detail6reduce18DeviceReduceKernelINS2_10policy_hubIdyN4cuda3std3__44plusIdEEE10Policy1000EN6thrust24THRUST_300001_SM_1000_NS6detail15normal_iteratorINSD_10device_ptrIdEEEEyS9_d15SquareTransformEEvT0_PT3_T1_NS0_13GridEvenShareISN_EET2_T4_E12temp_storage+24];
	add.f64 	%fd240, %fd345, %fd239;
	selp.f64 	%fd241, %fd240, %fd345, %p42;
	setp.gt.s32 	%p43, %r4, 64;
	ld.shared.f64 	%fd242, [_ZZN3cub18CUB_300001_SM_10006detail6reduce18DeviceReduceKernelINS2_10policy_hubIdyN4cuda3std3__44plusIdEEE10Policy1000EN6thrust24THRUST_300001_SM_1000_NS6detail15normal_iteratorINSD_10device_ptrIdEEEEyS9_d15SquareTransformEEvT0_PT3_T1_NS0_13GridEvenShareISN_EET2_T4_E12temp_storage+32];
	add.f64 	%fd243, %fd242, %fd241;
	selp.f64 	%fd244, %fd243, %fd241, %p43;
	setp.gt.s32 	%p44, %r4, 96;
	ld.shared.f64 	%fd245, [_ZZN3cub18CUB_300001_SM_10006detail6reduce18DeviceReduceKernelINS2_10policy_hubIdyN4cuda3std3__44plusIdEEE10Policy1000EN6thrust24THRUST_300001_SM_1000_NS6detail15normal_iteratorINSD_10device_ptrIdEEEEyS9_d15SquareTransformEEvT0_PT3_T1_NS0_13GridEvenShareISN_EET2_T4_E12temp_storage+40];
	add.f64 	%fd246, %fd245, %fd244;
	selp.f64 	%fd247, %fd246, %fd244, %p44;
	setp.gt.s32 	%p45, %r4, 128;
	ld.shared.f64 	%fd248, [_ZZN3cub18CUB_300001_SM_10006detail6reduce18DeviceReduceKernelINS2_10policy_hubIdyN4cuda3std3__44plusIdEEE10Policy1000EN6thrust24THRUST_300001_SM_1000_NS6detail15normal_iteratorINSD_10device_ptrIdEEEEyS9_d15SquareTransformEEvT0_PT3_T1_NS0_13GridEvenShareISN_EET2_T4_E12temp_storage+48];
	add.f64 	%fd249, %fd248, %fd247;
	selp.f64 	%fd250, %fd249, %fd247, %p45;
	setp.gt.s32 	%p46, %r4, 160;
	ld.shared.f64 	%fd251, [_ZZN3cub18CUB_300001_SM_10006detail6reduce18DeviceReduceKernelINS2_10policy_hubIdyN4cuda3std3__44plusIdEEE10Policy1000EN6thrust24THRUST_300001_SM_1000_NS6detail15normal_iteratorINSD_10device_ptrIdEEEEyS9_d15SquareTransformEEvT0_PT3_T1_NS0_13GridEvenShareISN_EET2_T4_E12temp_storage+56];
	add.f64 	%fd252, %fd251, %fd250;
	selp.f64 	%fd253, %fd252, %fd250, %p46;
	setp.gt.s32 	%p47, %r4, 192;
	ld.shared.f64 	%fd254, [_ZZN3cub18CUB_300001_SM_10006detail6reduce18DeviceReduceKernelINS2_10policy_hubIdyN4cuda3std3__44plusIdEEE10Policy1000EN6thrust24THRUST_300001_SM_1000_NS6detail15normal_iteratorINSD_10device_ptrIdEEEEyS9_d15SquareTransformEEvT0_PT3_T1_NS0_13GridEvenShareISN_EET2_T4_E12temp_storage+64];
	add.f64 	%fd255, %fd254, %fd253;
	selp.f64 	%fd256, %fd255, %fd253, %p47;
	setp.gt.s32 	%p48, %r4, 224;
	ld.shared.f64 	%fd257, [_ZZN3cub18CUB_300001_SM_10006detail6reduce18DeviceReduceKernelINS2_10policy_hubIdyN4cuda3std3__44plusIdEEE10Policy1000EN6thrust24THRUST_300001_SM_1000_NS6detail15normal_iteratorINSD_10device_ptrIdEEEEyS9_d15SquareTransformEEvT0_PT3_T1_NS0_13GridEvenShareISN_EET2_T4_E12temp_storage+72];
	add.f64 	%fd258, %fd257, %fd256;
	selp.f64 	%fd259, %fd258, %fd256, %p48;
	setp.gt.s32 	%p49, %r4, 256;
	ld.shared.f64 	%fd260, [_ZZN3cub18CUB_300001_SM_10006detail6reduce18DeviceReduceKernelINS2_10policy_hubIdyN4cuda3std3__44plusIdEEE10Policy1000EN6thrust24THRUST_300001_SM_1000_NS6detail15normal_iteratorINSD_10device_ptrIdEEEEyS9_d15SquareTransformEEvT0_PT3_T1_NS0_13GridEvenShareISN_EET2_T4_E12temp_storage+80];
	add.f64 	%fd261, %fd260, %fd259;
	selp.f64 	%fd262, %fd261, %fd259, %p49;
	setp.gt.s32 	%p50, %r4, 288;
	ld.shared.f64 	%fd263, [_ZZN3cub18CUB_300001_SM_10006detail6reduce18DeviceReduceKernelINS2_10policy_hubIdyN4cuda3std3__44plusIdEEE10Policy1000EN6thrust24THRUST_300001_SM_1000_NS6detail15normal_iteratorINSD_10device_ptrIdEEEEyS9_d15SquareTransformEEvT0_PT3_T1_NS0_13GridEvenShareISN_EET2_T4_E12temp_storage+88];
	add.f64 	%fd264, %fd263, %fd262;
	selp.f64 	%fd265, %fd264, %fd262, %p50;
	setp.gt.s32 	%p51, %r4, 320;
	ld.shared.f64 	%fd266, [_ZZN3cub18CUB_300001_SM_10006detail6reduce18DeviceReduceKernelINS2_10policy_hubIdyN4cuda3std3__44plusIdEEE10Policy1000EN6thrust24THRUST_300001_SM_1000_NS6detail15normal_iteratorINSD_10device_ptrIdEEEEyS9_d15SquareTransformEEvT0_PT3_T1_NS0_13GridEvenShareISN_EET2_T4_E12temp_storage+96];
	add.f64 	%fd267, %fd266, %fd265;
	selp.f64 	%fd268, %fd267, %fd265, %p51;
	setp.gt.s32 	%p52, %r4, 352;
	ld.shared.f64 	%fd269, [_ZZN3cub18CUB_300001_SM_10006detail6reduce18DeviceReduceKernelINS2_10policy_hubIdyN4cuda3std3__44plusIdEEE10Policy1000EN6thrust24THRUST_300001_SM_1000_NS6detail15normal_iteratorINSD_10device_ptrIdEEEEyS9_d15SquareTransformEEvT0_PT3_T1_NS0_13GridEvenShareISN_EET2_T4_E12temp_storage+104];
	add.f64 	%fd270, %fd269, %fd268;
	selp.f64 	%fd271, %fd270, %fd268, %p52;
	setp.gt.s32 	%p53, %r4, 384;
	ld.shared.f64 	%fd272, [_ZZN3cub18CUB_300001_SM_10006detail6reduce18DeviceReduceKernelINS2_10policy_hubIdyN4cuda3std3__44plusIdEEE10Policy1000EN6thrust24THRUST_300001_SM_1000_NS6detail15normal_iteratorINSD_10device_ptrIdEEEEyS9_d15SquareTransformEEvT0_PT3_T1_NS0_13GridEvenShareISN_EET2_T4_E12temp_storage+112];
	add.f64 	%fd273, %fd272, %fd271;
	selp.f64 	%fd274, %fd273, %fd271, %p53;
	setp.gt.s32 	%p54, %r4, 416;
	ld.shared.f64 	%fd275, [_ZZN3cub18CUB_300001_SM_10006detail6reduce18DeviceReduceKernelINS2_10policy_hubIdyN4cuda3std3__44plusIdEEE10Policy1000EN6thrust24THRUST_300001_SM_1000_NS6detail15normal_iteratorINSD_10device_ptrIdEEEEyS9_d15SquareTransformEEvT0_PT3_T1_NS0_13GridEvenShareISN_EET2_T4_E12temp_storage+120];
	add.f64 	%fd276, %fd275, %fd274;
	selp.f64 	%fd277, %fd276, %fd274, %p54;
	setp.gt.s32 	%p55, %r4, 448;
	ld.shared.f64 	%fd278, [_ZZN3cub18CUB_300001_SM_10006detail6reduce18DeviceReduceKernelINS2_10policy_hubIdyN4cuda3std3__44plusIdEEE10Policy1000EN6thrust24THRUST_300001_SM_1000_NS6detail15normal_iteratorINSD_10device_ptrIdEEEEyS9_d15SquareTransformEEvT0_PT3_T1_NS0_13GridEvenShareISN_EET2_T4_E12temp_storage+128];
	add.f64 	%fd279, %fd278, %fd277;
	selp.f64 	%fd280, %fd279, %fd277, %p55;
	setp.gt.s32 	%p56, %r4, 480;
	ld.shared.f64 	%fd281, [_ZZN3cub18CUB_300001_SM_10006detail6reduce18DeviceReduceKernelINS2_10policy_hubIdyN4cuda3std3__44plusIdEEE10Policy1000EN6thrust24THRUST_300001_SM_1000_NS6detail15normal_iteratorINSD_10device_ptrIdEEEEyS9_d15SquareTransformEEvT0_PT3_T1_NS0_13GridEvenShareISN_EET2_T4_E12temp_storage+136];
	add.f64 	%fd282, %fd281, %fd280;
	selp.f64 	%fd345, %fd282, %fd280, %p56;
	bra.uni 	$L__BB11_46;
$L__BB11_25:
	cvt.u32.u64 	%r52, %rd4;
	mov.u32 	%r27, %tid.x;
	add.s32 	%r53, %r52, %r27;
	mul.wide.u32 	%rd26, %r53, 8;
	add.s64 	%rd27, %rd2, %rd26;
	ld.global.f64 	%fd41, [%rd27];
	ld.global.f64 	%fd42, [%rd27+4096];
	mul.f64 	%fd43, %fd42, %fd42;
	ld.global.f64 	%fd44, [%rd27+8192];
	ld.global.f64 	%fd45, [%rd27+12288];
	ld.global.f64 	%fd46, [%rd27+16384];
	ld.global.f64 	%fd47, [%rd27+20480];
	ld.global.f64 	%fd48, [%rd27+24576];
	fma.rn.f64 	%fd49, %fd41, %fd41, %fd43;
	fma.rn.f64 	%fd50, %fd44, %fd44, %fd49;
	fma.rn.f64 	%fd51, %fd45, %fd45, %fd50;
	fma.rn.f64 	%fd52, %fd46, %fd46, %fd51;
	fma.rn.f64 	%fd53, %fd47, %fd47, %fd52;
	fma.rn.f64 	%fd344, %fd48, %fd48, %fd53;
	setp.lt.u64 	%p2, %rd5, %rd3;
	@%p2 bra 	$L__BB11_42;
	cvt.u32.u64 	%r55, %rd3;
	cvt.u64.u32 	%rd10, %r27;
	add.s64 	%rd101, %rd4, %rd3;
	cvt.u32.u64 	%r28, %rd1;
	not.b32 	%r57, %r27;
	add.s32 	%r58, %r57, %r28;
	sub.s32 	%r59, %r58, %r55;
	sub.s32 	%r271, %r59, %r52;
	add.s64 	%rd28, %rd101, %rd10;
	shl.b64 	%rd29, %rd28, 3;
	add.s64 	%rd30, %rd29, %rd2;
	add.s64 	%rd100, %rd30, 32768;
	mov.b32 	%r272, 0;
	mov.u64 	%rd102, %rd4;
$L__BB11_27:
	add.s64 	%rd102, %rd102, %rd3;
	add.s64 	%rd31, %rd1, -3584;
	setp.gt.u64 	%p3, %rd102, %rd31;
	@%p3 bra 	$L__BB11_29;
	cvt.u32.u64 	%r60, %rd3;
	add.s64 	%rd32, %rd102, %rd10;
	shl.b64 	%rd33, %rd32, 3;
	add.s64 	%rd34, %rd2, %rd33;
	ld.global.f64 	%fd54, [%rd34];
	ld.global.f64 	%fd55, [%rd34+4096];
	ld.global.f64 	%fd56, [%rd34+8192];
	ld.global.f64 	%fd57, [%rd34+12288];
	ld.global.f64 	%fd58, [%rd34+16384];
	ld.global.f64 	%fd59, [%rd34+20480];
	ld.global.f64 	%fd60, [%rd34+24576];
	fma.rn.f64 	%fd61, %fd54, %fd54, %fd344;
	fma.rn.f64 	%fd62, %fd55, %fd55, %fd61;
	fma.rn.f64 	%fd63, %fd56, %fd56, %fd62;
	fma.rn.f64 	%fd64, %fd57, %fd57, %fd63;
	fma.rn.f64 	%fd65, %fd58, %fd58, %fd64;
	fma.rn.f64 	%fd66, %fd59, %fd59, %fd65;
	fma.rn.f64 	%fd344, %fd60, %fd60, %fd66;
	sub.s64 	%rd35, %rd1, %rd102;
	setp.lt.u64 	%p4, %rd35, %rd3;
	add.s32 	%r272, %r272, 1;
	add.s64 	%rd101, %rd101, %rd3;
	sub.s32 	%r271, %r271, %r60;
	shl.b64 	%rd36, %rd3, 3;
	add.s64 	%rd100, %rd100, %rd36;
	@%p4 bra 	$L__BB11_42;
	bra.uni 	$L__BB11_27;
$L__BB11_29:
	setp.le.u64 	%p5, %rd1, %rd102;
	cvt.u32.u64 	%r61, %rd102;
	cvt.u32.u64 	%r62, %rd1;
	sub.s32 	%r63, %r62, %r61;
	setp.ge.s32 	%p6, %r27, %r63;
	or.pred  	%p7, %p5, %p6;
	@%p7 bra 	$L__BB11_42;
	cvt.u32.u64 	%r65, %rd3;
	cvt.u32.u64 	%r66, %rd4;
	not.b32 	%r67, %r27;
	add.s32 	%r68, %r67, %r28;
	add.s32 	%r69, %r65, %r66;
	sub.s32 	%r70, %r68, %r69;
	mul.lo.s32 	%r71, %r1, %r272;
	mad.lo.s32 	%r72, %r71, -3584, %r70;
	shr.u32 	%r73, %r72, 9;
	add.s32 	%r34, %r73, 1;
	and.b32  	%r35, %r34, 15;
	setp.lt.u32 	%p8, %r72, 7680;
	mov.u32 	%r275, %r27;
	@%p8 bra 	$L__BB11_33;
	shr.u32 	%r74, %r271, 9;
	add.s32 	%r75, %r74, 1;
	and.b32  	%r76, %r75, 16777200;
	neg.s32 	%r273, %r76;
	mov.u32 	%r275, %r27;
$L__BB11_32:
	.pragma "nounroll";
	ld.global.f64 	%fd68, [%rd100+-32768];
	fma.rn.f64 	%fd69, %fd68, %fd68, %fd344;
	ld.global.f64 	%fd70, [%rd100+-28672];
	fma.rn.f64 	%fd71, %fd70, %fd70, %fd69;
	ld.global.f64 	%fd72, [%rd100+-24576];
	fma.rn.f64 	%fd73, %fd72, %fd72, %fd71;
	ld.global.f64 	%fd74, [%rd100+-20480];
	fma.rn.f64 	%fd75, %fd74, %fd74, %fd73;
	ld.global.f64 	%fd76, [%rd100+-16384];
	fma.rn.f64 	%fd77, %fd76, %fd76, %fd75;
	ld.global.f64 	%fd78, [%rd100+-12288];
	fma.rn.f64 	%fd79, %fd78, %fd78, %fd77;
	ld.global.f64 	%fd80, [%rd100+-8192];
	fma.rn.f64 	%fd81, %fd80, %fd80, %fd79;
	ld.global.f64 	%fd82, [%rd100+-4096];
	fma.rn.f64 	%fd83, %fd82, %fd82, %fd81;
	ld.global.f64 	%fd84, [%rd100];
	fma.rn.f64 	%fd85, %fd84, %fd84, %fd83;
	ld.global.f64 	%fd86, [%rd100+4096];
	fma.rn.f64 	%fd87, %fd86, %fd86, %fd85;
	ld.global.f64 	%fd88, [%rd100+8192];
	fma.rn.f64 	%fd89, %fd88, %fd88, %fd87;
	ld.global.f64 	%fd90, [%rd100+12288];
	fma.rn.f64 	%fd91, %fd90, %fd90, %fd89;
	ld.global.f64 	%fd92, [%rd100+16384];
	fma.rn.f64 	%fd93, %fd92, %fd92, %fd91;
	ld.global.f64 	%fd94, [%rd100+20480];
	fma.rn.f64 	%fd95, %fd94, %fd94, %fd93;
	ld.global.f64 	%fd96, [%rd100+24576];
	fma.rn.f64 	%fd97, %fd96, %fd96, %fd95;
	ld.global.f64 	%fd98, [%rd100+28672];
	fma.rn.f64 	%fd344, %fd98, %fd98, %fd97;
	add.s32 	%r275, %r275, 8192;
	add.s32 	%r273, %r273, 16;
	add.s64 	%rd100, %rd100, 65536;
	setp.ne.s32 	%p9, %r273, 0;
	@%p9 bra 	$L__BB11_32;
$L__BB11_33:
	setp.eq.s32 	%p10, %r35, 0;
	@%p10 bra 	$L__BB11_42;
	and.b32  	%r42, %r34, 7;
	setp.lt.u32 	%p11, %r35, 8;
	@%p11 bra 	$L__BB11_36;
	cvt.u64.u32 	%rd37, %r275;
	add.s64 	%rd38, %rd102, %rd37;
	shl.b64 	%rd39, %rd38, 3;
	add.s64 	%rd40, %rd2, %rd39;
	ld.global.f64 	%fd100, [%rd40];
	fma.rn.f64 	%fd101, %fd100, %fd100, %fd344;
	ld.global.f64 	%fd102, [%rd40+4096];
	fma.rn.f64 	%fd103, %fd102, %fd102, %fd101;
	ld.global.f64 	%fd104, [%rd40+8192];
	fma.rn.f64 	%fd105, %fd104, %fd104, %fd103;
	ld.global.f64 	%fd106, [%rd40+12288];
	fma.rn.f64 	%fd107, %fd106, %fd106, %fd105;
	ld.global.f64 	%fd108, [%rd40+16384];
	fma.rn.f64 	%fd109, %fd108, %fd108, %fd107;
	ld.global.f64 	%fd110, [%rd40+20480];
	fma.rn.f64 	%fd111, %fd110, %fd110, %fd109;
	ld.global.f64 	%fd112, [%rd40+24576];
	fma.rn.f64 	%fd113, %fd112, %fd112, %fd111;
	ld.global.f64 	%fd114, [%rd40+28672];
	fma.rn.f64 	%fd344, %fd114, %fd114, %fd113;
	add.s32 	%r275, %r275, 4096;
$L__BB11_36:
	setp.eq.s32 	%p12, %r42, 0;
	@%p12 bra 	$L__BB11_42;
	setp.lt.u32 	%p13, %r42, 4;
	@%p13 bra 	$L__BB11_39;
	cvt.u64.u32 	%rd41, %r275;
	add.s64 	%rd42, %rd102, %rd41;
	shl.b64 	%rd43, %rd42, 3;
	add.s64 	%rd44, %rd2, %rd43;
	ld.global.f64 	%fd116, [%rd44];
	fma.rn.f64 	%fd117, %fd116, %fd116, %fd344;
	ld.global.f64 	%fd118, [%rd44+4096];
	fma.rn.f64 	%fd119, %fd118, %fd118, %fd117;
	ld.global.f64 	%fd120, [%rd44+8192];
	fma.rn.f64 	%fd121, %fd120, %fd120, %fd119;
	ld.global.f64 	%fd122, [%rd44+12288];
	fma.rn.f64 	%fd344, %fd122, %fd122, %fd121;
	add.s32 	%r275, %r275, 2048;
$L__BB11_39:
	and.b32  	%r77, %r34, 3;
	setp.eq.s32 	%p14, %r77, 0;
	@%p14 bra 	$L__BB11_42;
	cvt.u64.u32 	%rd45, %r275;
	add.s64 	%rd46, %rd45, %rd101;
	shl.b64 	%rd47, %rd46, 3;
	add.s64 	%rd104, %rd2, %rd47;
	cvt.u16.u32 	%rs1, %r271;
	shr.u16 	%rs2, %rs1, 9;
	add.s16 	%rs3, %rs2, 1;
	cvt.u32.u16 	%r78, %rs3;
	and.b32  	%r79, %r78, 3;
	neg.s32 	%r278, %r79;
$L__BB11_41:
	.pragma "nounroll";
	ld.global.f64 	%fd123, [%rd104];
	fma.rn.f64 	%fd344, %fd123, %fd123, %fd344;
	add.s64 	%rd104, %rd104, 4096;
	add.s32 	%r278, %r278, 1;
	setp.ne.s32 	%p15, %r278, 0;
	@%p15 bra 	$L__BB11_41;
$L__BB11_42:
	// begin inline asm
	mov.u32 %r80, %laneid;
	// end inline asm
	mov.b64 	%rd48, %fd344;
	mov.b64 	{%r82, %r87}, %rd48;
	mov.b32 	%r88, 1;
	mov.b32 	%r129, 31;
	mov.b32 	%r130, -1;
	// begin inline asm
	shfl.sync.down.b32 %r81, %r82, %r88, %r129, %r130;
	// end inline asm
	// begin inline asm
	shfl.sync.down.b32 %r86, %r87, %r88, %r129, %r130;
	// end inline asm
	mov.b64 	%rd49, {%r81, %r86};
	mov.b64 	%fd124, %rd49;
	setp.gt.s32 	%p16, %r80, 30;
	add.f64 	%fd125, %fd344, %fd124;
	selp.f64 	%fd126, %fd344, %fd125, %p16;
	mov.b64 	%rd50, %fd126;
	mov.b64 	{%r92, %r97}, %rd50;
	mov.b32 	%r98, 2;
	// begin inline asm
	shfl.sync.down.b32 %r91, %r92, %r98, %r129, %r130;
	// end inline asm
	// begin inline asm
	shfl.sync.down.b32 %r96, %r97, %r98, %r129, %r130;
	// end inline asm
	mov.b64 	%rd51, {%r91, %r96};
	mov.b64 	%fd127, %rd51;
	setp.gt.s32 	%p17, %r80, 29;
	add.f64 	%fd128, %fd126, %fd127;
	selp.f64 	%fd129, %fd126, %fd128, %p17;
	mov.b64 	%rd52, %fd129;
	mov.b64 	{%r102, %r107}, %rd52;
	mov.b32 	%r108, 4;
	// begin inline asm
	shfl.sync.down.b32 %r101, %r102, %r108, %r129, %r130;
	// end inline asm
	// begin inline asm
	shfl.sync.down.b32 %r106, %r107, %r108, %r129, %r130;
	// end inline asm
	mov.b64 	%rd53, {%r101, %r106};
	mov.b64 	%fd130, %rd53;
	setp.gt.s32 	%p18, %r80, 27;
	add.f64 	%fd131, %fd129, %fd130;
	selp.f64 	%fd132, %fd129, %fd131, %p18;
	mov.b64 	%rd54, %fd132;
	mov.b64 	{%r112, %r117}, %rd54;
	mov.b32 	%r118, 8;
	// begin inline asm
	shfl.sync.down.b32 %r111, %r112, %r118, %r129, %r130;
	// end inline asm
	// begin inline asm
	shfl.sync.down.b32 %r116, %r117, %r118, %r129, %r130;
	// end inline asm
	mov.b64 	%rd55, {%r111, %r116};
	mov.b64 	%fd133, %rd55;
	setp.gt.s32 	%p19, %r80, 23;
	add.f64 	%fd134, %fd132, %fd133;
	selp.f64 	%fd135, %fd132, %fd134, %p19;
	mov.b64 	%rd56, %fd135;
	mov.b64 	{%r122, %r127}, %rd56;
	mov.b32 	%r128, 16;
	// begin inline asm
	shfl.sync.down.b32 %r121, %r122, %r128, %r129, %r130;
	// end inline asm
	// begin inline asm
	shfl.sync.down.b32 %r126, %r127, %r128, %r129, %r130;
	// end inline asm
	mov.b64 	%rd57, {%r121, %r126};
	mov.b64 	%fd136, %rd57;
	setp.gt.s32 	%p20, %r80, 15;
	add.f64 	%fd37, %fd135, %fd136;
	selp.f64 	%fd345, %fd135, %fd37, %p20;
	setp.ne.s32 	%p21, %r80, 0;
	@%p21 bra 	$L__BB11_44;
	shr.u32 	%r131, %r27, 2;
	and.b32  	%r132, %r131, 248;
	mov.u32 	%r133, _ZZN3cub18CUB_300001_SM_10006detail6reduce18DeviceReduceKernelINS2_10policy_hubIdyN4cuda3std3__44plusIdEEE10Policy1000EN6thrust24THRUST_300001_SM_1000_NS6detail15normal_iteratorINSD_10device_ptrIdEEEEyS9_d15SquareTransformEEvT0_PT3_T1_NS0_13GridEvenShareISN_EET2_T4_E12temp_storage;
	add.s32 	%r134, %r133, %r132;
	st.shared.f64 	[%r134+16], %fd37;
$L__BB11_44:
	bar.sync 	0;
	setp.ne.s32 	%p22, %r27, 0;
	@%p22 bra 	$L__BB11_46;
	ld.shared.f64 	%fd137, [_ZZN3cub18CUB_300001_SM_10006detail6reduce18DeviceReduceKernelINS2_10policy_hubIdyN4cuda3std3__44plusIdEEE10Policy1000EN6thrust24THRUST_300001_SM_1000_NS6detail15normal_iteratorINSD_10device_ptrIdEEEEyS9_d15SquareTransformEEvT0_PT3_T1_NS0_13GridEvenShareISN_EET2_T4_E12temp_storage+24];
	add.f64 	%fd138, %fd345, %fd137;
	ld.shared.f64 	%fd139, [_ZZN3cub18CUB_300001_SM_10006detail6reduce18DeviceReduceKernelINS2_10policy_hubIdyN4cuda3std3__44plusIdEEE10Policy1000EN6thrust24THRUST_300001_SM_1000_NS6detail15normal_iteratorINSD_10device_ptrIdEEEEyS9_d15SquareTransformEEvT0_PT3_T1_NS0_13GridEvenShareISN_EET2_T4_E12temp_storage+32];
	add.f64 	%fd140, %fd138, %fd139;
	ld.shared.f64 	%fd141, [_ZZN3cub18CUB_300001_SM_10006detail6reduce18DeviceReduceKernelINS2_10policy_hubIdyN4cuda3std3__44plusIdEEE10Policy1000EN6thrust24THRUST_300001_SM_1000_NS6detail15normal_iteratorINSD_10device_ptrIdEEEEyS9_d15SquareTransformEEvT0_PT3_T1_NS0_13GridEvenShareISN_EET2_T4_E12temp_storage+40];
	add.f64 	%fd142, %fd140, %fd141;
	ld.shared.f64 	%fd143, [_ZZN3cub18CUB_300001_SM_10006detail6reduce18DeviceReduceKernelINS2_10policy_hubIdyN4cuda3std3__44plusIdEEE10Policy1000EN6thrust24THRUST_300001_SM_1000_NS6detail15normal_iteratorINSD_10device_ptrIdEEEEyS9_d15SquareTransformEEvT0_PT3_T1_NS0_13GridEvenShareISN_EET2_T4_E12temp_storage+48];
	add.f64 	%fd144, %fd142, %fd143;
	ld.shared.f64 	%fd145, [_ZZN3cub18CUB_300001_SM_10006detail6reduce18DeviceReduceKernelINS2_10policy_hubIdyN4cuda3std3__44plusIdEEE10Policy1000EN6thrust24THRUST_300001_SM_1000_NS6detail15normal_iteratorINSD_10device_ptrIdEEEEyS9_d15SquareTransformEEvT0_PT3_T1_NS0_13GridEvenShareISN_EET2_T4_E12temp_storage+56];
	add.f64 	%fd146, %fd144, %fd145;
	ld.shared.f64 	%fd147, [_ZZN3cub18CUB_300001_SM_10006detail6reduce18DeviceReduceKernelINS2_10policy_hubIdyN4cuda3std3__44plusIdEEE10Policy1000EN6thrust24THRUST_300001_SM_1000_NS6detail15normal_iteratorINSD_10device_ptrIdEEEEyS9_d15SquareTransformEEvT0_PT3_T1_NS0_13GridEvenShareISN_EET2_T4_E12temp_storage+64];
	add.f64 	%fd148, %fd146, %fd147;
	ld.shared.f64 	%fd149, [_ZZN3cub18CUB_300001_SM_10006detail6reduce18DeviceReduceKernelINS2_10policy_hubIdyN4cuda3std3__44plusIdEEE10Policy1000EN6thrust24THRUST_300001_SM_1000_NS6detail15normal_iteratorINSD_10device_ptrIdEEEEyS9_d15SquareTransformEEvT0_PT3_T1_NS0_13GridEvenShareISN_EET2_T4_E12temp_storage+72];
	add.f64 	%fd150, %fd148, %fd149;
	ld.shared.f64 	%fd151, [_ZZN3cub18CUB_300001_SM_10006detail6reduce18DeviceReduceKernelINS2_10policy_hubIdyN4cuda3std3__44plusIdEEE10Policy1000EN6thrust24THRUST_300001_SM_1000_NS6detail15normal_iteratorINSD_10device_ptrIdEEEEyS9_d15SquareTransformEEvT0_PT3_T1_NS0_13GridEvenShareISN_EET2_T4_E12temp_storage+80];
	add.f64 	%fd152, %fd150, %fd151;
	ld.shared.f64 	%fd153, [_ZZN3cub18CUB_300001_SM_10006detail6reduce18DeviceReduceKernelINS2_10policy_hubIdyN4cuda3std3__44plusIdEEE10Policy1000EN6thrust24THRUST_300001_SM_1000_NS6detail15normal_iteratorINSD_10device_ptrIdEEEEyS9_d15SquareTransformEEvT0_PT3_T1_NS0_13GridEvenShareISN_EET2_T4_E12temp_storage+88];
	add.f64 	%fd154, %fd152, %fd153;
	ld.shared.f64 	%fd155, [_ZZN3cub18CUB_300001_SM_10006detail6reduce18DeviceReduceKernelINS2_10policy_hubIdyN4cuda3std3__44plusIdEEE10Policy1000EN6thrust24THRUST_300001_SM_1000_NS6detail15normal_iteratorINSD_10device_ptrIdEEEEyS9_d15SquareTransformEEvT0_PT3_T1_NS0_13GridEvenShareISN_EET2_T4_E12temp_storage+96];
	add.f64 	%fd156, %fd154, %fd155;
	ld.shared.f64 	%fd157, [_ZZN3cub18CUB_300001_SM_10006detail6reduce18DeviceReduceKernelINS2_10policy_hubIdyN4cuda3std3__44plusIdEEE10Policy1000EN6thrust24THRUST_300001_SM_1000_NS6detail15normal_iteratorINSD_10device_ptrIdEEEEyS9_d15SquareTransformEEvT0_PT3_T1_NS0_13GridEvenShareISN_EET2_T4_E12temp_storage+104];
	add.f64 	%fd158, %fd156, %fd157;
	ld.shared.f64 	%fd159, [_ZZN3cub18CUB_300001_SM_10006detail6reduce18DeviceReduceKernelINS2_10policy_hubIdyN4cuda3std3__44plusIdEEE10Policy1000EN6thrust24THRUST_300001_SM_1000_NS6detail15normal_iteratorINSD_10device_ptrIdEEEEyS9_d15SquareTransformEEvT0_PT3_T1_NS0_13GridEvenShareISN_EET2_T4_E12temp_storage+112];
	add.f64 	%fd160, %fd158, %fd159;
	ld.shared.f64 	%fd161, [_ZZN3cub18CUB_300001_SM_10006detail6reduce18DeviceReduceKernelINS2_10policy_hubIdyN4cuda3std3__44plusIdEEE10Policy1000EN6thrust24THRUST_300001_SM_1000_NS6detail15normal_iteratorINSD_10device_ptrIdEEEEyS9_d15SquareTransformEEvT0_PT3_T1_NS0_13GridEvenShareISN_EET2_T4_E12temp_storage+120];
	add.f64 	%fd162, %fd160, %fd161;
	ld.shared.f64 	%fd163, [_ZZN3cub18CUB_300001_SM_10006detail6reduce18DeviceReduceKernelINS2_10policy_hubIdyN4cuda3std3__44plusIdEEE10Policy1000EN6thrust24THRUST_300001_SM_1000_NS6detail15normal_iteratorINSD_10device_ptrIdEEEEyS9_d15SquareTransformEEvT0_PT3_T1_NS0_13GridEvenShareISN_EET2_T4_E12temp_storage+128];
	add.f64 	%fd164, %fd162, %fd163;
	ld.shared.f64 	%fd165, [_ZZN3cub18CUB_300001_SM_10006detail6reduce18DeviceReduceKernelINS2_10policy_hubIdyN4cuda3std3__44plusIdEEE10Policy1000EN6thrust24THRUST_300001_SM_1000_NS6detail15normal_iteratorINSD_10device_ptrIdEEEEyS9_d15SquareTransformEEvT0_PT3_T1_NS0_13GridEvenShareISN_EET2_T4_E12temp_storage+136];
	add.f64 	%fd345, %fd164, %fd165;
$L__BB11_46:
	mov.u32 	%r262, %tid.x;
	setp.ne.s32 	%p64, %r262, 0;
	@%p64 bra 	$L__BB11_48;
	ld.param.u64 	%rd98, [_ZN3cub18CUB_300001_SM_10006detail6reduce18DeviceReduceKernelINS2_10policy_hubIdyN4cuda3std3__44plusIdEEE10Policy1000EN6thrust24THRUST_300001_SM_1000_NS6detail15normal_iteratorINSD_10device_ptrIdEEEEyS9_d15SquareTransformEEvT0_PT3_T1_NS0_13GridEvenShareISN_EET2_T4__param_1];
	cvta.to.global.u64 	%rd95, %rd98;
	mul.wide.u32 	%rd96, %r2, 8;
	add.s64 	%rd97, %rd95, %rd96;
	st.global.f64 	[%rd97], %fd345;
$L__BB11_48:
	ret;

}
	// .globl	_ZN3cub18CUB_300001_SM_10006detail6reduce28DeviceReduceSingleTileKernelINS2_10policy_hubIdyN4cuda3std3__44plusIdEEE10Policy1000EPdSC_iS9_ddNS7_10__identityEEEvT0_T1_T2_T3_T4_T6_
.visible .entry _ZN3cub18CUB_300001_SM_10006detail6reduce28DeviceReduceSingleTileKernelINS2_10policy_hubIdyN4cuda3std3__44plusIdEEE10Policy1000EPdSC_iS9_ddNS7_10__identityEEEvT0_T1_T2_T3_T4_T6_(
	.param .u64 .ptr .align 1 _ZN3cub18CUB_300001_SM_10006detail6reduce28DeviceReduceSingleTileKernelINS2_10policy_hubIdyN4cuda3std3__44plusIdEEE10Policy1000EPdSC_iS9_ddNS7_10__identityEEEvT0_T1_T2_T3_T4_T6__param_0,
	.param .u64 .ptr .align 1 _ZN3cub18CUB_300001_SM_10006detail6reduce28DeviceReduceSingleTileKernelINS2_10policy_hubIdyN4cuda3std3__44plusIdEEE10Policy1000EPdSC_iS9_ddNS7_10__identityEEEvT0_T1_T2_T3_T4_T6__param_1,
	.param .u32 _ZN3cub18CUB_300001_SM_10006detail6reduce28DeviceReduceSingleTileKernelINS2_10policy_hubIdyN4cuda3std3__44plusIdEEE10Policy1000EPdSC_iS9_ddNS7_10__identityEEEvT0_T1_T2_T3_T4_T6__param_2,
	.param .align 1 .b8 _ZN3cub18CUB_300001_SM_10006detail6reduce28DeviceReduceSingleTileKernelINS2_10policy_hubIdyN4cuda3std3__44plusIdEEE10Policy1000EPdSC_iS9_ddNS7_10__identityEEEvT0_T1_T2_T3_T4_T6__param_3[1],
	.param .f64 _ZN3cub18CUB_300001_SM_10006detail6reduce28DeviceReduceSingleTileKernelINS2_10policy_hubIdyN4cuda3std3__44plusIdEEE10Policy1000EPdSC_iS9_ddNS7_10__identityEEEvT0_T1_T2_T3_T4_T6__param_4,
	.param .align 1 .b8 _ZN3cub18CUB_300001_SM_10006detail6reduce28DeviceReduceSingleTileKernelINS2_10policy_hubIdyN4cuda3std3__44plusIdEEE10Policy1000EPdSC_iS9_ddNS7_10__identityEEEvT0_T1_T2_T3_T4_T6__param_5[1]
)
.maxntid 512
.minnctapersm 1
{
	.reg .pred 	%p<58>;
	.reg .b32 	%r<238>;
	.reg .b64 	%rd<104>;
	.reg .b64 	%fd<232>;
	// demoted variable
	.shared .align 8 .b8 _ZZN3cub18CUB_300001_SM_10006detail6reduce28DeviceReduceSingleTileKernelINS2_10policy_hubIdyN4cuda3std3__44plusIdEEE10Policy1000EPdSC_iS9_ddNS7_10__identityEEEvT0_T1_T2_T3_T4_T6_E12temp_storage[152];
	ld.param.u64 	%rd8, [_ZN3cub18CUB_300001_SM_10006detail6reduce28DeviceReduceSingleTileKernelINS2_10policy_hubIdyN4cuda3std3__44plusIdEEE10Policy1000EPdSC_iS9_ddNS7_10__identityEEEvT0_T1_T2_T3_T4_T6__param_0];
	ld.param.u64 	%rd9, [_ZN3cub18CUB_300001_SM_10006detail6reduce28DeviceReduceSingleTileKernelINS2_10policy_hubIdyN4cuda3std3__44plusIdEEE10Policy1000EPdSC_iS9_ddNS7_10__identityEEEvT0_T1_T2_T3_T4_T6__param_1];
	ld.param.u32 	%r34, [_ZN3cub18CUB_300001_SM_10006detail6reduce28DeviceReduceSingleTileKernelINS2_10policy_hubIdyN4cuda3std3__44plusIdEEE10Policy1000EPdSC_iS9_ddNS7_10__identityEEEvT0_T1_T2_T3_T4_T6__param_2];
	ld.param.f64 	%fd30, [_ZN3cub18CUB_300001_SM_10006detail6reduce28DeviceReduceSingleTileKernelINS2_10policy_hubIdyN4cuda3std3__44plusIdEEE10Policy1000EPdSC_iS9_ddNS7_10__identityEEEvT0_T1_T2_T3_T4_T6__param_4];
	cvta.to.global.u64 	%rd1, %rd9;
	setp.ne.s32 	%p1, %r34, 0;
	@%p1 bra 	$L__BB12_3;
	mov.u32 	%r224, %tid.x;
	setp.ne.s32 	%p57, %r224, 0;
	@%p57 bra 	$L__BB12_39;
	st.global.f64 	[%rd1], %fd30;
	bra.uni 	$L__BB12_39;
$L__BB12_3:
	setp.gt.s32 	%p2, %r34, 3583;
	@%p2 bra 	$L__BB12_21;
	mov.u32 	%r1, %tid.x;
	setp.ge.s32 	%p19, %r1, %r34;
	mov.f64 	%fd223, 0d0000000000000000;
	mov.u32 	%r228, %r1;
	@%p19 bra 	$L__BB12_6;
	mul.wide.u32 	%rd69, %r1, 8;
	add.s64 	%rd68, %rd8, %rd69;
	// begin inline asm
	ld.global.nc.u64 %rd67, [%rd68];
	// end inline asm
	mov.b64 	%fd223, %rd67;
	add.s32 	%r228, %r1, 512;
$L__BB12_6:
	setp.ge.s32 	%p20, %r228, %r34;
	@%p20 bra 	$L__BB12_12;
	not.b32 	%r100, %r228;
	add.s32 	%r4, %r34, %r100;
	and.b32  	%r101, %r4, 1536;
	setp.eq.s32 	%p21, %r101, 1536;
	@%p21 bra 	$L__BB12_10;
	mul.wide.u32 	%rd70, %r228, 8;
	add.s64 	%rd102, %rd8, %rd70;
	shr.u32 	%r102, %r4, 9;
	add.s32 	%r103, %r102, 1;
	and.b32  	%r104, %r103, 3;
	neg.s32 	%r226, %r104;
$L__BB12_9:
	.pragma "nounroll";
	// begin inline asm
	ld.global.nc.u64 %rd71, [%rd102];
	// end inline asm
	mov.b64 	%fd109, %rd71;
	add.f64 	%fd223, %fd223, %fd109;
	add.s32 	%r228, %r228, 512;
	add.s64 	%rd102, %rd102, 4096;
	add.s32 	%r226, %r226, 1;
	setp.ne.s32 	%p22, %r226, 0;
	@%p22 bra 	$L__BB12_9;
$L__BB12_10:
	setp.lt.u32 	%p23, %r4, 1536;
	@%p23 bra 	$L__BB12_12;
$L__BB12_11:
	mul.wide.s32 	%rd81, %r228, 8;
	add.s64 	%rd74, %rd8, %rd81;
	// begin inline asm
	ld.global.nc.u64 %rd73, [%rd74];
	// end inline asm
	mov.b64 	%fd110, %rd73;
	add.f64 	%fd111, %fd223, %fd110;
	add.s64 	%rd76, %rd74, 4096;
	// begin inline asm
	ld.global.nc.u64 %rd75, [%rd76];
	// end inline asm
	mov.b64 	%fd112, %rd75;
	add.f64 	%fd113, %fd111, %fd112;
	add.s64 	%rd78, %rd74, 8192;
	// begin inline asm
	ld.global.nc.u64 %rd77, [%rd78];
	// end inline asm
	mov.b64 	%fd114, %rd77;
	add.f64 	%fd115, %fd113, %fd114;
	add.s64 	%rd80, %rd74, 12288;
	// begin inline asm
	ld.global.nc.u64 %rd79, [%rd80];
	// end inline asm
	mov.b64 	%fd116, %rd79;
	add.f64 	%fd223, %fd115, %fd116;
	add.s32 	%r228, %r228, 2048;
	setp.lt.s32 	%p24, %r228, %r34;
	@%p24 bra 	$L__BB12_11;
$L__BB12_12:
	setp.lt.s32 	%p25, %r34, 512;
	@%p25 bra 	$L__BB12_17;
	// begin inline asm
	mov.u32 %r168, %laneid;
	// end inline asm
	mov.b64 	%rd92, %fd223;
	mov.b64 	{%r170, %r175}, %rd92;
	mov.b32 	%r176, 1;
	mov.b32 	%r217, 31;
	mov.b32 	%r218, -1;
	// begin inline asm
	shfl.sync.down.b32 %r169, %r170, %r176, %r217, %r218;
	// end inline asm
	// begin inline asm
	shfl.sync.down.b32 %r174, %r175, %r176, %r217, %r218;
	// end inline asm
	mov.b64 	%rd93, {%r169, %r174};
	mov.b64 	%fd175, %rd93;
	setp.gt.s32 	%p49, %r168, 30;
	add.f64 	%fd176, %fd223, %fd175;
	selp.f64 	%fd177, %fd223, %fd176, %p49;
	mov.b64 	%rd94, %fd177;
	mov.b64 	{%r180, %r185}, %rd94;
	mov.b32 	%r186, 2;
	// begin inline asm
	shfl.sync.down.b32 %r179, %r180, %r186, %r217, %r218;
	// end inline asm
	// begin inline asm
	shfl.sync.down.b32 %r184, %r185, %r186, %r217, %r218;
	// end inline asm
	mov.b64 	%rd95, {%r179, %r184};
	mov.b64 	%fd178, %rd95;
	setp.gt.s32 	%p50, %r168, 29;
	add.f64 	%fd179, %fd177, %fd178;
	selp.f64 	%fd180, %fd177, %fd179, %p50;
	mov.b64 	%rd96, %fd180;
	mov.b64 	{%r190, %r195}, %rd96;
	mov.b32 	%r196, 4;
	// begin inline asm
	shfl.sync.down.b32 %r189, %r190, %r196, %r217, %r218;
	// end inline asm
	// begin inline asm
	shfl.sync.down.b32 %r194, %r195, %r196, %r217, %r218;
	// end inline asm
	mov.b64 	%rd97, {%r189, %r194};
	mov.b64 	%fd181, %rd97;
	setp.gt.s32 	%p51, %r168, 27;
	add.f64 	%fd182, %fd180, %fd181;
	selp.f64 	%fd183, %fd180, %fd182, %p51;
	mov.b64 	%rd98, %fd183;
	mov.b64 	{%r200, %r205}, %rd98;
	mov.b32 	%r206, 8;
	// begin inline asm
	shfl.sync.down.b32 %r199, %r200, %r206, %r217, %r218;
	// end inline asm
	// begin inline asm
	shfl.sync.down.b32 %r204, %r205, %r206, %r217, %r218;
	// end inline asm
	mov.b64 	%rd99, {%r199, %r204};
	mov.b64 	%fd184, %rd99;
	setp.gt.s32 	%p52, %r168, 23;
	add.f64 	%fd185, %fd183, %fd184;
	selp.f64 	%fd186, %fd183, %fd185, %p52;
	mov.b64 	%rd100, %fd186;
	mov.b64 	{%r210, %r215}, %rd100;
	mov.b32 	%r216, 16;
	// begin inline asm
	shfl.sync.down.b32 %r209, %r210, %r216, %r217, %r218;
	// end inline asm
	// begin inline asm
	shfl.sync.down.b32 %r214, %r215, %r216, %r217, %r218;
	// end inline asm
	mov.b64 	%rd101, {%r209, %r214};
	mov.b64 	%fd187, %rd101;
	setp.gt.s32 	%p53, %r168, 15;
	add.f64 	%fd10, %fd186, %fd187;
	selp.f64 	%fd231, %fd186, %fd10, %p53;
	setp.ne.s32 	%p54, %r168, 0;
	@%p54 bra 	$L__BB12_15;
	shr.u32 	%r219, %r1, 2;
	and.b32  	%r220, %r219, 248;
	mov.u32 	%r221, _ZZN3cub18CUB_300001_SM_10006detail6reduce28DeviceReduceSingleTileKernelINS2_10policy_hubIdyN4cuda3std3__44plusIdEEE10Policy1000EPdSC_iS9_ddNS7_10__identityEEEvT0_T1_T2_T3_T4_T6_E12temp_storage;
	add.s32 	%r222, %r221, %r220;
	st.shared.f64 	[%r222+16], %fd10;
$L__BB12_15:
	bar.sync 	0;
	setp.ne.s32 	%p55, %r1, 0;
	@%p55 bra 	$L__BB12_37;
	ld.shared.f64 	%fd188, [_ZZN3cub18CUB_300001_SM_10006detail6reduce28DeviceReduceSingleTileKernelINS2_10policy_hubIdyN4cuda3std3__44plusIdEEE10Policy1000EPdSC_iS9_ddNS7_10__identityEEEvT0_T1_T2_T3_T4_T6_E12temp_storage+24];
	add.f64 	%fd189, %fd231, %fd188;
	ld.shared.f64 	%fd190, [_ZZN3cub18CUB_300001_SM_10006detail6reduce28DeviceReduceSingleTileKernelINS2_10policy_hubIdyN4cuda3std3__44plusIdEEE10Policy1000EPdSC_iS9_ddNS7_10__identityEEEvT0_T1_T2_T3_T4_T6_E12temp_storage+32];
	add.f64 	%fd191, %fd189, %fd190;
	ld.shared.f64 	%fd192, [_ZZN3cub18CUB_300001_SM_10006detail6reduce28DeviceReduceSingleTileKernelINS2_10policy_hubIdyN4cuda3std3__44plusIdEEE10Policy1000EPdSC_iS9_ddNS7_10__identityEEEvT0_T1_T2_T3_T4_T6_E12temp_storage+40];
	add.f64 	%fd193, %fd191, %fd192;
	ld.shared.f64 	%fd194, [_ZZN3cub18CUB_300001_SM_10006detail6reduce28DeviceReduceSingleTileKernelINS2_10policy_hubIdyN4cuda3std3__44plusIdEEE10Policy1000EPdSC_iS9_ddNS7_10__identityEEEvT0_T1_T2_T3_T4_T6_E12temp_storage+48];
	add.f64 	%fd195, %fd193, %fd194;
	ld.shared.f64 	%fd196, [_ZZN3cub18CUB_300001_SM_10006detail6reduce28DeviceReduceSingleTileKernelINS2_10policy_hubIdyN4cuda3std3__44plusIdEEE10Policy1000EPdSC_iS9_ddNS7_10__identityEEEvT0_T1_T2_T3_T4_T6_E12temp_storage+56];
	add.f64 	%fd197, %fd195, %fd196;
	ld.shared.f64 	%fd198, [_ZZN3cub18CUB_300001_SM_10006detail6reduce28DeviceReduceSingleTileKernelINS2_10policy_hubIdyN4cuda3std3__44plusIdEEE10Policy1000EPdSC_iS9_ddNS7_10__identityEEEvT0_T1_T2_T3_T4_T6_E12temp_storage+64];
	add.f64 	%fd199, %fd197, %fd198;
	ld.shared.f64 	%fd200, [_ZZN3cub18CUB_300001_SM_10006detail6reduce28DeviceReduceSingleTileKernelINS2_10policy_hubIdyN4cuda3std3__44plusIdEEE10Policy1000EPdSC_iS9_ddNS7_10__identityEEEvT0_T1_T2_T3_T4_T6_E12temp_storage+72];
	add.f64 	%fd201, %fd199, %fd200;
	ld.shared.f64 	%fd202, [_ZZN3cub18CUB_300001_SM_10006detail6reduce28DeviceReduceSingleTileKernelINS2_10policy_hubIdyN4cuda3std3__44plusIdEEE10Policy1000EPdSC_iS9_ddNS7_10__identityEEEvT0_T1_T2_T3_T4_T6_E12temp_storage+80];
	add.f64 	%fd203, %fd201, %fd202;
	ld.shared.f64 	%fd204, [_ZZN3cub18CUB_300001_SM_10006detail6reduce28DeviceReduceSingleTileKernelINS2_10policy_hubIdyN4cuda3std3__44plusIdEEE10Policy1000EPdSC_iS9_ddNS7_10__identityEEEvT0_T1_T2_T3_T4_T6_E12temp_storage+88];
	add.f64 	%fd205, %fd203, %fd204;
	ld.shared.f64 	%fd206, [_ZZN3cub18CUB_300001_SM_10006detail6reduce28DeviceReduceSingleTileKernelINS2_10policy_hubIdyN4cuda3std3__44plusIdEEE10Policy1000EPdSC_iS9_ddNS7_10__identityEEEvT0_T1_T2_T3_T4_T6_E12temp_storage+96];
	add.f64 	%fd207, %fd205, %fd206;
	ld.shared.f64 	%fd208, [_ZZN3cub18CUB_300001_SM_10006detail6reduce28DeviceReduceSingleTileKernelINS2_10policy_hubIdyN4cuda3std3__44plusIdEEE10Policy1000EPdSC_iS9_ddNS7_10__identityEEEvT0_T1_T2_T3_T4_T6_E12temp_storage+104];
	add.f64 	%fd209, %fd207, %fd208;
	ld.shared.f64 	%fd210, [_ZZN3cub18CUB_300001_SM_10006detail6reduce28DeviceReduceSingleTileKernelINS2_10policy_hubIdyN4cuda3std3__44plusIdEEE10Policy1000EPdSC_iS9_ddNS7_10__identityEEEvT0_T1_T2_T3_T4_T6_E12temp_storage+112];
	add.f64 	%fd211, %fd209, %fd210;
	ld.shared.f64 	%fd212, [_ZZN3cub18CUB_300001_SM_10006detail6reduce28DeviceReduceSingleTileKernelINS2_10policy_hubIdyN4cuda3std3__44plusIdEEE10Policy1000EPdSC_iS9_ddNS7_10__identityEEEvT0_T1_T2_T3_T4_T6_E12temp_storage+120];
	add.f64 	%fd213, %fd211, %fd212;
	ld.shared.f64 	%fd214, [_ZZN3cub18CUB_300001_SM_10006detail6reduce28DeviceReduceSingleTileKernelINS2_10policy_hubIdyN4cuda3std3__44plusIdEEE10Policy1000EPdSC_iS9_ddNS7_10__identityEEEvT0_T1_T2_T3_T4_T6_E12temp_storage+128];
	add.f64 	%fd215, %fd213, %fd214;
	ld.shared.f64 	%fd216, [_ZZN3cub18CUB_300001_SM_10006detail6reduce28DeviceReduceSingleTileKernelINS2_10policy_hubIdyN4cuda3std3__44plusIdEEE10Policy1000EPdSC_iS9_ddNS7_10__identityEEEvT0_T1_T2_T3_T4_T6_E12temp_storage+136];
	add.f64 	%fd231, %fd215, %fd216;
	bra.uni 	$L__BB12_37;
$L__BB12_17:
	// begin inline asm
	mov.u32 %r105, %laneid;
	// end inline asm
	and.b32  	%r156, %r1, 992;
	add.s32 	%r157, %r156, 32;
	setp.gt.s32 	%p26, %r157, %r34;
	not.b32 	%r158, %r156;
	add.s32 	%r159, %r34, %r158;
	selp.b32 	%r154, %r159, 31, %p26;
	mov.b64 	%rd82, %fd223;
	mov.b64 	{%r107, %r112}, %rd82;
	mov.b32 	%r113, 1;
	mov.b32 	%r155, -1;
	// begin inline asm
	shfl.sync.down.b32 %r106, %r107, %r113, %r154, %r155;
	// end inline asm
	// begin inline asm
	shfl.sync.down.b32 %r111, %r112, %r113, %r154, %r155;
	// end inline asm
	mov.b64 	%rd83, {%r106, %r111};
	mov.b64 	%fd117, %rd83;
	setp.lt.s32 	%p27, %r105, %r154;
	add.f64 	%fd118, %fd223, %fd117;
	selp.f64 	%fd119, %fd118, %fd223, %p27;
	mov.b64 	%rd84, %fd119;
	mov.b64 	{%r117, %r122}, %rd84;
	mov.b32 	%r123, 2;
	// begin inline asm
	shfl.sync.down.b32 %r116, %r117, %r123, %r154, %r155;
	// end inline asm
	// begin inline asm
	shfl.sync.down.b32 %r121, %r122, %r123, %r154, %r155;
	// end inline asm
	mov.b64 	%rd85, {%r116, %r121};
	mov.b64 	%fd120, %rd85;
	add.s32 	%r160, %r105, 2;
	setp.gt.s32 	%p28, %r160, %r154;
	add.f64 	%fd121, %fd119, %fd120;
	selp.f64 	%fd122, %fd119, %fd121, %p28;
	mov.b64 	%rd86, %fd122;
	mov.b64 	{%r127, %r132}, %rd86;
	mov.b32 	%r133, 4;
	// begin inline asm
	shfl.sync.down.b32 %r126, %r127, %r133, %r154, %r155;
	// end inline asm
	// begin inline asm
	shfl.sync.down.b32 %r131, %r132, %r133, %r154, %r155;
	// end inline asm
	mov.b64 	%rd87, {%r126, %r131};
	mov.b64 	%fd123, %rd87;
	add.s32 	%r161, %r105, 4;
	setp.gt.s32 	%p29, %r161, %r154;
	add.f64 	%fd124, %fd122, %fd123;
	selp.f64 	%fd125, %fd122, %fd124, %p29;
	mov.b64 	%rd88, %fd125;
	mov.b64 	{%r137, %r142}, %rd88;
	mov.b32 	%r143, 8;
	// begin inline asm
	shfl.sync.down.b32 %r136, %r137, %r143, %r154, %r155;
	// end inline asm
	// begin inline asm
	shfl.sync.down.b32 %r141, %r142, %r143, %r154, %r155;
	// end inline asm
	mov.b64 	%rd89, {%r136, %r141};
	mov.b64 	%fd126, %rd89;
	add.s32 	%r162, %r105, 8;
	setp.gt.s32 	%p30, %r162, %r154;
	add.f64 	%fd127, %fd125, %fd126;
	selp.f64 	%fd128, %fd125, %fd127, %p30;
	mov.b64 	%rd90, %fd128;
	mov.b64 	{%r147, %r152}, %rd90;
	mov.b32 	%r153, 16;
	// begin inline asm
	shfl.sync.down.b32 %r146, %r147, %r153, %r154, %r155;
	// end inline asm
	// begin inline asm
	shfl.sync.down.b32 %r151, %r152, %r153, %r154, %r155;
	// end inline asm
	mov.b64 	%rd91, {%r146, %r151};
	mov.b64 	%fd129, %rd91;
	add.s32 	%r163, %r105, 16;
	setp.gt.s32 	%p31, %r163, %r154;
	add.f64 	%fd130, %fd128, %fd129;
	selp.f64 	%fd231, %fd128, %fd130, %p31;
	setp.ne.s32 	%p32, %r105, 0;
	@%p32 bra 	$L__BB12_19;
	shr.u32 	%r164, %r1, 2;
	and.b32  	%r165, %r164, 248;
	mov.u32 	%r166, _ZZN3cub18CUB_300001_SM_10006detail6reduce28DeviceReduceSingleTileKernelINS2_10policy_hubIdyN4cuda3std3__44plusIdEEE10Policy1000EPdSC_iS9_ddNS7_10__identityEEEvT0_T1_T2_T3_T4_T6_E12temp_storage;
	add.s32 	%r167, %r166, %r165;
	st.shared.f64 	[%r167+16], %fd231;
$L__BB12_19:
	bar.sync 	0;
	setp.ne.s32 	%p33, %r1, 0;
	@%p33 bra 	$L__BB12_37;
	setp.gt.s32 	%p34, %r34, 32;
	ld.shared.f64 	%fd131, [_ZZN3cub18CUB_300001_SM_10006detail6reduce28DeviceReduceSingleTileKernelINS2_10policy_hubIdyN4cuda3std3__44plusIdEEE10Policy1000EPdSC_iS9_ddNS7_10__identityEEEvT0_T1_T2_T3_T4_T6_E12temp_storage+24];
	add.f64 	%fd132, %fd231, %fd131;
	selp.f64 	%fd133, %fd132, %fd231, %p34;
	setp.gt.s32 	%p35, %r34, 64;
	ld.shared.f64 	%fd134, [_ZZN3cub18CUB_300001_SM_10006detail6reduce28DeviceReduceSingleTileKernelINS2_10policy_hubIdyN4cuda3std3__44plusIdEEE10Policy1000EPdSC_iS9_ddNS7_10__identityEEEvT0_T1_T2_T3_T4_T6_E12temp_storage+32];
	add.f64 	%fd135, %fd134, %fd133;
	selp.f64 	%fd136, %fd135, %fd133, %p35;
	setp.gt.s32 	%p36, %r34, 96;
	ld.shared.f64 	%fd137, [_ZZN3cub18CUB_300001_SM_10006detail6reduce28DeviceReduceSingleTileKernelINS2_10policy_hubIdyN4cuda3std3__44plusIdEEE10Policy1000EPdSC_iS9_ddNS7_10__identityEEEvT0_T1_T2_T3_T4_T6_E12temp_storage+40];
	add.f64 	%fd138, %fd137, %fd136;
	selp.f64 	%fd139, %fd138, %fd136, %p36;
	setp.gt.s32 	%p37, %r34, 128;
	ld.shared.f64 	%fd140, [_ZZN3cub18CUB_300001_SM_10006detail6reduce28DeviceReduceSingleTileKernelINS2_10policy_hubIdyN4cuda3std3__44plusIdEEE10Policy1000EPdSC_iS9_ddNS7_10__identityEEEvT0_T1_T2_T3_T4_T6_E12temp_storage+48];
	add.f64 	%fd141, %fd140, %fd139;
	selp.f64 	%fd142, %fd141, %fd139, %p37;
	setp.gt.s32 	%p38, %r34, 160;
	ld.shared.f64 	%fd143, [_ZZN3cub18CUB_300001_SM_10006detail6reduce28DeviceReduceSingleTileKernelINS2_10policy_hubIdyN4cuda3std3__44plusIdEEE10Policy1000EPdSC_iS9_ddNS7_10__identityEEEvT0_T1_T2_T3_T4_T6_E12temp_storage+56];
	add.f64 	%fd144, %fd143, %fd142;
	selp.f64 	%fd145, %fd144, %fd142, %p38;
	setp.gt.s32 	%p39, %r34, 192;
	ld.shared.f64 	%fd146, [_ZZN3cub18CUB_300001_SM_10006detail6reduce28DeviceReduceSingleTileKernelINS2_10policy_hubIdyN4cuda3std3__44plusIdEEE10Policy1000EPdSC_iS9_ddNS7_10__identityEEEvT0_T1_T2_T3_T4_T6_E12temp_storage+64];
	add.f64 	%fd147, %fd146, %fd145;
	selp.f64 	%fd148, %fd147, %fd145, %p39;
	setp.gt.s32 	%p40, %r34, 224;
	ld.shared.f64 	%fd149, [_ZZN3cub18CUB_300001_SM_10006detail6reduce28DeviceReduceSingleTileKernelINS2_10policy_hubIdyN4cuda3std3__44plusIdEEE10Policy1000EPdSC_iS9_ddNS7_10__identityEEEvT0_T1_T2_T3_T4_T6_E12temp_storage+72];
	add.f64 	%fd150, %fd149, %fd148;
	selp.f64 	%fd151, %fd150, %fd148, %p40;
	setp.gt.s32 	%p41, %r34, 256;
	ld.shared.f64 	%fd152, [_ZZN3cub18CUB_300001_SM_10006detail6reduce28DeviceReduceSingleTileKernelINS2_10policy_hubIdyN4cuda3std3__44plusIdEEE10Policy1000EPdSC_iS9_ddNS7_10__identityEEEvT0_T1_T2_T3_T4_T6_E12temp_storage+80];
	add.f64 	%fd153, %fd152, %fd151;
	selp.f64 	%fd154, %fd153, %fd151, %p41;
	setp.gt.s32 	%p42, %r34, 288;
	ld.shared.f64 	%fd155, [_ZZN3cub18CUB_300001_SM_10006detail6reduce28DeviceReduceSingleTileKernelINS2_10policy_hubIdyN4cuda3std3__44plusIdEEE10Policy1000EPdSC_iS9_ddNS7_10__identityEEEvT0_T1_T2_T3_T4_T6_E12temp_storage+88];
	add.f64 	%fd156, %fd155, %fd154;
	selp.f64 	%fd157, %fd156, %fd154, %p42;
	setp.gt.s32 	%p43, %r34, 320;
	ld.shared.f64 	%fd158, [_ZZN3cub18CUB_300001_SM_10006detail6reduce28DeviceReduceSingleTileKernelINS2_10policy_hubIdyN4cuda3std3__44plusIdEEE10Policy1000EPdSC_iS9_ddNS7_10__identityEEEvT0_T1_T2_T3_T4_T6_E12temp_storage+96];
	add.f64 	%fd159, %fd158, %fd157;
	selp.f64 	%fd160, %fd159, %fd157, %p43;
	setp.gt.s32 	%p44, %r34, 352;
	ld.shared.f64 	%fd161, [_ZZN3cub18CUB_300001_SM_10006detail6reduce28DeviceReduceSingleTileKernelINS2_10policy_hubIdyN4cuda3std3__44plusIdEEE10Policy1000EPdSC_iS9_ddNS7_10__identityEEEvT0_T1_T2_T3_T4_T6_E12temp_storage+104];
	add.f64 	%fd162, %fd161, %fd160;
	selp.f64 	%fd163, %fd162, %fd160, %p44;
	setp.gt.s32 	%p45, %r34, 384;
	ld.shared.f64 	%fd164, [_ZZN3cub18CUB_300001_SM_10006detail6reduce28DeviceReduceSingleTileKernelINS2_10policy_hubIdyN4cuda3std3__44plusIdEEE10Policy1000EPdSC_iS9_ddNS7_10__identityEEEvT0_T1_T2_T3_T4_T6_E12temp_storage+112];
	add.f64 	%fd165, %fd164, %fd163;
	selp.f64 	%fd166, %fd165, %fd163, %p45;
	setp.gt.s32 	%p46, %r34, 416;
	ld.shared.f64 	%fd167, [_ZZN3cub18CUB_300001_SM_10006detail6reduce28DeviceReduceSingleTileKernelINS2_10policy_hubIdyN4cuda3std3__44plusIdEEE10Policy1000EPdSC_iS9_ddNS7_10__identityEEEvT0_T1_T2_T3_T4_T6_E12temp_storage+120];
	add.f64 	%fd168, %fd167, %fd166;
	selp.f64 	%fd169, %fd168, %fd166, %p46;
	setp.gt.s32 	%p47, %r34, 448;
	ld.shared.f64 	%fd170, [_ZZN3cub18CUB_300001_SM_10006detail6reduce28DeviceReduceSingleTileKernelINS2_10policy_hubIdyN4cuda3std3__44plusIdEEE10Policy1000EPdSC_iS9_ddNS7_10__identityEEEvT0_T1_T2_T3_T4_T6_E12temp_storage+128];
	add.f64 	%fd171, %fd170, %fd169;
	selp.f64 	%fd172, %fd171, %fd169, %p47;
	setp.gt.s32 	%p48, %r34, 480;
	ld.shared.f64 	%fd173, [_ZZN3cub18CUB_300001_SM_10006detail6reduce28DeviceReduceSingleTileKernelINS2_10policy_hubIdyN4cuda3std3__44plusIdEEE10Policy1000EPdSC_iS9_ddNS7_10__identityEEEvT0_T1_T2_T3_T4_T6_E12temp_storage+136];
	add.f64 	%fd174, %fd173, %fd172;
	selp.f64 	%fd231, %fd174, %fd172, %p48;
	bra.uni 	$L__BB12_37;
$L__BB12_21:
	mov.u32 	%r13, %tid.x;
	mul.wide.u32 	%rd24, %r13, 8;
	add.s64 	%rd11, %rd8, %rd24;
	// begin inline asm
	ld.global.nc.u64 %rd10, [%rd11];
	// end inline asm
	mov.b64 	%fd31, %rd10;
	add.s64 	%rd13, %rd11, 4096;
	// begin inline asm
	ld.global.nc.u64 %rd12, [%rd13];
	// end inline asm
	mov.b64 	%fd32, %rd12;
	add.s64 	%rd15, %rd11, 8192;
	// begin inline asm
	ld.global.nc.u64 %rd14, [%rd15];
	// end inline asm
	mov.b64 	%fd33, %rd14;
	add.s64 	%rd17, %rd11, 12288;
	// begin inline asm
	ld.global.nc.u64 %rd16, [%rd17];
	// end inline asm
	mov.b64 	%fd34, %rd16;
	add.s64 	%rd19, %rd11, 16384;
	// begin inline asm
	ld.global.nc.u64 %rd18, [%rd19];
	// end inline asm
	mov.b64 	%fd35, %rd18;
	add.s64 	%rd21, %rd11, 20480;
	// begin inline asm
	ld.global.nc.u64 %rd20, [%rd21];
	// end inline asm
	mov.b64 	%fd36, %rd20;
	add.s64 	%rd23, %rd11, 24576;
	// begin inline asm
	ld.global.nc.u64 %rd22, [%rd23];
	// end inline asm
	mov.b64 	%fd37, %rd22;
	add.f64 	%fd38, %fd31, %fd32;
	add.f64 	%fd39, %fd38, %fd33;
	add.f64 	%fd40, %fd39, %fd34;
	add.f64 	%fd41, %fd40, %fd35;
	add.f64 	%fd42, %fd41, %fd36;
	add.f64 	%fd230, %fd42, %fd37;
	setp.lt.u32 	%p3, %r34, 7168;
	mov.b32 	%r231, 3584;
	@%p3 bra 	$L__BB12_25;
	add.s32 	%r14, %r34, -3584;
	mov.b32 	%r231, 3584;
$L__BB12_23:
	add.s32 	%r37, %r231, %r13;
	mul.wide.u32 	%rd39, %r37, 8;
	add.s64 	%rd26, %rd8, %rd39;
	// begin inline asm
	ld.global.nc.u64 %rd25, [%rd26];
	// end inline asm
	mov.b64 	%fd43, %rd25;
	add.s64 	%rd28, %rd26, 4096;
	// begin inline asm
	ld.global.nc.u64 %rd27, [%rd28];
	// end inline asm
	mov.b64 	%fd44, %rd27;
	add.s64 	%rd30, %rd26, 8192;
	// begin inline asm
	ld.global.nc.u64 %rd29, [%rd30];
	// end inline asm
	mov.b64 	%fd45, %rd29;
	add.s64 	%rd32, %rd26, 12288;
	// begin inline asm
	ld.global.nc.u64 %rd31, [%rd32];
	// end inline asm
	mov.b64 	%fd46, %rd31;
	add.s64 	%rd34, %rd26, 16384;
	// begin inline asm
	ld.global.nc.u64 %rd33, [%rd34];
	// end inline asm
	mov.b64 	%fd47, %rd33;
	add.s64 	%rd36, %rd26, 20480;
	// begin inline asm
	ld.global.nc.u64 %rd35, [%rd36];
	// end inline asm
	mov.b64 	%fd48, %rd35;
	add.s64 	%rd38, %rd26, 24576;
	// begin inline asm
	ld.global.nc.u64 %rd37, [%rd38];
	// end inline asm
	mov.b64 	%fd49, %rd37;
	add.f64 	%fd50, %fd230, %fd43;
	add.f64 	%fd51, %fd50, %fd44;
	add.f64 	%fd52, %fd51, %fd45;
	add.f64 	%fd53, %fd52, %fd46;
	add.f64 	%fd54, %fd53, %fd47;
	add.f64 	%fd55, %fd54, %fd48;
	add.f64 	%fd230, %fd55, %fd49;
	sub.s32 	%r38, %r34, %r231;
	setp.lt.s32 	%p4, %r38, 3584;
	@%p4 bra 	$L__BB12_33;
	add.s32 	%r231, %r231, 3584;
	setp.le.s32 	%p5, %r231, %r14;
	@%p5 bra 	$L__BB12_23;
$L__BB12_25:
	setp.le.s32 	%p6, %r34, %r231;
	@%p6 bra 	$L__BB12_33;
	sub.s32 	%r18, %r34, %r231;
	setp.ge.s32 	%p7, %r13, %r18;
	@%p7 bra 	$L__BB12_33;
	not.b32 	%r39, %r13;
	add.s32 	%r40, %r34, %r39;
	sub.s32 	%r19, %r40, %r231;
	and.b32  	%r41, %r19, 1536;
	setp.eq.s32 	%p8, %r41, 1536;
	mov.u32 	%r235, %r13;
	@%p8 bra 	$L__BB12_30;
	add.s32 	%r233, %r13, %r231;
	shr.u32 	%r42, %r19, 9;
	add.s32 	%r43, %r42, 1;
	and.b32  	%r44, %r43, 3;
	neg.s32 	%r232, %r44;
	mov.u32 	%r235, %r13;
$L__BB12_29:
	.pragma "nounroll";
	mul.wide.u32 	%rd42, %r233, 8;
	add.s64 	%rd41, %rd8, %rd42;
	// begin inline asm
	ld.global.nc.u64 %rd40, [%rd41];
	// end inline asm
	mov.b64 	%fd57, %rd40;
	add.f64 	%fd230, %fd230, %fd57;
	add.s32 	%r235, %r235, 512;
	add.s32 	%r233, %r233, 512;
	add.s32 	%r232, %r232, 1;
	setp.ne.s32 	%p9, %r232, 0;
	@%p9 bra 	$L__BB12_29;
$L__BB12_30:
	setp.lt.u32 	%p10, %r19, 1536;
	@%p10 bra 	$L__BB12_33;
	cvt.u64.u32 	%rd43, %r235;
	cvt.u64.u32 	%rd44, %r231;
	add.s64 	%rd45, %rd43, %rd44;
	shl.b64 	%rd46, %rd45, 3;
	add.s64 	%rd47, %rd46, %rd8;
	add.s64 	%rd103, %rd47, 8192;
	add.s32 	%r236, %r235, %r231;
$L__BB12_32:
	mul.wide.u32 	%rd56, %r236, 8;
	add.s64 	%rd49, %rd8, %rd56;
	// begin inline asm
	ld.global.nc.u64 %rd48, [%rd49];
	// end inline asm
	mov.b64 	%fd58, %rd48;
	add.f64 	%fd59, %fd230, %fd58;
	add.s64 	%rd51, %rd103, -4096;
	// begin inline asm
	ld.global.nc.u64 %rd50, [%rd51];
	// end inline asm
	mov.b64 	%fd60, %rd50;
	add.f64 	%fd61, %fd59, %fd60;
	// begin inline asm
	ld.global.nc.u64 %rd52, [%rd103];
	// end inline asm
	mov.b64 	%fd62, %rd52;
	add.f64 	%fd63, %fd61, %fd62;
	add.s64 	%rd55, %rd103, 4096;
	// begin inline asm
	ld.global.nc.u64 %rd54, [%rd55];
	// end inline asm
	mov.b64 	%fd64, %rd54;
	add.f64 	%fd230, %fd63, %fd64;
	add.s32 	%r235, %r235, 2048;
	add.s64 	%rd103, %rd103, 16384;
	add.s32 	%r236, %r236, 2048;
	setp.lt.s32 	%p11, %r235, %r18;
	@%p11 bra 	$L__BB12_32;
$L__BB12_33:
	// begin inline asm
	mov.u32 %r45, %laneid;
	// end inline asm
	mov.b64 	%rd57, %fd230;
	mov.b64 	{%r47, %r52}, %rd57;
	mov.b32 	%r53, 1;
	mov.b32 	%r94, 31;
	mov.b32 	%r95, -1;
	// begin inline asm
	shfl.sync.down.b32 %r46, %r47, %r53, %r94, %r95;
	// end inline asm
	// begin inline asm
	shfl.sync.down.b32 %r51, %r52, %r53, %r94, %r95;
	// end inline asm
	mov.b64 	%rd58, {%r46, %r51};
	mov.b64 	%fd65, %rd58;
	setp.gt.s32 	%p12, %r45, 30;
	add.f64 	%fd66, %fd230, %fd65;
	selp.f64 	%fd67, %fd230, %fd66, %p12;
	mov.b64 	%rd59, %fd67;
	mov.b64 	{%r57, %r62}, %rd59;
	mov.b32 	%r63, 2;
	// begin inline asm
	shfl.sync.down.b32 %r56, %r57, %r63, %r94, %r95;
	// end inline asm
	// begin inline asm
	shfl.sync.down.b32 %r61, %r62, %r63, %r94, %r95;
	// end inline asm
	mov.b64 	%rd60, {%r56, %r61};
	mov.b64 	%fd68, %rd60;
	setp.gt.s32 	%p13, %r45, 29;
	add.f64 	%fd69, %fd67, %fd68;
	selp.f64 	%fd70, %fd67, %fd69, %p13;
	mov.b64 	%rd61, %fd70;
	mov.b64 	{%r67, %r72}, %rd61;
	mov.b32 	%r73, 4;
	// begin inline asm
	shfl.sync.down.b32 %r66, %r67, %r73, %r94, %r95;
	// end inline asm
	// begin inline asm
	shfl.sync.down.b32 %r71, %r72, %r73, %r94, %r95;
	// end inline asm
	mov.b64 	%rd62, {%r66, %r71};
	mov.b64 	%fd71, %rd62;
	setp.gt.s32 	%p14, %r45, 27;
	add.f64 	%fd72, %fd70, %fd71;
	selp.f64 	%fd73, %fd70, %fd72, %p14;
	mov.b64 	%rd63, %fd73;
	mov.b64 	{%r77, %r82}, %rd63;
	mov.b32 	%r83, 8;
	// begin inline asm
	shfl.sync.down.b32 %r76, %r77, %r83, %r94, %r95;
	// end inline asm
	// begin inline asm
	shfl.sync.down.b32 %r81, %r82, %r83, %r94, %r95;
	// end inline asm
	mov.b64 	%rd64, {%r76, %r81};
	mov.b64 	%fd74, %rd64;
	setp.gt.s32 	%p15, %r45, 23;
	add.f64 	%fd75, %fd73, %fd74;
	selp.f64 	%fd76, %fd73, %fd75, %p15;
	mov.b64 	%rd65, %fd76;
	mov.b64 	{%r87, %r92}, %rd65;
	mov.b32 	%r93, 16;
	// begin inline asm
	shfl.sync.down.b32 %r86, %r87, %r93, %r94, %r95;
	// end inline asm
	// begin inline asm
	shfl.sync.down.b32 %r91, %r92, %r93, %r94, %r95;
	// end inline asm
	mov.b64 	%rd66, {%r86, %r91};
	mov.b64 	%fd77, %rd66;
	setp.gt.s32 	%p16, %r45, 15;
	add.f64 	%fd26, %fd76, %fd77;
	selp.f64 	%fd231, %fd76, %fd26, %p16;
	setp.ne.s32 	%p17, %r45, 0;
	@%p17 bra 	$L__BB12_35;
	shr.u32 	%r96, %r13, 2;
	and.b32  	%r97, %r96, 248;
	mov.u32 	%r98, _ZZN3cub18CUB_300001_SM_10006detail6reduce28DeviceReduceSingleTileKernelINS2_10policy_hubIdyN4cuda3std3__44plusIdEEE10Policy1000EPdSC_iS9_ddNS7_10__identityEEEvT0_T1_T2_T3_T4_T6_E12temp_storage;
	add.s32 	%r99, %r98, %r97;
	st.shared.f64 	[%r99+16], %fd26;
$L__BB12_35:
	bar.sync 	0;
	setp.ne.s32 	%p18, %r13, 0;
	@%p18 bra 	$L__BB12_37;
	ld.shared.f64 	%fd78, [_ZZN3cub18CUB_300001_SM_10006detail6reduce28DeviceReduceSingleTileKernelINS2_10policy_hubIdyN4cuda3std3__44plusIdEEE10Policy1000EPdSC_iS9_ddNS7_10__identityEEEvT0_T1_T2_T3_T4_T6_E12temp_storage+24];
	add.f64 	%fd79, %fd231, %fd78;
	ld.shared.f64 	%fd80, [_ZZN3cub18CUB_300001_SM_10006detail6reduce28DeviceReduceSingleTileKernelINS2_10policy_hubIdyN4cuda3std3__44plusIdEEE10Policy1000EPdSC_iS9_ddNS7_10__identityEEEvT0_T1_T2_T3_T4_T6_E12temp_storage+32];
	add.f64 	%fd81, %fd79, %fd80;
	ld.shared.f64 	%fd82, [_ZZN3cub18CUB_300001_SM_10006detail6reduce28DeviceReduceSingleTileKernelINS2_10policy_hubIdyN4cuda3std3__44plusIdEEE10Policy1000EPdSC_iS9_ddNS7_10__identityEEEvT0_T1_T2_T3_T4_T6_E12temp_storage+40];
	add.f64 	%fd83, %fd81, %fd82;
	ld.shared.f64 	%fd84, [_ZZN3cub18CUB_300001_SM_10006detail6reduce28DeviceReduceSingleTileKernelINS2_10policy_hubIdyN4cuda3std3__44plusIdEEE10Policy1000EPdSC_iS9_ddNS7_10__identityEEEvT0_T1_T2_T3_T4_T6_E12temp_storage+48];
	add.f64 	%fd85, %fd83, %fd84;
	ld.shared.f64 	%fd86, [_ZZN3cub18CUB_300001_SM_10006detail6reduce28DeviceReduceSingleTileKernelINS2_10policy_hubIdyN4cuda3std3__44plusIdEEE10Policy1000EPdSC_iS9_ddNS7_10__identityEEEvT0_T1_T2_T3_T4_T6_E12temp_storage+56];
	add.f64 	%fd87, %fd85, %fd86;
	ld.shared.f64 	%fd88, [_ZZN3cub18CUB_300001_SM_10006detail6reduce28DeviceReduceSingleTileKernelINS2_10policy_hubIdyN4cuda3std3__44plusIdEEE10Policy1000EPdSC_iS9_ddNS7_10__identityEEEvT0_T1_T2_T3_T4_T6_E12temp_storage+64];
	add.f64 	%fd89, %fd87, %fd88;
	ld.shared.f64 	%fd90, [_ZZN3cub18CUB_300001_SM_10006detail6reduce28DeviceReduceSingleTileKernelINS2_10policy_hubIdyN4cuda3std3__44plusIdEEE10Policy1000EPdSC_iS9_ddNS7_10__identityEEEvT0_T1_T2_T3_T4_T6_E12temp_storage+72];
	add.f64 	%fd91, %fd89, %fd90;
	ld.shared.f64 	%fd92, [_ZZN3cub18CUB_300001_SM_10006detail6reduce28DeviceReduceSingleTileKernelINS2_10policy_hubIdyN4cuda3std3__44plusIdEEE10Policy1000EPdSC_iS9_ddNS7_10__identityEEEvT0_T1_T2_T3_T4_T6_E12temp_storage+80];
	add.f64 	%fd93, %fd91, %fd92;
	ld.shared.f64 	%fd94, [_ZZN3cub18CUB_300001_SM_10006detail6reduce28DeviceReduceSingleTileKernelINS2_10policy_hubIdyN4cuda3std3__44plusIdEEE10Policy1000EPdSC_iS9_ddNS7_10__identityEEEvT0_T1_T2_T3_T4_T6_E12temp_storage+88];
	add.f64 	%fd95, %fd93, %fd94;
	ld.shared.f64 	%fd96, [_ZZN3cub18CUB_300001_SM_10006detail6reduce28DeviceReduceSingleTileKernelINS2_10policy_hubIdyN4cuda3std3__44plusIdEEE10Policy1000EPdSC_iS9_ddNS7_10__identityEEEvT0_T1_T2_T3_T4_T6_E12temp_storage+96];
	add.f64 	%fd97, %fd95, %fd96;
	ld.shared.f64 	%fd98, [_ZZN3cub18CUB_300001_SM_10006detail6reduce28DeviceReduceSingleTileKernelINS2_10policy_hubIdyN4cuda3std3__44plusIdEEE10Policy1000EPdSC_iS9_ddNS7_10__identityEEEvT0_T1_T2_T3_T4_T6_E12temp_storage+104];
	add.f64 	%fd99, %fd97, %fd98;
	ld.shared.f64 	%fd100, [_ZZN3cub18CUB_300001_SM_10006detail6reduce28DeviceReduceSingleTileKernelINS2_10policy_hubIdyN4cuda3std3__44plusIdEEE10Policy1000EPdSC_iS9_ddNS7_10__identityEEEvT0_T1_T2_T3_T4_T6_E12temp_storage+112];
	add.f64 	%fd101, %fd99, %fd100;
	ld.shared.f64 	%fd102, [_ZZN3cub18CUB_300001_SM_10006detail6reduce28DeviceReduceSingleTileKernelINS2_10policy_hubIdyN4cuda3std3__44plusIdEEE10Policy1000EPdSC_iS9_ddNS7_10__identityEEEvT0_T1_T2_T3_T4_T6_E12temp_storage+120];
	add.f64 	%fd103, %fd101, %fd102;
	ld.shared.f64 	%fd104, [_ZZN3cub18CUB_300001_SM_10006detail6reduce28DeviceReduceSingleTileKernelINS2_10policy_hubIdyN4cuda3std3__44plusIdEEE10Policy1000EPdSC_iS9_ddNS7_10__identityEEEvT0_T1_T2_T3_T4_T6_E12temp_storage+128];
	add.f64 	%fd105, %fd103, %fd104;
	ld.shared.f64 	%fd106, [_ZZN3cub18CUB_300001_SM_10006detail6reduce28DeviceReduceSingleTileKernelINS2_10policy_hubIdyN4cuda3std3__44plusIdEEE10Policy1000EPdSC_iS9_ddNS7_10__identityEEEvT0_T1_T2_T3_T4_T6_E12temp_storage+136];
	add.f64 	%fd231, %fd105, %fd106;
$L__BB12_37:
	mov.u32 	%r223, %tid.x;
	setp.ne.s32 	%p56, %r223, 0;
	@%p56 bra 	$L__BB12_39;
	add.f64 	%fd217, %fd30, %fd231;
	st.global.f64 	[%rd1], %fd217;
$L__BB12_39:
	ret;

}
.func  (.param .align 16 .b8 func_retval0[16]) __internal_trig_reduction_slowpathd(
	.param .b64 __internal_trig_reduction_slowpathd_param_0
)
{
	.local .align 8 .b8 	__local_depot13[40];
	.reg .b64 	%SP;
	.reg .b64 	%SPL;
	.reg .pred 	%p<10>;
	.reg .b32 	%r<47>;
	.reg .b64 	%rd<74>;
	.reg .b64 	%fd<5>;

	mov.u64 	%SPL, __local_depot13;
	ld.param.f64 	%fd4, [__internal_trig_reduction_slowpathd_param_0];
	add.u64 	%rd1, %SPL, 0;
	{
	.reg .b32 %temp; 
	mov.b64 	{%temp, %r1}, %fd4;
	}
	shr.u32 	%r2, %r1, 20;
	and.b32  	%r3, %r2, 2047;
	setp.eq.s32 	%p1, %r3, 2047;
	mov.b32 	%r46, 0;
	@%p1 bra 	$L__BB13_9;
	add.s32 	%r20, %r3, -1024;
	mov.b64 	%rd20, %fd4;
	shl.b64 	%rd2, %rd20, 11;
	shr.u32 	%r4, %r20, 6;
	sub.s32 	%r45, 15, %r4;
	sub.s32 	%r21, 19, %r4;
	setp.lt.u32 	%p2, %r20, 128;
	selp.b32 	%r6, 18, %r21, %p2;
	setp.ge.s32 	%p3, %r45, %r6;
	mov.b64 	%rd70, 0;
	@%p3 bra 	$L__BB13_4;
	add.s32 	%r23, %r6, %r4;
	neg.s32 	%r43, %r23;
	or.b64  	%rd3, %rd2, -9223372036854775808;
	mov.b64 	%rd70, 0;
	mov.b32 	%r42, 0;
	mov.u64 	%rd25, __cudart_i2opi_d;
	mov.u32 	%r44, %r45;
$L__BB13_3:
	.pragma "nounroll";
	mul.wide.s32 	%rd22, %r42, 8;
	add.s64 	%rd23, %rd1, %rd22;
	mul.wide.s32 	%rd24, %r44, 8;
	add.s64 	%rd26, %rd25, %rd24;
	ld.global.nc.u64 	%rd27, [%rd26];
	{
	.reg .u32 %r0, %r1, %r2, %r3, %alo, %ahi, %blo, %bhi, %clo, %chi;
	mov.b64 	{%alo,%ahi}, %rd27;
	mov.b64 	{%blo,%bhi}, %rd3;
	mov.b64 	{%clo,%chi}, %rd70;
	mad.lo.cc.u32 	%r0, %alo, %blo, %clo;
	madc.hi.cc.u32 	%r1, %alo, %blo, %chi;
	madc.hi.u32 	%r2, %alo, %bhi, 0;
	mad.lo.cc.u32 	%r1, %alo, %bhi, %r1;
	madc.hi.cc.u32 	%r2, %ahi, %blo, %r2;
	madc.hi.u32 	%r3, %ahi, %bhi, 0;
	mad.lo.cc.u32 	%r1, %ahi, %blo, %r1;
	madc.lo.cc.u32 	%r2, %ahi, %bhi, %r2;
	addc.u32 	%r3, %r3, 0;
	mov.b64 	%rd28, {%r0,%r1};
	mov.b64 	%rd70, {%r2,%r3};
	}
	st.local.u64 	[%rd23], %rd28;
	add.s32 	%r44, %r44, 1;
	add.s32 	%r43, %r43, 1;
	add.s32 	%r42, %r42, 1;
	setp.ne.s32 	%p4, %r43, -15;
	mov.u32 	%r45, %r6;
	@%p4 bra 	$L__BB13_3;
$L__BB13_4:
	cvt.s64.s32 	%rd29, %r45;
	cvt.u64.u32 	%rd30, %r4;
	add.s64 	%rd31, %rd30, %rd29;
	shl.b64 	%rd32, %rd31, 3;
	add.s64 	%rd33, %rd1, %rd32;
	st.local.u64 	[%rd33+-120], %rd70;
	and.b32  	%r15, %r2, 63;
	ld.local.u64 	%rd72, [%rd1+16];
	ld.local.u64 	%rd71, [%rd1+24];
	setp.eq.s32 	%p5, %r15, 0;
	@%p5 bra 	$L__BB13_6;
	shl.b64 	%rd34, %rd71, %r15;
	shr.u64 	%rd35, %rd72, 1;
	xor.b32  	%r24, %r15, 63;
	shr.u64 	%rd36, %rd35, %r24;
	or.b64  	%rd71, %rd34, %rd36;
	ld.local.u64 	%rd37, [%rd1+8];
	shl.b64 	%rd38, %rd72, %r15;
	shr.u64 	%rd39, %rd37, 1;
	shr.u64 	%rd40, %rd39, %r24;
	or.b64  	%rd72, %rd38, %rd40;
$L__BB13_6:
	and.b32  	%r25, %r1, -2147483648;
	shr.u64 	%rd41, %rd71, 62;
	cvt.u32.u64 	%r26, %rd41;
	mov.b64 	{%r27, %r28}, %rd71;
	mov.b64 	{%r29, %r30}, %rd72;
	shf.l.wrap.b32 	%r31, %r30, %r27, 2;
	shf.l.wrap.b32 	%r32, %r27, %r28, 2;
	mov.b64 	%rd42, {%r31, %r32};
	shl.b64 	%rd43, %rd72, 2;
	shr.u64 	%rd44, %rd42, 63;
	cvt.u32.u64 	%r33, %rd44;
	add.s32 	%r34, %r33, %r26;
	setp.eq.s32 	%p6, %r25, 0;
	neg.s32 	%r35, %r34;
	selp.b32 	%r46, %r34, %r35, %p6;
	setp.gt.s64 	%p7, %rd42, -1;
	mov.b64 	%rd45, 0;
	{
	.reg .u32 %r0, %r1, %r2, %r3, %a0, %a1, %a2, %a3, %b0, %b1, %b2, %b3;
	mov.b64 	{%a0,%a1}, %rd45;
	mov.b64 	{%a2,%a3}, %rd45;
	mov.b64 	{%b0,%b1}, %rd43;
	mov.b64 	{%b2,%b3}, %rd42;
	sub.cc.u32 	%r0, %a0, %b0;
	subc.cc.u32 	%r1, %a1, %b1;
	subc.cc.u32 	%r2, %a2, %b2;
	subc.u32 	%r3, %a3, %b3;
	mov.b64 	%rd46, {%r0,%r1};
	mov.b64 	%rd47, {%r2,%r3};
	}
	xor.b32  	%r36, %r25, -2147483648;
	selp.b64 	%rd73, %rd42, %rd47, %p7;
	selp.b64 	%rd14, %rd43, %rd46, %p7;
	selp.b32 	%r17, %r25, %r36, %p7;
	clz.b64 	%r37, %rd73;
	cvt.u64.u32 	%rd15, %r37;
	setp.eq.s32 	%p8, %r37, 0;
	@%p8 bra 	$L__BB13_8;
	cvt.u32.u64 	%r38, %rd15;
	and.b32  	%r39, %r38, 63;
	shl.b64 	%rd48, %rd73, %r39;
	shr.u64 	%rd49, %rd14, 1;
	not.b32 	%r40, %r38;
	and.b32  	%r41, %r40, 63;
	shr.u64 	%rd50, %rd49, %r41;
	or.b64  	%rd73, %rd48, %rd50;
$L__BB13_8:
	mov.b64 	%rd51, -3958705157555305931;
	{
	.reg .u32 %r0, %r1, %r2, %r3, %alo, %ahi, %blo, %bhi;
	mov.b64 	{%alo,%ahi}, %rd73;
	mov.b64 	{%blo,%bhi}, %rd51;
	mul.lo.u32 	%r0, %alo, %blo;
	mul.hi.u32 	%r1, %alo, %blo;
	mad.lo.cc.u32 	%r1, %alo, %bhi, %r1;
	madc.hi.u32 	%r2, %alo, %bhi, 0;
	mad.lo.cc.u32 	%r1, %ahi, %blo, %r1;
	madc.hi.cc.u32 	%r2, %ahi, %blo, %r2;
	madc.hi.u32 	%r3, %ahi, %bhi, 0;
	mad.lo.cc.u32 	%r2, %ahi, %bhi, %r2;
	addc.u32 	%r3, %r3, 0;
	mov.b64 	%rd52, {%r0,%r1};
	mov.b64 	%rd53, {%r2,%r3};
	}
	setp.gt.s64 	%p9, %rd53, 0;
	{
	.reg .u32 %r0, %r1, %r2, %r3, %a0, %a1, %a2, %a3, %b0, %b1, %b2, %b3;
	mov.b64 	{%a0,%a1}, %rd52;
	mov.b64 	{%a2,%a3}, %rd53;
	mov.b64 	{%b0,%b1}, %rd52;
	mov.b64 	{%b2,%b3}, %rd53;
	add.cc.u32 	%r0, %a0, %b0;
	addc.cc.u32 	%r1, %a1, %b1;
	addc.cc.u32 	%r2, %a2, %b2;
	addc.u32 	%r3, %a3, %b3;
	mov.b64 	%rd54, {%r0,%r1};
	mov.b64 	%rd55, {%r2,%r3};
	}
	selp.b64 	%rd56, %rd55, %rd53, %p9;
	selp.s64 	%rd57, -1, 0, %p9;
	sub.s64 	%rd58, %rd57, %rd15;
	cvt.u64.u32 	%rd59, %r17;
	shl.b64 	%rd60, %rd59, 32;
	add.s64 	%rd61, %rd56, 1;
	shr.u64 	%rd62, %rd61, 10;
	add.s64 	%rd63, %rd62, 1;
	shr.u64 	%rd64, %rd63, 1;
	shl.b64 	%rd65, %rd58, 52;
	add.s64 	%rd66, %rd65, %rd64;
	add.s64 	%rd67, %rd66, 4602678819172646912;
	or.b64  	%rd68, %rd67, %rd60;
	mov.b64 	%fd4, %rd68;
$L__BB13_9:
	st.param.f64 	[func_retval0], %fd4;
	st.param.b32 	[func_retval0+8], %r46;
	ret;

}


// ===== COMPILED SASS (sm_100) =====

	.target	sm_100

	.elftype	@"ET_EXEC"


//--------------------- .note.nv.tkinfo           --------------------------
	.section	.note.nv.tkinfo,"",@"SHT_NOTE"
	.sectionflags	@"SHF_NOTE_NV_TKINFO"
	.tkinfo
        /*0018*/ 	.word	0x00000002
        /*0030*/ 	.string	""
        /*0030*/ 	.string	"ptxas"
        /*0030*/ 	.string	"Cuda compilation tools, release 13.0, V13.0.88"
        /*0030*/ 	.string	"Build cuda_13.0.r13.0/compiler.36424714_0"
        /*0030*/ 	.string	"-arch sm_100 -m 64 "



//--------------------- .note.nv.cuinfo           --------------------------
	.section	.note.nv.cuinfo,"",@"SHT_NOTE"
	.sectionflags	@"SHF_NOTE_NV_CUINFO"
        /*0018*/ 	.short	0x0002
        /*001a*/ 	.short	0x0064
        /*001c*/ 	.short	0x0082
	.zero		2


//--------------------- .nv.info                  --------------------------
	.section	.nv.info,"",@"SHT_CUDA_INFO"
	.align	4


	//----- nvinfo : EIATTR_REGCOUNT
	.align		4
        /*0000*/ 	.byte	0x04, 0x2f
        /*0002*/ 	.short	(.L_46 - .L_45)
	.align		4
.L_45:
        /*0004*/ 	.word	index@(_ZN3cub18CUB_300001_SM_10006detail11EmptyKernelIvEEvv)
        /*0008*/ 	.word	0x00000004


	//----- nvinfo : EIATTR_FRAME_SIZE
	.align		4
.L_46:
        /*000c*/ 	.byte	0x04, 0x11
        /*000e*/ 	.short	(.L_48 - .L_47)
	.align		4
.L_47:
        /*0010*/ 	.word	index@(_ZN3cub18CUB_300001_SM_10006detail11EmptyKernelIvEEvv)
        /*0014*/ 	.word	0x00000000


	//----- nvinfo : EIATTR_REGCOUNT
	.align		4
.L_48:
        /*0018*/ 	.byte	0x04, 0x2f
        /*001a*/ 	.short	(.L_50 - .L_49)
	.align		4
.L_49:
        /*001c*/ 	.word	index@(_ZN3cub18CUB_300001_SM_10006detail8for_each13static_kernelINS2_12policy_hub_t12policy_500_tEmN6thrust24THRUST_300001_SM_1000_NS8cuda_cub20__uninitialized_fill7functorINS7_10device_ptrIdEEdEEEEvT0_T1_)
        /*0020*/ 	.word	0x00000009


	//----- nvinfo : EIATTR_FRAME_SIZE
	.align		4
.L_50:
        /*0024*/ 	.byte	0x04, 0x11
        /*0026*/ 	.short	(.L_52 - .L_51)
	.align		4
.L_51:
        /*0028*/ 	.word	index@(_ZN3cub18CUB_300001_SM_10006detail8for_each13static_kernelINS2_12policy_hub_t12policy_500_tEmN6thrust24THRUST_300001_SM_1000_NS8cuda_cub20__uninitialized_fill7functorINS7_10device_ptrIdEEdEEEEvT0_T1_)
        /*002c*/ 	.word	0x00000000


	//----- nvinfo : EIATTR_REGCOUNT
	.align		4
.L_52:
        /*0030*/ 	.byte	0x04, 0x2f
        /*0032*/ 	.short	(.L_54 - .L_53)
	.align		4
.L_53:
        /*0034*/ 	.word	index@(_ZN3cub18CUB_300001_SM_10006detail8for_each13static_kernelINS2_12policy_hub_t12policy_500_tElN6thrust24THRUST_300001_SM_1000_NS8cuda_cub10__tabulate7functorINS7_6detail15normal_iteratorINS7_10device_ptrIdEEEENS7_6system6detail7generic6detail22compute_sequence_valueIdvEElEEEEvT0_T1_)
        /*0038*/ 	.word	0x00000012


	//----- nvinfo : EIATTR_FRAME_SIZE
	.align		4
.L_54:
        /*003c*/ 	.byte	0x04, 0x11
        /*003e*/ 	.short	(.L_56 - .L_55)
	.align		4
.L_55:
        /*0040*/ 	.word	index@(_ZN3cub18CUB_300001_SM_10006detail8for_each13static_kernelINS2_12policy_hub_t12policy_500_tElN6thrust24THRUST_300001_SM_1000_NS8cuda_cub10__tabulate7functorINS7_6detail15normal_iteratorINS7_10device_ptrIdEEEENS7_6system6detail7generic6detail22compute_sequence_valueIdvEElEEEEvT0_T1_)
        /*0044*/ 	.word	0x00000000


	//----- nvinfo : EIATTR_REGCOUNT
	.align		4
.L_56:
        /*0048*/ 	.byte	0x04, 0x2f
        /*004a*/ 	.short	(.L_58 - .L_57)
	.align		4
.L_57:
        /*004c*/ 	.word	index@(_ZN3cub18CUB_300001_SM_10006detail9transform16transform_kernelINS2_10policy_hubILb1EN4cuda3std3__45tupleIJN6thrust24THRUST_300001_SM_1000_NS6detail15normal_iteratorINSA_10device_ptrIdEEEEEEEE10policy1000Ei14ScaleTransformSF_JPdEEEvT0_iT1_T2_DpNS2_10kernel_argIT3_EE)
        /*0050*/ 	.word	0x00000020


	//----- nvinfo : EIATTR_FRAME_SIZE
	.align		4
.L_58:
        /*0054*/ 	.byte	0x04, 0x11
        /*0056*/ 	.short	(.L_60 - .L_59)
	.align		4
.L_59:
        /*0058*/ 	.word	index@(_ZN3cub18CUB_300001_SM_10006detail9transform16transform_kernelINS2_10policy_hubILb1EN4cuda3std3__45tupleIJN6thrust24THRUST_300001_SM_1000_NS6detail15normal_iteratorINSA_10device_ptrIdEEEEEEEE10policy1000Ei14ScaleTransformSF_JPdEEEvT0_iT1_T2_DpNS2_10kernel_argIT3_EE)
        /*005c*/ 	.word	0x00000000


	//----- nvinfo : EIATTR_REGCOUNT
	.align		4
.L_60:
        /*0060*/ 	.byte	0x04, 0x2f
        /*0062*/ 	.short	(.L_62 - .L_61)
	.align		4
.L_61:
        /*0064*/ 	.word	index@(_ZN3cub18CUB_300001_SM_10006detail9transform16transform_kernelINS2_10policy_hubILb1EN4cuda3std3__45tupleIJN6thrust24THRUST_300001_SM_1000_NS6detail15normal_iteratorINSA_10device_ptrIdEEEEEEEE10policy1000El14ScaleTransformSF_JPdEEEvT0_iT1_T2_DpNS2_10kernel_argIT3_EE)
        /*0068*/ 	.word	0x00000020


	//----- nvinfo : EIATTR_FRAME_SIZE
	.align		4
.L_62:
        /*006c*/ 	.byte	0x04, 0x11
        /*006e*/ 	.short	(.L_64 - .L_63)
	.align		4
.L_63:
        /*0070*/ 	.word	index@(_ZN3cub18CUB_300001_SM_10006detail9transform16transform_kernelINS2_10policy_hubILb1EN4cuda3std3__45tupleIJN6thrust24THRUST_300001_SM_1000_NS6detail15normal_iteratorINSA_10device_ptrIdEEEEEEEE10policy1000El14ScaleTransformSF_JPdEEEvT0_iT1_T2_DpNS2_10kernel_argIT3_EE)
        /*0074*/ 	.word	0x00000000


	//----- nvinfo : EIATTR_REGCOUNT
	.align		4
.L_64:
        /*0078*/ 	.byte	0x04, 0x2f
        /*007a*/ 	.short	(.L_66 - .L_65)
	.align		4
.L_65:
        /*007c*/ 	.word	index@(_ZN3cub18CUB_300001_SM_10006detail9transform16transform_kernelINS2_10policy_hubILb1EN4cuda3std3__45tupleIJN6thrust24THRUST_300001_SM_1000_NS6detail15normal_iteratorINSA_10device_ptrIdEEEESF_EEEE10policy1000Ei15LinearTransformSF_JPdSK_EEEvT0_iT1_T2_DpNS2_10kernel_argIT3_EE)
        /*0080*/ 	.word	0x00000020


	//----- nvinfo : EIATTR_FRAME_SIZE
	.align		4
.L_66:
        /*0084*/ 	.byte	0x04, 0x11
        /*0086*/ 	.short	(.L_68 - .L_67)
	.align		4
.L_67:
        /*0088*/ 	.word	index@($_ZN3cub18CUB_300001_SM_10006detail9transform16transform_kernelINS2_10policy_hubILb1EN4cuda3std3__45tupleIJN6thrust24THRUST_300001_SM_1000_NS6detail15normal_iteratorINSA_10device_ptrIdEEEESF_EEEE10policy1000Ei15LinearTransformSF_JPdSK_EEEvT0_iT1_T2_DpNS2_10kernel_argIT3_EE$__internal_trig_reduction_slowpathd)
        /*008c*/ 	.word	0x00000028


	//----- nvinfo : EIATTR_FRAME_SIZE
	.align		4
.L_68:
        /*0090*/ 	.byte	0x04, 0x11
        /*0092*/ 	.short	(.L_70 - .L_69)
	.align		4
.L_69:
        /*0094*/ 	.word	index@(_ZN3cub18CUB_300001_SM_10006detail9transform16transform_kernelINS2_10policy_hubILb1EN4cuda3std3__45tupleIJN6thrust24THRUST_300001_SM_1000_NS6detail15normal_iteratorINSA_10device_ptrIdEEEESF_EEEE10policy1000Ei15LinearTransformSF_JPdSK_EEEvT0_iT1_T2_DpNS2_10kernel_argIT3_EE)
        /*0098*/ 	.word	0x00000028


	//----- nvinfo : EIATTR_REGCOUNT
	.align		4
.L_70:
        /*009c*/ 	.byte	0x04, 0x2f
        /*009e*/ 	.short	(.L_72 - .L_71)
	.align		4
.L_71:
        /*00a0*/ 	.word	index@(_ZN3cub18CUB_300001_SM_10006detail9transform16transform_kernelINS2_10policy_hubILb1EN4cuda3std3__45tupleIJN6thrust24THRUST_300001_SM_1000_NS6detail15normal_iteratorINSA_10device_ptrIdEEEESF_EEEE10policy1000El15LinearTransformSF_JPdSK_EEEvT0_iT1_T2_DpNS2_10kernel_argIT3_EE)
        /*00a4*/ 	.word	0x00000028


	//----- nvinfo : EIATTR_FRAME_SIZE
	.align		4
.L_72:
        /*00a8*/ 	.byte	0x04, 0x11
        /*00aa*/ 	.short	(.L_74 - .L_73)
	.align		4
.L_73:
        /*00ac*/ 	.word	index@($_ZN3cub18CUB_300001_SM_10006detail9transform16transform_kernelINS2_10policy_hubILb1EN4cuda3std3__45tupleIJN6thrust24THRUST_300001_SM_1000_NS6detail15normal_iteratorINSA_10device_ptrIdEEEESF_EEEE10policy1000El15LinearTransformSF_JPdSK_EEEvT0_iT1_T2_DpNS2_10kernel_argIT3_EE$__internal_trig_reduction_slowpathd)
        /*00b0*/ 	.word	0x00000028


	//----- nvinfo : EIATTR_FRAME_SIZE
	.align		4
.L_74:
        /*00b4*/ 	.byte	0x04, 0x11
        /*00b6*/ 	.short	(.L_76 - .L_75)
	.align		4
.L_75:
        /*00b8*/ 	.word	index@(_ZN3cub18CUB_300001_SM_10006detail9transform16transform_kernelINS2_10policy_hubILb1EN4cuda3std3__45tupleIJN6thrust24THRUST_300001_SM_1000_NS6detail15normal_iteratorINSA_10device_ptrIdEEEESF_EEEE10policy1000El15LinearTransformSF_JPdSK_EEEvT0_iT1_T2_DpNS2_10kernel_argIT3_EE)
        /*00bc*/ 	.word	0x00000028


	//----- nvinfo : EIATTR_REGCOUNT
	.align		4
.L_76:
        /*00c0*/ 	.byte	0x04, 0x2f
        /*00c2*/ 	.short	(.L_78 - .L_77)
	.align		4
.L_77:
        /*00c4*/ 	.word	index@(_ZN3cub18CUB_300001_SM_10006detail6reduce28DeviceReduceSingleTileKernelINS2_10policy_hubIdjN4cuda3std3__44plusIdEEE10Policy1000EN6thrust24THRUST_300001_SM_1000_NS6detail15normal_iteratorINSD_10device_ptrIdEEEEPdjS9_dd15SquareTransformEEvT0_T1_T2_T3_T4_T6_)
        /*00c8*/ 	.word	0x0000002d


	//----- nvinfo : EIATTR_FRAME_SIZE
	.align		4
.L_78:
        /*00cc*/ 	.byte	0x04, 0x11
        /*00ce*/ 	.short	(.L_80 - .L_79)
	.align		4
.L_79:
        /*00d0*/ 	.word	index@(_ZN3cub18CUB_300001_SM_10006detail6reduce28DeviceReduceSingleTileKernelINS2_10policy_hubIdjN4cuda3std3__44plusIdEEE10Policy1000EN6thrust24THRUST_300001_SM_1000_NS6detail15normal_iteratorINSD_10device_ptrIdEEEEPdjS9_dd15SquareTransformEEvT0_T1_T2_T3_T4_T6_)
        /*00d4*/ 	.word	0x00000000


	//----- nvinfo : EIATTR_REGCOUNT
	.align		4
.L_80:
        /*00d8*/ 	.byte	0x04, 0x2f
        /*00da*/ 	.short	(.L_82 - .L_81)
	.align		4
.L_81:
        /*00dc*/ 	.word	index@(_ZN3cub18CUB_300001_SM_10006detail6reduce18DeviceReduceKernelINS2_10policy_hubIdjN4cuda3std3__44plusIdEEE10Policy1000EN6thrust24THRUST_300001_SM_1000_NS6detail15normal_iteratorINSD_10device_ptrIdEEEEjS9_d15SquareTransformEEvT0_PT3_T1_NS0_13GridEvenShareISN_EET2_T4_)
        /*00e0*/ 	.word	0x00000020


	//----- nvinfo : EIATTR_FRAME_SIZE
	.align		4
.L_82:
        /*00e4*/ 	.byte	0x04, 0x11
        /*00e6*/ 	.short	(.L_84 - .L_83)
	.align		4
.L_83:
        /*00e8*/ 	.word	index@(_ZN3cub18CUB_300001_SM_10006detail6reduce18DeviceReduceKernelINS2_10policy_hubIdjN4cuda3std3__44plusIdEEE10Policy1000EN6thrust24THRUST_300001_SM_1000_NS6detail15normal_iteratorINSD_10device_ptrIdEEEEjS9_d15SquareTransformEEvT0_PT3_T1_NS0_13GridEvenShareISN_EET2_T4_)
        /*00ec*/ 	.word	0x00000000


	//----- nvinfo : EIATTR_REGCOUNT
	.align		4
.L_84:
        /*00f0*/ 	.byte	0x04, 0x2f
        /*00f2*/ 	.short	(.L_86 - .L_85)
	.align		4
.L_85:
        /*00f4*/ 	.word	index@(_ZN3cub18CUB_300001_SM_10006detail6reduce28DeviceReduceSingleTileKernelINS2_10policy_hubIdjN4cuda3std3__44plusIdEEE10Policy1000EPdSC_iS9_ddNS7_10__identityEEEvT0_T1_T2_T3_T4_T6_)
        /*00f8*/ 	.word	0x00000030


	//----- nvinfo : EIATTR_FRAME_SIZE
	.align		4
.L_86:
        /*00fc*/ 	.byte	0x04, 0x11
        /*00fe*/ 	.short	(.L_88 - .L_87)
	.align		4
.L_87:
        /*0100*/ 	.word	index@(_ZN3cub18CUB_300001_SM_10006detail6reduce28DeviceReduceSingleTileKernelINS2_10policy_hubIdjN4cuda3std3__44plusIdEEE10Policy1000EPdSC_iS9_ddNS7_10__identityEEEvT0_T1_T2_T3_T4_T6_)
        /*0104*/ 	.word	0x00000000


	//----- nvinfo : EIATTR_REGCOUNT
	.align		4
.L_88:
        /*0108*/ 	.byte	0x04, 0x2f
        /*010a*/ 	.short	(.L_90 - .L_89)
	.align		4
.L_89:
        /*010c*/ 	.word	index@(_ZN3cub18CUB_300001_SM_10006detail6reduce28DeviceReduceSingleTileKernelINS2_10policy_hubIdyN4cuda3std3__44plusIdEEE10Policy1000EN6thrust24THRUST_300001_SM_1000_NS6detail15normal_iteratorINSD_10device_ptrIdEEEEPdyS9_dd15SquareTransformEEvT0_T1_T2_T3_T4_T6_)
        /*0110*/ 	.word	0x0000002e


	//----- nvinfo : EIATTR_FRAME_SIZE
	.align		4
.L_90:
        /*0114*/ 	.byte	0x04, 0x11
        /*0116*/ 	.short	(.L_92 - .L_91)
	.align		4
.L_91:
        /*0118*/ 	.word	index@(_ZN3cub18CUB_300001_SM_10006detail6reduce28DeviceReduceSingleTileKernelINS2_10policy_hubIdyN4cuda3std3__44plusIdEEE10Policy1000EN6thrust24THRUST_300001_SM_1000_NS6detail15normal_iteratorINSD_10device_ptrIdEEEEPdyS9_dd15SquareTransformEEvT0_T1_T2_T3_T4_T6_)
        /*011c*/ 	.word	0x00000000


	//----- nvinfo : EIATTR_REGCOUNT
	.align		4
.L_92:
        /*0120*/ 	.byte	0x04, 0x2f
        /*0122*/ 	.short	(.L_94 - .L_93)
	.align		4
.L_93:
        /*0124*/ 	.word	index@(_ZN3cub18CUB_300001_SM_10006detail6reduce18DeviceReduceKernelINS2_10policy_hubIdyN4cuda3std3__44plusIdEEE10Policy1000EN6thrust24THRUST_300001_SM_1000_NS6detail15normal_iteratorINSD_10device_ptrIdEEEEyS9_d15SquareTransformEEvT0_PT3_T1_NS0_13GridEvenShareISN_EET2_T4_)
        /*0128*/ 	.word	0x0000001d


	//----- nvinfo : EIATTR_FRAME_SIZE
	.align		4
.L_94:
        /*012c*/ 	.byte	0x04, 0x11
        /*012e*/ 	.short	(.L_96 - .L_95)
	.align		4
.L_95:
        /*0130*/ 	.word	index@(_ZN3cub18CUB_300001_SM_10006detail6reduce18DeviceReduceKernelINS2_10policy_hubIdyN4cuda3std3__44plusIdEEE10Policy1000EN6thrust24THRUST_300001_SM_1000_NS6detail15normal_iteratorINSD_10device_ptrIdEEEEyS9_d15SquareTransformEEvT0_PT3_T1_NS0_13GridEvenShareISN_EET2_T4_)
        /*0134*/ 	.word	0x00000000


	//----- nvinfo : EIATTR_REGCOUNT
	.align		4
.L_96:
        /*0138*/ 	.byte	0x04, 0x2f
        /*013a*/ 	.short	(.L_98 - .L_97)
	.align		4
.L_97:
        /*013c*/ 	.word	index@(_ZN3cub18CUB_300001_SM_10006detail6reduce28DeviceReduceSingleTileKernelINS2_10policy_hubIdyN4cuda3std3__44plusIdEEE10Policy1000EPdSC_iS9_ddNS7_10__identityEEEvT0_T1_T2_T3_T4_T6_)
        /*0140*/ 	.word	0x00000030


	//----- nvinfo : EIATTR_FRAME_SIZE
	.align		4
.L_98:
        /*0144*/ 	.byte	0x04, 0x11
        /*0146*/ 	.short	(.L_100 - .L_99)
	.align		4
.L_99:
        /*0148*/ 	.word	index@(_ZN3cub18CUB_300001_SM_10006detail6reduce28DeviceReduceSingleTileKernelINS2_10policy_hubIdyN4cuda3std3__44plusIdEEE10Policy1000EPdSC_iS9_ddNS7_10__identityEEEvT0_T1_T2_T3_T4_T6_)
        /*014c*/ 	.word	0x00000000


	//----- nvinfo : EIATTR_MIN_STACK_SIZE
	.align		4
.L_100:
        /*0150*/ 	.byte	0x04, 0x12
        /*0152*/ 	.short	(.L_102 - .L_101)
	.align		4
.L_101:
        /*0154*/ 	.word	index@(_ZN3cub18CUB_300001_SM_10006detail6reduce28DeviceReduceSingleTileKernelINS2_10policy_hubIdyN4cuda3std3__44plusIdEEE10Policy1000EPdSC_iS9_ddNS7_10__identityEEEvT0_T1_T2_T3_T4_T6_)
        /*0158*/ 	.word	0x00000000


	//----- nvinfo : EIATTR_MIN_STACK_SIZE
	.align		4
.L_102:
        /*015c*/ 	.byte	0x04, 0x12
        /*015e*/ 	.short	(.L_104 - .L_103)
	.align		4
.L_103:
        /*0160*/ 	.word	index@(_ZN3cub18CUB_300001_SM_10006detail6reduce18DeviceReduceKernelINS2_10policy_hubIdyN4cuda3std3__44plusIdEEE10Policy1000EN6thrust24THRUST_300001_SM_1000_NS6detail15normal_iteratorINSD_10device_ptrIdEEEEyS9_d15SquareTransformEEvT0_PT3_T1_NS0_13GridEvenShareISN_EET2_T4_)
        /*0164*/ 	.word	0x00000000


	//----- nvinfo : EIATTR_MIN_STACK_SIZE
	.align		4
.L_104:
        /*0168*/ 	.byte	0x04, 0x12
        /*016a*/ 	.short	(.L_106 - .L_105)
	.align		4
.L_105:
        /*016c*/ 	.word	index@(_ZN3cub18CUB_300001_SM_10006detail6reduce28DeviceReduceSingleTileKernelINS2_10policy_hubIdyN4cuda3std3__44plusIdEEE10Policy1000EN6thrust24THRUST_300001_SM_1000_NS6detail15normal_iteratorINSD_10device_ptrIdEEEEPdyS9_dd15SquareTransformEEvT0_T1_T2_T3_T4_T6_)
        /*0170*/ 	.word	0x00000000


	//----- nvinfo : EIATTR_MIN_STACK_SIZE
	.align		4
.L_106:
        /*0174*/ 	.byte	0x04, 0x12
        /*0176*/ 	.short	(.L_108 - .L_107)
	.align		4
.L_107:
        /*0178*/ 	.word	index@(_ZN3cub18CUB_300001_SM_10006detail6reduce28DeviceReduceSingleTileKernelINS2_10policy_hubIdjN4cuda3std3__44plusIdEEE10Policy1000EPdSC_iS9_ddNS7_10__identityEEEvT0_T1_T2_T3_T4_T6_)
        /*017c*/ 	.word	0x00000000


	//----- nvinfo : EIATTR_MIN_STACK_SIZE
	.align		4
.L_108:
        /*0180*/ 	.byte	0x04, 0x12
        /*0182*/ 	.short	(.L_110 - .L_109)
	.align		4
.L_109:
        /*0184*/ 	.word	index@(_ZN3cub18CUB_300001_SM_10006detail6reduce18DeviceReduceKernelINS2_10policy_hubIdjN4cuda3std3__44plusIdEEE10Policy1000EN6thrust24THRUST_300001_SM_1000_NS6detail15normal_iteratorINSD_10device_ptrIdEEEEjS9_d15SquareTransformEEvT0_PT3_T1_NS0_13GridEvenShareISN_EET2_T4_)
        /*0188*/ 	.word	0x00000000


	//----- nvinfo : EIATTR_MIN_STACK_SIZE
	.align		4
.L_110:
        /*018c*/ 	.byte	0x04, 0x12
        /*018e*/ 	.short	(.L_112 - .L_111)
	.align		4
.L_111:
        /*0190*/ 	.word	index@(_ZN3cub18CUB_300001_SM_10006detail6reduce28DeviceReduceSingleTileKernelINS2_10policy_hubIdjN4cuda3std3__44plusIdEEE10Policy1000EN6thrust24THRUST_300001_SM_1000_NS6detail15normal_iteratorINSD_10device_ptrIdEEEEPdjS9_dd15SquareTransformEEvT0_T1_T2_T3_T4_T6_)
        /*0194*/ 	.word	0x00000000


	//----- nvinfo : EIATTR_MIN_STACK_SIZE
	.align		4
.L_112:
        /*0198*/ 	.byte	0x04, 0x12
        /*019a*/ 	.short	(.L_114 - .L_113)
	.align		4
.L_113:
        /*019c*/ 	.word	index@(_ZN3cub18CUB_300001_SM_10006detail9transform16transform_kernelINS2_10policy_hubILb1EN4cuda3std3__45tupleIJN6thrust24THRUST_300001_SM_1000_NS6detail15normal_iteratorINSA_10device_ptrIdEEEESF_EEEE10policy1000El15LinearTransformSF_JPdSK_EEEvT0_iT1_T2_DpNS2_10kernel_argIT3_EE)
        /*01a0*/ 	.word	0x00000028


	//----- nvinfo : EIATTR_MIN_STACK_SIZE
	.align		4
.L_114:
        /*01a4*/ 	.byte	0x04, 0x12
        /*01a6*/ 	.short	(.L_116 - .L_115)
	.align		4
.L_115:
        /*01a8*/ 	.word	index@(_ZN3cub18CUB_300001_SM_10006detail9transform16transform_kernelINS2_10policy_hubILb1EN4cuda3std3__45tupleIJN6thrust24THRUST_300001_SM_1000_NS6detail15normal_iteratorINSA_10device_ptrIdEEEESF_EEEE10policy1000Ei15LinearTransformSF_JPdSK_EEEvT0_iT1_T2_DpNS2_10kernel_argIT3_EE)
        /*01ac*/ 	.word	0x00000028


	//----- nvinfo : EIATTR_MIN_STACK_SIZE
	.align		4
.L_116:
        /*01b0*/ 	.byte	0x04, 0x12
        /*01b2*/ 	.short	(.L_118 - .L_117)
	.align		4
.L_117:
        /*01b4*/ 	.word	index@(_ZN3cub18CUB_300001_SM_10006detail9transform16transform_kernelINS2_10policy_hubILb1EN4cuda3std3__45tupleIJN6thrust24THRUST_300001_SM_1000_NS6detail15normal_iteratorINSA_10device_ptrIdEEEEEEEE10policy1000El14ScaleTransformSF_JPdEEEvT0_iT1_T2_DpNS2_10kernel_argIT3_EE)
        /*01b8*/ 	.word	0x00000000


	//----- nvinfo : EIATTR_MIN_STACK_SIZE
	.align		4
.L_118:
        /*01bc*/ 	.byte	0x04, 0x12
        /*01be*/ 	.short	(.L_120 - .L_119)
	.align		4
.L_119:
        /*01c0*/ 	.word	index@(_ZN3cub18CUB_300001_SM_10006detail9transform16transform_kernelINS2_10policy_hubILb1EN4cuda3std3__45tupleIJN6thrust24THRUST_300001_SM_1000_NS6detail15normal_iteratorINSA_10device_ptrIdEEEEEEEE10policy1000Ei14ScaleTransformSF_JPdEEEvT0_iT1_T2_DpNS2_10kernel_argIT3_EE)
        /*01c4*/ 	.word	0x00000000


	//----- nvinfo : EIATTR_MIN_STACK_SIZE
	.align		4
.L_120:
        /*01c8*/ 	.byte	0x04, 0x12
        /*01ca*/ 	.short	(.L_122 - .L_121)
	.align		4
.L_121:
        /*01cc*/ 	.word	index@(_ZN3cub18CUB_300001_SM_10006detail8for_each13static_kernelINS2_12policy_hub_t12policy_500_tElN6thrust24THRUST_300001_SM_1000_NS8cuda_cub10__tabulate7functorINS7_6detail15normal_iteratorINS7_10device_ptrIdEEEENS7_6system6detail7generic6detail22compute_sequence_valueIdvEElEEEEvT0_T1_)
        /*01d0*/ 	.word	0x00000000


	//----- nvinfo : EIATTR_MIN_STACK_SIZE
	.align		4
.L_122:
        /*01d4*/ 	.byte	0x04, 0x12
        /*01d6*/ 	.short	(.L_124 - .L_123)
	.align		4
.L_123:
        /*01d8*/ 	.word	index@(_ZN3cub18CUB_300001_SM_10006detail8for_each13static_kernelINS2_12policy_hub_t12policy_500_tEmN6thrust24THRUST_300001_SM_1000_NS8cuda_cub20__uninitialized_fill7functorINS7_10device_ptrIdEEdEEEEvT0_T1_)
        /*01dc*/ 	.word	0x00000000


	//----- nvinfo : EIATTR_MIN_STACK_SIZE
	.align		4
.L_124:
        /*01e0*/ 	.byte	0x04, 0x12
        /*01e2*/ 	.short	(.L_126 - .L_125)
	.align		4
.L_125:
        /*01e4*/ 	.word	index@(_ZN3cub18CUB_300001_SM_10006detail11EmptyKernelIvEEvv)
        /*01e8*/ 	.word	0x00000000
.L_126:


//--------------------- .nv.compat                --------------------------
	.section	.nv.compat,"",@"SHT_CUDA_COMPAT_INFO"
	.align	4
        /*0000*/ 	.byte	0x02, 0x09, 0x00, 0x00, 0x02, 0x02, 0x01, 0x00, 0x02, 0x05, 0x05, 0x00, 0x03, 0x07, 0x01, 0x01
        /*0010*/ 	.byte	0x02, 0x03, 0x00, 0x00, 0x02, 0x06, 0x01, 0x00, 0x04, 0x0b, 0x08, 0x00, 0x01, 0x00, 0x00, 0x00
        /*0020*/ 	.byte	0x00, 0x00, 0x00, 0x00


//--------------------- .nv.info._ZN3cub18CUB_300001_SM_10006detail6reduce28DeviceReduceSingleTileKernelINS2_10policy_hubIdyN4cuda3std3__44plusIdEEE10Policy1000EPdSC_iS9_ddNS7_10__identityEEEvT0_T1_T2_T3_T4_T6_ --------------------------
	.section	.nv.info._ZN3cub18CUB_300001_SM_10006detail6reduce28DeviceReduceSingleTileKernelINS2_10policy_hubIdyN4cuda3std3__44plusIdEEE10Policy1000EPdSC_iS9_ddNS7_10__identityEEEvT0_T1_T2_T3_T4_T6_,"",@"SHT_CUDA_INFO"
	.sectionflags	@""
	.align	4


	//----- nvinfo : EIATTR_CUDA_API_VERSION
	.align		4
        /*0000*/ 	.byte	0x04, 0x37
        /*0002*/ 	.short	(.L_128 - .L_127)
.L_127:
        /*0004*/ 	.word	0x00000082


	//----- nvinfo : EIATTR_KPARAM_INFO
	.align		4
.L_128:
        /*0008*/ 	.byte	0x04, 0x17
        /*000a*/ 	.short	(.L_130 - .L_129)
.L_129:
        /*000c*/ 	.word	0x00000000
        /*0010*/ 	.short	0x0005
        /*0012*/ 	.short	0x0020
        /*0014*/ 	.byte	0x00, 0xf0, 0x05, 0x00


	//----- nvinfo : EIATTR_KPARAM_INFO
	.align		4
.L_130:
        /*0018*/ 	.byte	0x04, 0x17
        /*001a*/ 	.short	(.L_132 - .L_131)
.L_131:
        /*001c*/ 	.word	0x00000000
        /*0020*/ 	.short	0x0004
        /*0022*/ 	.short	0x0018
        /*0024*/ 	.byte	0x00, 0xf0, 0x21, 0x00


	//----- nvinfo : EIATTR_KPARAM_INFO
	.align		4
.L_132:
        /*0028*/ 	.byte	0x04, 0x17
        /*002a*/ 	.short	(.L_134 - .L_133)
.L_133:
        /*002c*/ 	.word	0x00000000
        /*0030*/ 	.short	0x0003
        /*0032*/ 	.short	0x0014
        /*0034*/ 	.byte	0x00, 0xf0, 0x05, 0x00


	//----- nvinfo : EIATTR_KPARAM_INFO
	.align		4
.L_134:
        /*0038*/ 	.byte	0x04, 0x17
        /*003a*/ 	.short	(.L_136 - .L_135)
.L_135:
        /*003c*/ 	.word	0x00000000
        /*0040*/ 	.short	0x0002
        /*0042*/ 	.short	0x0010
        /*0044*/ 	.byte	0x00, 0xf0, 0x11, 0x00


	//----- nvinfo : EIATTR_KPARAM_INFO
	.align		4
.L_136:
        /*0048*/ 	.byte	0x04, 0x17
        /*004a*/ 	.short	(.L_138 - .L_137)
.L_137:
        /*004c*/ 	.word	0x00000000
        /*0050*/ 	.short	0x0001
        /*0052*/ 	.short	0x0008
        /*0054*/ 	.byte	0x00, 0xf5, 0x21, 0x00


	//----- nvinfo : EIATTR_KPARAM_INFO
	.align		4
.L_138:
        /*0058*/ 	.byte	0x04, 0x17
        /*005a*/ 	.short	(.L_140 - .L_139)
.L_139:
        /*005c*/ 	.word	0x00000000
        /*0060*/ 	.short	0x0000
        /*0062*/ 	.short	0x0000
        /*0064*/ 	.byte	0x00, 0xf5, 0x21, 0x00


	//----- nvinfo : EIATTR_SPARSE_MMA_MASK
	.align		4
.L_140:
        /*0068*/ 	.byte	0x03, 0x50
        /*006a*/ 	.short	0x0000


	//----- nvinfo : EIATTR_MAXREG_COUNT
	.align		4
        /*006c*/ 	.byte	0x03, 0x1b
        /*006e*/ 	.short	0x0080


	//----- nvinfo : EIATTR_NUM_BARRIERS
	.align		4
        /*0070*/ 	.byte	0x02, 0x4c
        /*0072*/ 	.byte	0x01
	.zero		1


	//----- nvinfo : EIATTR_MERCURY_ISA_VERSION
	.align		4
        /*0074*/ 	.byte	0x03, 0x5f
        /*0076*/ 	.short	0x0101


	//----- nvinfo : EIATTR_COOP_GROUP_MASK_REGIDS
	.align		4
        /*0078*/ 	.byte	0x04, 0x29
        /*007a*/ 	.short	(.L_142 - .L_141)


	//   ....[0]....
.L_141:
        /*007c*/ 	.word	0xffffffff


	//   ....[1]....
        /*0080*/ 	.word	0xffffffff


	//   ....[2]....
        /*0084*/ 	.word	0xffffffff


	//   ....[3]....
        /*0088*/ 	.word	0xffffffff


	//   ....[4]....
        /*008c*/ 	.word	0xffffffff


	//   ....[5]....
        /*0090*/ 	.word	0xffffffff


	//   ....[6]....
        /*0094*/ 	.word	0xffffffff


	//   ....[7]....
        /*0098*/ 	.word	0xffffffff


	//   ....[8]....
        /*009c*/ 	.word	0xffffffff


	//   ....[9]....
        /*00a0*/ 	.word	0xffffffff


	//   ....[10]....
        /*00a4*/ 	.word	0xffffffff


	//   ....[11]....
        /*00a8*/ 	.word	0xffffffff


	//   ....[12]....
        /*00ac*/ 	.word	0xffffffff


	//   ....[13]....
        /*00b0*/ 	.word	0xffffffff


	//   ....[14]....
        /*00b4*/ 	.word	0xffffffff


	//   ....[15]....
        /*00b8*/ 	.word	0xffffffff


	//   ....[16]....
        /*00bc*/ 	.word	0xffffffff


	//   ....[17]....
        /*00c0*/ 	.word	0xffffffff


	//   ....[18]....
        /*00c4*/ 	.word	0xffffffff


	//   ....[19]....
        /*00c8*/ 	.word	0xffffffff


	//   ....[20]....
        /*00cc*/ 	.word	0xffffffff


	//   ....[21]....
        /*00d0*/ 	.word	0xffffffff


	//   ....[22]....
        /*00d4*/ 	.word	0xffffffff


	//   ....[23]....
        /*00d8*/ 	.word	0xffffffff


	//   ....[24]....
        /*00dc*/ 	.word	0xffffffff


	//   ....[25]....
        /*00e0*/ 	.word	0xffffffff


	//   ....[26]....
        /*00e4*/ 	.word	0xffffffff


	//   ....[27]....
        /*00e8*/ 	.word	0xffffffff


	//   ....[28]....
        /*00ec*/ 	.word	0xffffffff


	//   ....[29]....
        /*00f0*/ 	.word	0xffffffff


	//----- nvinfo : EIATTR_COOP_GROUP_INSTR_OFFSETS
	.align		4
.L_142:
        /*00f4*/ 	.byte	0x04, 0x28
        /*00f6*/ 	.short	(.L_144 - .L_143)


	//   ....[0]....
.L_143:
        /*00f8*/ 	.word	0x00000960


	//   ....[1]....
        /*00fc*/ 	.word	0x00000970


	//   ....[2]....
        /*0100*/ 	.word	0x000009e0


	//   ....[3]....
        /*0104*/ 	.word	0x00000a10


	//   ....[4]....
        /*0108*/ 	.word	0x00000a70


	//   ....[5]....
        /*010c*/ 	.word	0x00000a80


	//   ....[6]....
        /*0110*/ 	.word	0x00000ae0


	//   ....[7]....
        /*0114*/ 	.word	0x00000af0


	//   ....[8]....
        /*0118*/ 	.word	0x00000b40


	//   ....[9]....
        /*011c*/ 	.word	0x00000b60


	//   ....[10]....
        /*0120*/ 	.word	0x00000e10


	//   ....[11]....
        /*0124*/ 	.word	0x00000e20


	//   ....[12]....
        /*0128*/ 	.word	0x00000eb0


	//   ....[13]....
        /*012c*/ 	.word	0x00000ed0


	//   ....[14]....
        /*0130*/ 	.word	0x00000f20


	//   ....[15]....
        /*0134*/ 	.word	0x00000f40


	//   ....[16]....
        /*0138*/ 	.word	0x00000f90


	//   ....[17]....
        /*013c*/ 	.word	0x00000fb0


	//   ....[18]....
        /*0140*/ 	.word	0x00001000


	//   ....[19]....
        /*0144*/ 	.word	0x00001030


	//   ....[20]....
        /*0148*/ 	.word	0x000020b0


	//   ....[21]....
        /*014c*/ 	.word	0x000020c0


	//   ....[22]....
        /*0150*/ 	.word	0x00002130


	//   ....[23]....
        /*0154*/ 	.word	0x00002140


	//   ....[24]....
        /*0158*/ 	.word	0x000021a0


	//   ....[25]....
        /*015c*/ 	.word	0x000021b0


	//   ....[26]....
        /*0160*/ 	.word	0x00002200


	//   ....[27]....
        /*0164*/ 	.word	0x00002220


	//   ....[28]....
        /*0168*/ 	.word	0x00002280


	//   ....[29]....
        /*016c*/ 	.word	0x000022b0


	//----- nvinfo : EIATTR_VRC_CTA_INIT_COUNT
	.align		4
.L_144:
        /*0170*/ 	.byte	0x02, 0x4a
	.zero		1
	.zero		1


	//----- nvinfo : EIATTR_EXIT_INSTR_OFFSETS
	.align		4
        /*0174*/ 	.byte	0x04, 0x1c
        /*0176*/ 	.short	(.L_146 - .L_145)


	//   ....[0]....
.L_145:
        /*0178*/ 	.word	0x00000080


	//   ....[1]....
        /*017c*/ 	.word	0x000000c0


	//   ....[2]....
        /*0180*/ 	.word	0x00002510


	//   ....[3]....
        /*0184*/ 	.word	0x00002560


	//----- nvinfo : EIATTR_MAX_THREADS
	.align		4
.L_146:
        /*0188*/ 	.byte	0x04, 0x05
        /*018a*/ 	.short	(.L_148 - .L_147)
.L_147:
        /*018c*/ 	.word	0x00000200
        /*0190*/ 	.word	0x00000001
        /*0194*/ 	.word	0x00000001


	//----- nvinfo : EIATTR_CRS_STACK_SIZE
	.align		4
.L_148:
        /*0198*/ 	.byte	0x04, 0x1e
        /*019a*/ 	.short	(.L_150 - .L_149)
.L_149:
        /*019c*/ 	.word	0x00000000


	//----- nvinfo : EIATTR_CBANK_PARAM_SIZE
	.align		4
.L_150:
        /*01a0*/ 	.byte	0x03, 0x19
        /*01a2*/ 	.short	0x0021


	//----- nvinfo : EIATTR_PARAM_CBANK
	.align		4
        /*01a4*/ 	.byte	0x04, 0x0a
        /*01a6*/ 	.short	(.L_152 - .L_151)
	.align		4
.L_151:
        /*01a8*/ 	.word	index@(.nv.constant0._ZN3cub18CUB_300001_SM_10006detail6reduce28DeviceReduceSingleTileKernelINS2_10policy_hubIdyN4cuda3std3__44plusIdEEE10Policy1000EPdSC_iS9_ddNS7_10__identityEEEvT0_T1_T2_T3_T4_T6_)
        /*01ac*/ 	.short	0x0380
        /*01ae*/ 	.short	0x0021


	//----- nvinfo : EIATTR_SW_WAR
	.align		4
.L_152:
        /*01b0*/ 	.byte	0x04, 0x36
        /*01b2*/ 	.short	(.L_154 - .L_153)
.L_153:
        /*01b4*/ 	.word	0x00000008
.L_154:


//--------------------- .nv.info._ZN3cub18CUB_300001_SM_10006detail6reduce18DeviceReduceKernelINS2_10policy_hubIdyN4cuda3std3__44plusIdEEE10Policy1000EN6thrust24THRUST_300001_SM_1000_NS6detail15normal_iteratorINSD_10device_ptrIdEEEEyS9_d15SquareTransformEEvT0_PT3_T1_NS0_13GridEvenShareISN_EET2_T4_ --------------------------
	.section	.nv.info._ZN3cub18CUB_300001_SM_10006detail6reduce18DeviceReduceKernelINS2_10policy_hubIdyN4cuda3std3__44plusIdEEE10Policy1000EN6thrust24THRUST_300001_SM_1000_NS6detail15normal_iteratorINSD_10device_ptrIdEEEEyS9_d15SquareTransformEEvT0_PT3_T1_NS0_13GridEvenShareISN_EET2_T4_,"",@"SHT_CUDA_INFO"
	.sectionflags	@""
	.align	4


	//----- nvinfo : EIATTR_CUDA_API_VERSION
	.align		4
        /*0000*/ 	.byte	0x04, 0x37
        /*0002*/ 	.short	(.L_156 - .L_155)
.L_155:
        /*0004*/ 	.word	0x00000082


	//----- nvinfo : EIATTR_KPARAM_INFO
	.align		4
.L_156:
        /*0008*/ 	.byte	0x04, 0x17
        /*000a*/ 	.short	(.L_158 - .L_157)
.L_157:
        /*000c*/ 	.word	0x00000000
        /*0010*/ 	.short	0x0005
        /*0012*/ 	.short	0x0061
        /*0014*/ 	.byte	0x00, 0xf0, 0x05, 0x00


	//----- nvinfo : EIATTR_KPARAM_INFO
	.align		4
.L_158:
        /*0018*/ 	.byte	0x04, 0x17
        /*001a*/ 	.short	(.L_160 - .L_159)
.L_159:
        /*001c*/ 	.word	0x00000000
        /*0020*/ 	.short	0x0004
        /*0022*/ 	.short	0x0060
        /*0024*/ 	.byte	0x00, 0xf0, 0x05, 0x00


	//----- nvinfo : EIATTR_KPARAM_INFO
	.align		4
.L_160:
        /*0028*/ 	.byte	0x04, 0x17
        /*002a*/ 	.short	(.L_162 - .L_161)
.L_161:
        /*002c*/ 	.word	0x00000000
        /*0030*/ 	.short	0x0003
        /*0032*/ 	.short	0x0018
        /*0034*/ 	.byte	0x00, 0xf0, 0x21, 0x01


	//----- nvinfo : EIATTR_KPARAM_INFO
	.align		4
.L_162:
        /*0038*/ 	.byte	0x04, 0x17
        /*003a*/ 	.short	(.L_164 - .L_163)
.L_163:
        /*003c*/ 	.word	0x00000000
        /*0040*/ 	.short	0x0002
        /*0042*/ 	.short	0x0010
        /*0044*/ 	.byte	0x00, 0xf0, 0x21, 0x00


	//----- nvinfo : EIATTR_KPARAM_INFO
	.align		4
.L_164:
        /*0048*/ 	.byte	0x04, 0x17
        /*004a*/ 	.short	(.L_166 - .L_165)
.L_165:
        /*004c*/ 	.word	0x00000000
        /*0050*/ 	.short	0x0001
        /*0052*/ 	.short	0x0008
        /*0054*/ 	.byte	0x00, 0xf5, 0x21, 0x00


	//----- nvinfo : EIATTR_KPARAM_INFO
	.align		4
.L_166:
        /*0058*/ 	.byte	0x04, 0x17
        /*005a*/ 	.short	(.L_168 - .L_167)
.L_167:
        /*005c*/ 	.word	0x00000000
        /*0060*/ 	.short	0x0000
        /*0062*/ 	.short	0x0000
        /*0064*/ 	.byte	0x00, 0xf0, 0x21, 0x00


	//----- nvinfo : EIATTR_SPARSE_MMA_MASK
	.align		4
.L_168:
        /*0068*/ 	.byte	0x03, 0x50
        /*006a*/ 	.short	0x0000


	//----- nvinfo : EIATTR_MAXREG_COUNT
	.align		4
        /*006c*/ 	.byte	0x03, 0x1b
        /*006e*/ 	.short	0x0080


	//----- nvinfo : EIATTR_NUM_BARRIERS
	.align		4
        /*0070*/ 	.byte	0x02, 0x4c
        /*0072*/ 	.byte	0x01
	.zero		1


	//----- nvinfo : EIATTR_MERCURY_ISA_VERSION
	.align		4
        /*0074*/ 	.byte	0x03, 0x5f
        /*0076*/ 	.short	0x0101


	//----- nvinfo : EIATTR_COOP_GROUP_MASK_REGIDS
	.align		4
        /*0078*/ 	.byte	0x04, 0x29
        /*007a*/ 	.short	(.L_170 - .L_169)


	//   ....[0]....
.L_169:
        /*007c*/ 	.word	0xffffffff


	//   ....[1]....
        /*0080*/ 	.word	0xffffffff


	//   ....[2]....
        /*0084*/ 	.word	0xffffffff


	//   ....[3]....
        /*0088*/ 	.word	0xffffffff


	//   ....[4]....
        /*008c*/ 	.word	0xffffffff


	//   ....[5]....
        /*0090*/ 	.word	0xffffffff


	//   ....[6]....
        /*0094*/ 	.word	0xffffffff


	//   ....[7]....
        /*0098*/ 	.word	0xffffffff


	//   ....[8]....
        /*009c*/ 	.word	0xffffffff


	//   ....[9]....
        /*00a0*/ 	.word	0xffffffff


	//   ....[10]....
        /*00a4*/ 	.word	0xffffffff


	//   ....[11]....
        /*00a8*/ 	.word	0xffffffff


	//   ....[12]....
        /*00ac*/ 	.word	0xffffffff


	//   ....[13]....
        /*00b0*/ 	.word	0xffffffff


	//   ....[14]....
        /*00b4*/ 	.word	0xffffffff


	//   ....[15]....
        /*00b8*/ 	.word	0xffffffff


	//   ....[16]....
        /*00bc*/ 	.word	0xffffffff


	//   ....[17]....
        /*00c0*/ 	.word	0xffffffff


	//   ....[18]....
        /*00c4*/ 	.word	0xffffffff


	//   ....[19]....
        /*00c8*/ 	.word	0xffffffff


	//   ....[20]....
        /*00cc*/ 	.word	0xffffffff


	//   ....[21]....
        /*00d0*/ 	.word	0xffffffff


	//   ....[22]....
        /*00d4*/ 	.word	0xffffffff


	//   ....[23]....
        /*00d8*/ 	.word	0xffffffff


	//   ....[24]....
        /*00dc*/ 	.word	0xffffffff


	//   ....[25]....
        /*00e0*/ 	.word	0xffffffff


	//   ....[26]....
        /*00e4*/ 	.word	0xffffffff


	//   ....[27]....
        /*00e8*/ 	.word	0xffffffff


	//   ....[28]....
        /*00ec*/ 	.word	0xffffffff


	//   ....[29]....
        /*00f0*/ 	.word	0xffffffff


	//----- nvinfo : EIATTR_COOP_GROUP_INSTR_OFFSETS
	.align		4
.L_170:
        /*00f4*/ 	.byte	0x04, 0x28
        /*00f6*/ 	.short	(.L_172 - .L_171)


	//   ....[0]....
.L_171:
        /*00f8*/ 	.word	0x000009b0


	//   ....[1]....
        /*00fc*/ 	.word	0x000009c0


	//   ....[2]....
        /*0100*/ 	.word	0x00000a30


	//   ....[3]....
        /*0104*/ 	.word	0x00000a50


	//   ....[4]....
        /*0108*/ 	.word	0x00000ac0


	//   ....[5]....
        /*010c*/ 	.word	0x00000ad0


	//   ....[6]....
        /*0110*/ 	.word	0x00000b20


	//   ....[7]....
        /*0114*/ 	.word	0x00000b40


	//   ....[8]....
        /*0118*/ 	.word	0x00000bb0


	//   ....[9]....
        /*011c*/ 	.word	0x00000bc0


	//   ....[10]....
        /*0120*/ 	.word	0x00000e60


	//   ....[11]....
        /*0124*/ 	.word	0x00000e70


	//   ....[12]....
        /*0128*/ 	.word	0x00000ef0


	//   ....[13]....
        /*012c*/ 	.word	0x00000f10


	//   ....[14]....
        /*0130*/ 	.word	0x00000f60


	//   ....[15]....
        /*0134*/ 	.word	0x00000f90


	//   ....[16]....
        /*0138*/ 	.word	0x00000fe0


	//   ....[17]....
        /*013c*/ 	.word	0x00001000


	//   ....[18]....
        /*0140*/ 	.word	0x00001070


	//   ....[19]....
        /*0144*/ 	.word	0x000010a0


	//   ....[20]....
        /*0148*/ 	.word	0x00002320


	//   ....[21]....
        /*014c*/ 	.word	0x00002330


	//   ....[22]....
        /*0150*/ 	.word	0x000023a0


	//   ....[23]....
        /*0154*/ 	.word	0x000023c0


	//   ....[24]....
        /*0158*/ 	.word	0x00002430


	//   ....[25]....
        /*015c*/ 	.word	0x00002440


	//   ....[26]....
        /*0160*/ 	.word	0x00002490


	//   ....[27]....
        /*0164*/ 	.word	0x000024b0


	//   ....[28]....
        /*0168*/ 	.word	0x00002520


	//   ....[29]....
        /*016c*/ 	.word	0x00002530


	//----- nvinfo : EIATTR_VRC_CTA_INIT_COUNT
	.align		4
.L_172:
        /*0170*/ 	.byte	0x02, 0x4a
	.zero		1
	.zero		1


	//----- nvinfo : EIATTR_EXIT_INSTR_OFFSETS
	.align		4
        /*0174*/ 	.byte	0x04, 0x1c
        /*0176*/ 	.short	(.L_174 - .L_173)


	//   ....[0]....
.L_173:
        /*0178*/ 	.word	0x00002760


	//   ....[1]....
        /*017c*/ 	.word	0x000027c0


	//----- nvinfo : EIATTR_MAX_THREADS
	.align		4
.L_174:
        /*0180*/ 	.byte	0x04, 0x05
        /*0182*/ 	.short	(.L_176 - .L_175)
.L_175:
        /*0184*/ 	.word	0x00000200
        /*0188*/ 	.word	0x00000001
        /*018c*/ 	.word	0x00000001


	//----- nvinfo : EIATTR_CRS_STACK_SIZE
	.align		4
.L_176:
        /*0190*/ 	.byte	0x04, 0x1e
        /*0192*/ 	.short	(.L_178 - .L_177)
.L_177:
        /*0194*/ 	.word	0x00000000


	//----- nvinfo : EIATTR_CBANK_PARAM_SIZE
	.align		4
.L_178:
        /*0198*/ 	.byte	0x03, 0x19
        /*019a*/ 	.short	0x0062


	//----- nvinfo : EIATTR_PARAM_CBANK
	.align		4
        /*019c*/ 	.byte	0x04, 0x0a
        /*019e*/ 	.short	(.L_180 - .L_179)
	.align		4
.L_179:
        /*01a0*/ 	.word	index@(.nv.constant0._ZN3cub18CUB_300001_SM_10006detail6reduce18DeviceReduceKernelINS2_10policy_hubIdyN4cuda3std3__44plusIdEEE10Policy1000EN6thrust24THRUST_300001_SM_1000_NS6detail15normal_iteratorINSD_10device_ptrIdEEEEyS9_d15SquareTransformEEvT0_PT3_T1_NS0_13GridEvenShareISN_EET2_T4_)
        /*01a4*/ 	.short	0x0380
        /*01a6*/ 	.short	0x0062


	//----- nvinfo : EIATTR_SW_WAR
	.align		4
.L_180:
        /*01a8*/ 	.byte	0x04, 0x36
        /*01aa*/ 	.short	(.L_182 - .L_181)
.L_181:
        /*01ac*/ 	.word	0x00000008
.L_182:


//--------------------- .nv.info._ZN3cub18CUB_300001_SM_10006detail6reduce28DeviceReduceSingleTileKernelINS2_10policy_hubIdyN4cuda3std3__44plusIdEEE10Policy1000EN6thrust24THRUST_300001_SM_1000_NS6detail15normal_iteratorINSD_10device_ptrIdEEEEPdyS9_dd15SquareTransformEEvT0_T1_T2_T3_T4_T6_ --------------------------
	.section	.nv.info._ZN3cub18CUB_300001_SM_10006detail6reduce28DeviceReduceSingleTileKernelINS2_10policy_hubIdyN4cuda3std3__44plusIdEEE10Policy1000EN6thrust24THRUST_300001_SM_1000_NS6detail15normal_iteratorINSD_10device_ptrIdEEEEPdyS9_dd15SquareTransformEEvT0_T1_T2_T3_T4_T6_,"",@"SHT_CUDA_INFO"
	.sectionflags	@""
	.align	4


	//----- nvinfo : EIATTR_CUDA_API_VERSION
	.align		4
        /*0000*/ 	.byte	0x04, 0x37
        /*0002*/ 	.short	(.L_184 - .L_183)
.L_183:
        /*0004*/ 	.word	0x00000082


	//----- nvinfo : EIATTR_KPARAM_INFO
	.align		4
.L_184:
        /*0008*/ 	.byte	0x04, 0x17
        /*000a*/ 	.short	(.L_186 - .L_185)
.L_185:
        /*000c*/ 	.word	0x00000000
        /*0010*/ 	.short	0x0005
        /*0012*/ 	.short	0x0028
        /*0014*/ 	.byte	0x00, 0xf0, 0x05, 0x00


	//----- nvinfo : EIATTR_KPARAM_INFO
	.align		4
.L_186:
        /*0018*/ 	.byte	0x04, 0x17
        /*001a*/ 	.short	(.L_188 - .L_187)
.L_187:
        /*001c*/ 	.word	0x00000000
        /*0020*/ 	.short	0x0004
        /*0022*/ 	.short	0x0020
        /*0024*/ 	.byte	0x00, 0xf0, 0x21, 0x00


	//----- nvinfo : EIATTR_KPARAM_INFO
	.align		4
.L_188:
        /*0028*/ 	.byte	0x04, 0x17
        /*002a*/ 	.short	(.L_190 - .L_189)
.L_189:
        /*002c*/ 	.word	0x00000000
        /*0030*/ 	.short	0x0003
        /*0032*/ 	.short	0x0018
        /*0034*/ 	.byte	0x00, 0xf0, 0x05, 0x00


	//----- nvinfo : EIATTR_KPARAM_INFO
	.align		4
.L_190:
        /*0038*/ 	.byte	0x04, 0x17
        /*003a*/ 	.short	(.L_192 - .L_191)
.L_191:
        /*003c*/ 	.word	0x00000000
        /*0040*/ 	.short	0x0002
        /*0042*/ 	.short	0x0010
        /*0044*/ 	.byte	0x00, 0xf0, 0x21, 0x00


	//----- nvinfo : EIATTR_KPARAM_INFO
	.align		4
.L_192:
        /*0048*/ 	.byte	0x04, 0x17
        /*004a*/ 	.short	(.L_194 - .L_193)
.L_193:
        /*004c*/ 	.word	0x00000000
        /*0050*/ 	.short	0x0001
        /*0052*/ 	.short	0x0008
        /*0054*/ 	.byte	0x00, 0xf5, 0x21, 0x00


	//----- nvinfo : EIATTR_KPARAM_INFO
	.align		4
.L_194:
        /*0058*/ 	.byte	0x04, 0x17
        /*005a*/ 	.short	(.L_196 - .L_195)
.L_195:
        /*005c*/ 	.word	0x00000000
        /*0060*/ 	.short	0x0000
        /*0062*/ 	.short	0x0000
        /*0064*/ 	.byte	0x00, 0xf0, 0x21, 0x00


	//----- nvinfo : EIATTR_SPARSE_MMA_MASK
	.align		4
.L_196:
        /*0068*/ 	.byte	0x03, 0x50
        /*006a*/ 	.short	0x0000


	//----- nvinfo : EIATTR_MAXREG_COUNT
	.align		4
        /*006c*/ 	.byte	0x03, 0x1b
        /*006e*/ 	.short	0x0080


	//----- nvinfo : EIATTR_NUM_BARRIERS
	.align		4
        /*0070*/ 	.byte	0x02, 0x4c
        /*0072*/ 	.byte	0x01
	.zero		1


	//----- nvinfo : EIATTR_MERCURY_ISA_VERSION
	.align		4
        /*0074*/ 	.byte	0x03, 0x5f
        /*0076*/ 	.short	0x0101


	//----- nvinfo : EIATTR_COOP_GROUP_MASK_REGIDS
	.align		4
        /*0078*/ 	.byte	0x04, 0x29
        /*007a*/ 	.short	(.L_198 - .L_197)


	//   ....[0]....
.L_197:
        /*007c*/ 	.word	0xffffffff


	//   ....[1]....
        /*0080*/ 	.word	0xffffffff


	//   ....[2]....
        /*0084*/ 	.word	0xffffffff


	//   ....[3]....
        /*0088*/ 	.word	0xffffffff


	//   ....[4]....
        /*008c*/ 	.word	0xffffffff


	//   ....[5]....
        /*0090*/ 	.word	0xffffffff


	//   ....[6]....
        /*0094*/ 	.word	0xffffffff


	//   ....[7]....
        /*0098*/ 	.word	0xffffffff


	//   ....[8]....
        /*009c*/ 	.word	0xffffffff


	//   ....[9]....
        /*00a0*/ 	.word	0xffffffff


	//   ....[10]....
        /*00a4*/ 	.word	0xffffffff


	//   ....[11]....
        /*00a8*/ 	.word	0xffffffff


	//   ....[12]....
        /*00ac*/ 	.word	0xffffffff


	//   ....[13]....
        /*00b0*/ 	.word	0xffffffff


	//   ....[14]....
        /*00b4*/ 	.word	0xffffffff


	//   ....[15]....
        /*00b8*/ 	.word	0xffffffff


	//   ....[16]....
        /*00bc*/ 	.word	0xffffffff


	//   ....[17]....
        /*00c0*/ 	.word	0xffffffff


	//   ....[18]....
        /*00c4*/ 	.word	0xffffffff


	//   ....[19]....
        /*00c8*/ 	.word	0xffffffff


	//   ....[20]....
        /*00cc*/ 	.word	0xffffffff


	//   ....[21]....
        /*00d0*/ 	.word	0xffffffff


	//   ....[22]....
        /*00d4*/ 	.word	0xffffffff


	//   ....[23]....
        /*00d8*/ 	.word	0xffffffff


	//   ....[24]....
        /*00dc*/ 	.word	0xffffffff


	//   ....[25]....
        /*00e0*/ 	.word	0xffffffff


	//   ....[26]....
        /*00e4*/ 	.word	0xffffffff


	//   ....[27]....
        /*00e8*/ 	.word	0xffffffff


	//   ....[28]....
        /*00ec*/ 	.word	0xffffffff


	//   ....[29]....
        /*00f0*/ 	.word	0xffffffff


	//----- nvinfo : EIATTR_COOP_GROUP_INSTR_OFFSETS
	.align		4
.L_198:
        /*00f4*/ 	.byte	0x04, 0x28
        /*00f6*/ 	.short	(.L_200 - .L_199)


	//   ....[0]....
.L_199:
        /*00f8*/ 	.word	0x00000920


	//   ....[1]....
        /*00fc*/ 	.word	0x00000930


	//   ....[2]....
        /*0100*/ 	.word	0x000009a0


	//   ....[3]....
        /*0104*/ 	.word	0x000009b0


	//   ....[4]....
        /*0108*/ 	.word	0x00000a10


	//   ....[5]....
        /*010c*/ 	.word	0x00000a20


	//   ....[6]....
        /*0110*/ 	.word	0x00000a70


	//   ....[7]....
        /*0114*/ 	.word	0x00000a90


	//   ....[8]....
        /*0118*/ 	.word	0x00000af0


	//   ....[9]....
        /*011c*/ 	.word	0x00000b20


	//   ....[10]....
        /*0120*/ 	.word	0x00000dd0


	//   ....[11]....
        /*0124*/ 	.word	0x00000de0


	//   ....[12]....
        /*0128*/ 	.word	0x00000e70


	//   ....[13]....
        /*012c*/ 	.word	0x00000e80


	//   ....[14]....
        /*0130*/ 	.word	0x00000ee0


	//   ....[15]....
        /*0134*/ 	.word	0x00000ef0


	//   ....[16]....
        /*0138*/ 	.word	0x00000f40


	//   ....[17]....
        /*013c*/ 	.word	0x00000f60


	//   ....[18]....
        /*0140*/ 	.word	0x00000fd0


	//   ....[19]....
        /*0144*/ 	.word	0x00001000


	//   ....[20]....
        /*0148*/ 	.word	0x000021a0


	//   ....[21]....
        /*014c*/ 	.word	0x000021b0


	//   ....[22]....
        /*0150*/ 	.word	0x00002220


	//   ....[23]....
        /*0154*/ 	.word	0x00002230


	//   ....[24]....
        /*0158*/ 	.word	0x00002290


	//   ....[25]....
        /*015c*/ 	.word	0x000022a0


	//   ....[26]....
        /*0160*/ 	.word	0x000022f0


	//   ....[27]....
        /*0164*/ 	.word	0x00002310


	//   ....[28]....
        /*0168*/ 	.word	0x00002370


	//   ....[29]....
        /*016c*/ 	.word	0x000023a0


	//----- nvinfo : EIATTR_VRC_CTA_INIT_COUNT
	.align		4
.L_200:
        /*0170*/ 	.byte	0x02, 0x4a
	.zero		1
	.zero		1


	//----- nvinfo : EIATTR_EXIT_INSTR_OFFSETS
	.align		4
        /*0174*/ 	.byte	0x04, 0x1c
        /*0176*/ 	.short	(.L_202 - .L_201)


	//   ....[0]....
.L_201:
        /*0178*/ 	.word	0x000000a0


	//   ....[1]....
        /*017c*/ 	.word	0x000000e0


	//   ....[2]....
        /*0180*/ 	.word	0x00002600


	//   ....[3]....
        /*0184*/ 	.word	0x00002650


	//----- nvinfo : EIATTR_MAX_THREADS
	.align		4
.L_202:
        /*0188*/ 	.byte	0x04, 0x05
        /*018a*/ 	.short	(.L_204 - .L_203)
.L_203:
        /*018c*/ 	.word	0x00000200
        /*0190*/ 	.word	0x00000001
        /*0194*/ 	.word	0x00000001


	//----- nvinfo : EIATTR_CRS_STACK_SIZE
	.align		4
.L_204:
        /*0198*/ 	.byte	0x04, 0x1e
        /*019a*/ 	.short	(.L_206 - .L_205)
.L_205:
        /*019c*/ 	.word	0x00000000


	//----- nvinfo : EIATTR_CBANK_PARAM_SIZE
	.align		4
.L_206:
        /*01a0*/ 	.byte	0x03, 0x19
        /*01a2*/ 	.short	0x0029


	//----- nvinfo : EIATTR_PARAM_CBANK
	.align		4
        /*01a4*/ 	.byte	0x04, 0x0a
        /*01a6*/ 	.short	(.L_208 - .L_207)
	.align		4
.L_207:
        /*01a8*/ 	.word	index@(.nv.constant0._ZN3cub18CUB_300001_SM_10006detail6reduce28DeviceReduceSingleTileKernelINS2_10policy_hubIdyN4cuda3std3__44plusIdEEE10Policy1000EN6thrust24THRUST_300001_SM_1000_NS6detail15normal_iteratorINSD_10device_ptrIdEEEEPdyS9_dd15SquareTransformEEvT0_T1_T2_T3_T4_T6_)
        /*01ac*/ 	.short	0x0380
        /*01ae*/ 	.short	0x0029


	//----- nvinfo : EIATTR_SW_WAR
	.align		4
.L_208:
        /*01b0*/ 	.byte	0x04, 0x36
        /*01b2*/ 	.short	(.L_210 - .L_209)
.L_209:
        /*01b4*/ 	.word	0x00000008
.L_210:


//--------------------- .nv.info._ZN3cub18CUB_300001_SM_10006detail6reduce28DeviceReduceSingleTileKernelINS2_10policy_hubIdjN4cuda3std3__44plusIdEEE10Policy1000EPdSC_iS9_ddNS7_10__identityEEEvT0_T1_T2_T3_T4_T6_ --------------------------
	.section	.nv.info._ZN3cub18CUB_300001_SM_10006detail6reduce28DeviceReduceSingleTileKernelINS2_10policy_hubIdjN4cuda3std3__44plusIdEEE10Policy1000EPdSC_iS9_ddNS7_10__identityEEEvT0_T1_T2_T3_T4_T6_,"",@"SHT_CUDA_INFO"
	.sectionflags	@""
	.align	4


	//----- nvinfo : EIATTR_CUDA_API_VERSION
	.align		4
        /*0000*/ 	.byte	0x04, 0x37
        /*0002*/ 	.short	(.L_212 - .L_211)
.L_211:
        /*0004*/ 	.word	0x00000082


	//----- nvinfo : EIATTR_KPARAM_INFO
	.align		4
.L_212:
        /*0008*/ 	.byte	0x04, 0x17
        /*000a*/ 	.short	(.L_214 - .L_213)
.L_213:
        /*000c*/ 	.word	0x00000000
        /*0010*/ 	.short	0x0005
        /*0012*/ 	.short	0x0020
        /*0014*/ 	.byte	0x00, 0xf0, 0x05, 0x00


	//----- nvinfo : EIATTR_KPARAM_INFO
	.align		4
.L_214:
        /*0018*/ 	.byte	0x04, 0x17
        /*001a*/ 	.short	(.L_216 - .L_215)
.L_215:
        /*001c*/ 	.word	0x00000000
        /*0020*/ 	.short	0x0004
        /*0022*/ 	.short	0x0018
        /*0024*/ 	.byte	0x00, 0xf0, 0x21, 0x00


	//----- nvinfo : EIATTR_KPARAM_INFO
	.align		4
.L_216:
        /*0028*/ 	.byte	0x04, 0x17
        /*002a*/ 	.short	(.L_218 - .L_217)
.L_217:
        /*002c*/ 	.word	0x00000000
        /*0030*/ 	.short	0x0003
        /*0032*/ 	.short	0x0014
        /*0034*/ 	.byte	0x00, 0xf0, 0x05, 0x00


	//----- nvinfo : EIATTR_KPARAM_INFO
	.align		4
.L_218:
        /*0038*/ 	.byte	0x04, 0x17
        /*003a*/ 	.short	(.L_220 - .L_219)
.L_219:
        /*003c*/ 	.word	0x00000000
        /*0040*/ 	.short	0x0002
        /*0042*/ 	.short	0x0010
        /*0044*/ 	.byte	0x00, 0xf0, 0x11, 0x00


	//----- nvinfo : EIATTR_KPARAM_INFO
	.align		4
.L_220:
        /*0048*/ 	.byte	0x04, 0x17
        /*004a*/ 	.short	(.L_222 - .L_221)
.L_221:
        /*004c*/ 	.word	0x00000000
        /*0050*/ 	.short	0x0001
        /*0052*/ 	.short	0x0008
        /*0054*/ 	.byte	0x00, 0xf5, 0x21, 0x00


	//----- nvinfo : EIATTR_KPARAM_INFO
	.align		4
.L_222:
        /*0058*/ 	.byte	0x04, 0x17
        /*005a*/ 	.short	(.L_224 - .L_223)
.L_223:
        /*005c*/ 	.word	0x00000000
        /*0060*/ 	.short	0x0000
        /*0062*/ 	.short	0x0000
        /*0064*/ 	.byte	0x00, 0xf5, 0x21, 0x00


	//----- nvinfo : EIATTR_SPARSE_MMA_MASK
	.align		4
.L_224:
        /*0068*/ 	.byte	0x03, 0x50
        /*006a*/ 	.short	0x0000


	//----- nvinfo : EIATTR_MAXREG_COUNT
	.align		4
        /*006c*/ 	.byte	0x03, 0x1b
        /*006e*/ 	.short	0x0060


	//----- nvinfo : EIATTR_NUM_BARRIERS
	.align		4
        /*0070*/ 	.byte	0x02, 0x4c
        /*0072*/ 	.byte	0x01
	.zero		1


	//----- nvinfo : EIATTR_MERCURY_ISA_VERSION
	.align		4
        /*0074*/ 	.byte	0x03, 0x5f
        /*0076*/ 	.short	0x0101


	//----- nvinfo : EIATTR_COOP_GROUP_MASK_REGIDS
	.align		4
        /*0078*/ 	.byte	0x04, 0x29
        /*007a*/ 	.short	(.L_226 - .L_225)


	//   ....[0]....
.L_225:
        /*007c*/ 	.word	0xffffffff


	//   ....[1]....
        /*0080*/ 	.word	0xffffffff


	//   ....[2]....
        /*0084*/ 	.word	0xffffffff


	//   ....[3]....
        /*0088*/ 	.word	0xffffffff


	//   ....[4]....
        /*008c*/ 	.word	0xffffffff


	//   ....[5]....
        /*0090*/ 	.word	0xffffffff


	//   ....[6]....
        /*0094*/ 	.word	0xffffffff


	//   ....[7]....
        /*0098*/ 	.word	0xffffffff


	//   ....[8]....
        /*009c*/ 	.word	0xffffffff


	//   ....[9]....
        /*00a0*/ 	.word	0xffffffff


	//   ....[10]....
        /*00a4*/ 	.word	0xffffffff


	//   ....[11]....
        /*00a8*/ 	.word	0xffffffff


	//   ....[12]....
        /*00ac*/ 	.word	0xffffffff


	//   ....[13]....
        /*00b0*/ 	.word	0xffffffff


	//   ....[14]....
        /*00b4*/ 	.word	0xffffffff


	//   ....[15]....
        /*00b8*/ 	.word	0xffffffff


	//   ....[16]....
        /*00bc*/ 	.word	0xffffffff


	//   ....[17]....
        /*00c0*/ 	.word	0xffffffff


	//   ....[18]....
        /*00c4*/ 	.word	0xffffffff


	//   ....[19]....
        /*00c8*/ 	.word	0xffffffff


	//   ....[20]....
        /*00cc*/ 	.word	0xffffffff


	//   ....[21]....
        /*00d0*/ 	.word	0xffffffff


	//   ....[22]....
        /*00d4*/ 	.word	0xffffffff


	//   ....[23]....
        /*00d8*/ 	.word	0xffffffff


	//   ....[24]....
        /*00dc*/ 	.word	0xffffffff


	//   ....[25]....
        /*00e0*/ 	.word	0xffffffff


	//   ....[26]....
        /*00e4*/ 	.word	0xffffffff


	//   ....[27]....
        /*00e8*/ 	.word	0xffffffff


	//   ....[28]....
        /*00ec*/ 	.word	0xffffffff


	//   ....[29]....
        /*00f0*/ 	.word	0xffffffff


	//----- nvinfo : EIATTR_COOP_GROUP_INSTR_OFFSETS
	.align		4
.L_226:
        /*00f4*/ 	.byte	0x04, 0x28
        /*00f6*/ 	.short	(.L_228 - .L_227)


	//   ....[0]....
.L_227:
        /*00f8*/ 	.word	0x00000980


	//   ....[1]....
        /*00fc*/ 	.word	0x00000990


	//   ....[2]....
        /*0100*/ 	.word	0x00000a00


	//   ....[3]....
        /*0104*/ 	.word	0x00000a30


	//   ....[4]....
        /*0108*/ 	.word	0x00000aa0


	//   ....[5]....
        /*010c*/ 	.word	0x00000ab0


	//   ....[6]....
        /*0110*/ 	.word	0x00000b00


	//   ....[7]....
        /*0114*/ 	.word	0x00000b10


	//   ....[8]....
        /*0118*/ 	.word	0x00000b60


	//   ....[9]....
        /*011c*/ 	.word	0x00000b80


	//   ....[10]....
        /*0120*/ 	.word	0x00000e90


	//   ....[11]....
        /*0124*/ 	.word	0x00000ea0


	//   ....[12]....
        /*0128*/ 	.word	0x00000f30


	//   ....[13]....
        /*012c*/ 	.word	0x00000f50


	//   ....[14]....
        /*0130*/ 	.word	0x00000fa0


	//   ....[15]....
        /*0134*/ 	.word	0x00000fc0


	//   ....[16]....
        /*0138*/ 	.word	0x00001010


	//   ....[17]....
        /*013c*/ 	.word	0x00001040


	//   ....[18]....
        /*0140*/ 	.word	0x000010a0


	//   ....[19]....
        /*0144*/ 	.word	0x000010d0


	//   ....[20]....
        /*0148*/ 	.word	0x000022b0


	//   ....[21]....
        /*014c*/ 	.word	0x000022c0


	//   ....[22]....
        /*0150*/ 	.word	0x00002330


	//   ....[23]....
        /*0154*/ 	.word	0x00002340


	//   ....[24]....
        /*0158*/ 	.word	0x000023a0


	//   ....[25]....
        /*015c*/ 	.word	0x000023d0


	//   ....[26]....
        /*0160*/ 	.word	0x00002450


	//   ....[27]....
        /*0164*/ 	.word	0x00002460


	//   ....[28]....
        /*0168*/ 	.word	0x000024b0


	//   ....[29]....
        /*016c*/ 	.word	0x000024c0


	//----- nvinfo : EIATTR_VRC_CTA_INIT_COUNT
	.align		4
.L_228:
        /*0170*/ 	.byte	0x02, 0x4a
	.zero		1
	.zero		1


	//----- nvinfo : EIATTR_EXIT_INSTR_OFFSETS
	.align		4
        /*0174*/ 	.byte	0x04, 0x1c
        /*0176*/ 	.short	(.L_230 - .L_229)


	//   ....[0]....
.L_229:
        /*0178*/ 	.word	0x00000080


	//   ....[1]....
        /*017c*/ 	.word	0x000000c0


	//   ....[2]....
        /*0180*/ 	.word	0x00002750


	//   ....[3]....
        /*0184*/ 	.word	0x000027a0


	//----- nvinfo : EIATTR_MAX_THREADS
	.align		4
.L_230:
        /*0188*/ 	.byte	0x04, 0x05
        /*018a*/ 	.short	(.L_232 - .L_231)
.L_231:
        /*018c*/ 	.word	0x00000280
        /*0190*/ 	.word	0x00000001
        /*0194*/ 	.word	0x00000001


	//----- nvinfo : EIATTR_CRS_STACK_SIZE
	.align		4
.L_232:
        /*0198*/ 	.byte	0x04, 0x1e
        /*019a*/ 	.short	(.L_234 - .L_233)
.L_233:
        /*019c*/ 	.word	0x00000000


	//----- nvinfo : EIATTR_CBANK_PARAM_SIZE
	.align		4
.L_234:
        /*01a0*/ 	.byte	0x03, 0x19
        /*01a2*/ 	.short	0x0021


	//----- nvinfo : EIATTR_PARAM_CBANK
	.align		4
        /*01a4*/ 	.byte	0x04, 0x0a
        /*01a6*/ 	.short	(.L_236 - .L_235)
	.align		4
.L_235:
        /*01a8*/ 	.word	index@(.nv.constant0._ZN3cub18CUB_300001_SM_10006detail6reduce28DeviceReduceSingleTileKernelINS2_10policy_hubIdjN4cuda3std3__44plusIdEEE10Policy1000EPdSC_iS9_ddNS7_10__identityEEEvT0_T1_T2_T3_T4_T6_)
        /*01ac*/ 	.short	0x0380
        /*01ae*/ 	.short	0x0021


	//----- nvinfo : EIATTR_SW_WAR
	.align		4
.L_236:
        /*01b0*/ 	.byte	0x04, 0x36
        /*01b2*/ 	.short	(.L_238 - .L_237)
.L_237:
        /*01b4*/ 	.word	0x00000008
.L_238:


//--------------------- .nv.info._ZN3cub18CUB_300001_SM_10006detail6reduce18DeviceReduceKernelINS2_10policy_hubIdjN4cuda3std3__44plusIdEEE10Policy1000EN6thrust24THRUST_300001_SM_1000_NS6detail15normal_iteratorINSD_10device_ptrIdEEEEjS9_d15SquareTransformEEvT0_PT3_T1_NS0_13GridEvenShareISN_EET2_T4_ --------------------------
	.section	.nv.info._ZN3cub18CUB_300001_SM_10006detail6reduce18DeviceReduceKernelINS2_10policy_hubIdjN4cuda3std3__44plusIdEEE10Policy1000EN6thrust24THRUST_300001_SM_1000_NS6detail15normal_iteratorINSD_10device_ptrIdEEEEjS9_d15SquareTransformEEvT0_PT3_T1_NS0_13GridEvenShareISN_EET2_T4_,"",@"SHT_CUDA_INFO"
	.sectionflags	@""
	.align	4


	//----- nvinfo : EIATTR_CUDA_API_VERSION
	.align		4
        /*0000*/ 	.byte	0x04, 0x37
        /*0002*/ 	.short	(.L_240 - .L_239)
.L_239:
        /*0004*/ 	.word	0x00000082


	//----- nvinfo : EIATTR_KPARAM_INFO
	.align		4
.L_240:
        /*0008*/ 	.byte	0x04, 0x17
        /*000a*/ 	.short	(.L_242 - .L_241)
.L_241:
        /*000c*/ 	.word	0x00000000
        /*0010*/ 	.short	0x0005
        /*0012*/ 	.short	0x003d
        /*0014*/ 	.byte	0x00, 0xf0, 0x05, 0x00


	//----- nvinfo : EIATTR_KPARAM_INFO
	.align		4
.L_242:
        /*0018*/ 	.byte	0x04, 0x17
        /*001a*/ 	.short	(.L_244 - .L_243)
.L_243:
        /*001c*/ 	.word	0x00000000
        /*0020*/ 	.short	0x0004
        /*0022*/ 	.short	0x003c
        /*0024*/ 	.byte	0x00, 0xf0, 0x05, 0x00


	//----- nvinfo : EIATTR_KPARAM_INFO
	.align		4
.L_244:
        /*0028*/ 	.byte	0x04, 0x17
        /*002a*/ 	.short	(.L_246 - .L_245)
.L_245:
        /*002c*/ 	.word	0x00000000
        /*0030*/ 	.short	0x0003
        /*0032*/ 	.short	0x0014
        /*0034*/ 	.byte	0x00, 0xf0, 0xa1, 0x00


	//----- nvinfo : EIATTR_KPARAM_INFO
	.align		4
.L_246:
        /*0038*/ 	.byte	0x04, 0x17
        /*003a*/ 	.short	(.L_248 - .L_247)
.L_247:
        /*003c*/ 	.word	0x00000000
        /*0040*/ 	.short	0x0002
        /*0042*/ 	.short	0x0010
        /*0044*/ 	.byte	0x00, 0xf0, 0x11, 0x00


	//----- nvinfo : EIATTR_KPARAM_INFO
	.align		4
.L_248:
        /*0048*/ 	.byte	0x04, 0x17
        /*004a*/ 	.short	(.L_250 - .L_249)
.L_249:
        /*004c*/ 	.word	0x00000000
        /*0050*/ 	.short	0x0001
        /*0052*/ 	.short	0x0008
        /*0054*/ 	.byte	0x00, 0xf5, 0x21, 0x00


	//----- nvinfo : EIATTR_KPARAM_INFO
	.align		4
.L_250:
        /*0058*/ 	.byte	0x04, 0x17
        /*005a*/ 	.short	(.L_252 - .L_251)
.L_251:
        /*005c*/ 	.word	0x00000000
        /*0060*/ 	.short	0x0000
        /*0062*/ 	.short	0x0000
        /*0064*/ 	.byte	0x00, 0xf0, 0x21, 0x00


	//----- nvinfo : EIATTR_SPARSE_MMA_MASK
	.align		4
.L_252:
        /*0068*/ 	.byte	0x03, 0x50
        /*006a*/ 	.short	0x0000


	//----- nvinfo : EIATTR_MAXREG_COUNT
	.align		4
        /*006c*/ 	.byte	0x03, 0x1b
        /*006e*/ 	.short	0x0060


	//----- nvinfo : EIATTR_NUM_BARRIERS
	.align		4
        /*0070*/ 	.byte	0x02, 0x4c
        /*0072*/ 	.byte	0x01
	.zero		1


	//----- nvinfo : EIATTR_MERCURY_ISA_VERSION
	.align		4
        /*0074*/ 	.byte	0x03, 0x5f
        /*0076*/ 	.short	0x0101


	//----- nvinfo : EIATTR_COOP_GROUP_MASK_REGIDS
	.align		4
        /*0078*/ 	.byte	0x04, 0x29
        /*007a*/ 	.short	(.L_254 - .L_253)


	//   ....[0]....
.L_253:
        /*007c*/ 	.word	0xffffffff


	//   ....[1]....
        /*0080*/ 	.word	0xffffffff


	//   ....[2]....
        /*0084*/ 	.word	0xffffffff


	//   ....[3]....
        /*0088*/ 	.word	0xffffffff


	//   ....[4]....
        /*008c*/ 	.word	0xffffffff


	//   ....[5]....
        /*0090*/ 	.word	0xffffffff


	//   ....[6]....
        /*0094*/ 	.word	0xffffffff


	//   ....[7]....
        /*0098*/ 	.word	0xffffffff


	//   ....[8]....
        /*009c*/ 	.word	0xffffffff


	//   ....[9]....
        /*00a0*/ 	.word	0xffffffff


	//   ....[10]....
        /*00a4*/ 	.word	0xffffffff


	//   ....[11]....
        /*00a8*/ 	.word	0xffffffff


	//   ....[12]....
        /*00ac*/ 	.word	0xffffffff


	//   ....[13]....
        /*00b0*/ 	.word	0xffffffff


	//   ....[14]....
        /*00b4*/ 	.word	0xffffffff


	//   ....[15]....
        /*00b8*/ 	.word	0xffffffff


	//   ....[16]....
        /*00bc*/ 	.word	0xffffffff


	//   ....[17]....
        /*00c0*/ 	.word	0xffffffff


	//   ....[18]....
        /*00c4*/ 	.word	0xffffffff


	//   ....[19]....
        /*00c8*/ 	.word	0xffffffff


	//   ....[20]....
        /*00cc*/ 	.word	0xffffffff


	//   ....[21]....
        /*00d0*/ 	.word	0xffffffff


	//   ....[22]....
        /*00d4*/ 	.word	0xffffffff


	//   ....[23]....
        /*00d8*/ 	.word	0xffffffff


	//   ....[24]....
        /*00dc*/ 	.word	0xffffffff


	//   ....[25]....
        /*00e0*/ 	.word	0xffffffff


	//   ....[26]....
        /*00e4*/ 	.word	0xffffffff


	//   ....[27]....
        /*00e8*/ 	.word	0xffffffff


	//   ....[28]....
        /*00ec*/ 	.word	0xffffffff


	//   ....[29]....
        /*00f0*/ 	.word	0xffffffff


	//----- nvinfo : EIATTR_COOP_GROUP_INSTR_OFFSETS
	.align		4
.L_254:
        /*00f4*/ 	.byte	0x04, 0x28
        /*00f6*/ 	.short	(.L_256 - .L_255)


	//   ....[0]....
.L_255:
        /*00f8*/ 	.word	0x00000c10


	//   ....[1]....
        /*00fc*/ 	.word	0x00000c20


	//   ....[2]....
        /*0100*/ 	.word	0x00000c90


	//   ....[3]....
        /*0104*/ 	.word	0x00000ca0


	//   ....[4]....
        /*0108*/ 	.word	0x00000d00


	//   ....[5]....
        /*010c*/ 	.word	0x00000d10


	//   ....[6]....
        /*0110*/ 	.word	0x00000d60


	//   ....[7]....
        /*0114*/ 	.word	0x00000d80


	//   ....[8]....
        /*0118*/ 	.word	0x00000de0


	//   ....[9]....
        /*011c*/ 	.word	0x00000e10


	//   ....[10]....
        /*0120*/ 	.word	0x00001120


	//   ....[11]....
        /*0124*/ 	.word	0x00001130


	//   ....[12]....
        /*0128*/ 	.word	0x000011a0


	//   ....[13]....
        /*012c*/ 	.word	0x000011c0


	//   ....[14]....
        /*0130*/ 	.word	0x00001210


	//   ....[15]....
        /*0134*/ 	.word	0x00001230


	//   ....[16]....
        /*0138*/ 	.word	0x00001290


	//   ....[17]....
        /*013c*/ 	.word	0x000012b0


	//   ....[18]....
        /*0140*/ 	.word	0x00001330


	//   ....[19]....
        /*0144*/ 	.word	0x00001360


	//   ....[20]....
        /*0148*/ 	.word	0x000028e0


	//   ....[21]....
        /*014c*/ 	.word	0x000028f0


	//   ....[22]....
        /*0150*/ 	.word	0x00002970


	//   ....[23]....
        /*0154*/ 	.word	0x00002980


	//   ....[24]....
        /*0158*/ 	.word	0x00002a00


	//   ....[25]....
        /*015c*/ 	.word	0x00002a10


	//   ....[26]....
        /*0160*/ 	.word	0x00002a60


	//   ....[27]....
        /*0164*/ 	.word	0x00002a80


	//   ....[28]....
        /*0168*/ 	.word	0x00002af0


	//   ....[29]....
        /*016c*/ 	.word	0x00002b00


	//----- nvinfo : EIATTR_VRC_CTA_INIT_COUNT
	.align		4
.L_256:
        /*0170*/ 	.byte	0x02, 0x4a
	.zero		1
	.zero		1


	//----- nvinfo : EIATTR_EXIT_INSTR_OFFSETS
	.align		4
        /*0174*/ 	.byte	0x04, 0x1c
        /*0176*/ 	.short	(.L_258 - .L_257)


	//   ....[0]....
.L_257:
        /*0178*/ 	.word	0x00002db0


	//   ....[1]....
        /*017c*/ 	.word	0x00002df0


	//----- nvinfo : EIATTR_MAX_THREADS
	.align		4
.L_258:
        /*0180*/ 	.byte	0x04, 0x05
        /*0182*/ 	.short	(.L_260 - .L_259)
.L_259:
        /*0184*/ 	.word	0x00000280
        /*0188*/ 	.word	0x00000001
        /*018c*/ 	.word	0x00000001


	//----- nvinfo : EIATTR_CRS_STACK_SIZE
	.align		4
.L_260:
        /*0190*/ 	.byte	0x04, 0x1e
        /*0192*/ 	.short	(.L_262 - .L_261)
.L_261:
        /*0194*/ 	.word	0x00000000


	//----- nvinfo : EIATTR_CBANK_PARAM_SIZE
	.align		4
.L_262:
        /*0198*/ 	.byte	0x03, 0x19
        /*019a*/ 	.short	0x003e


	//----- nvinfo : EIATTR_PARAM_CBANK
	.align		4
        /*019c*/ 	.byte	0x04, 0x0a
        /*019e*/ 	.short	(.L_264 - .L_263)
	.align		4
.L_263:
        /*01a0*/ 	.word	index@(.nv.constant0._ZN3cub18CUB_300001_SM_10006detail6reduce18DeviceReduceKernelINS2_10policy_hubIdjN4cuda3std3__44plusIdEEE10Policy1000EN6thrust24THRUST_300001_SM_1000_NS6detail15normal_iteratorINSD_10device_ptrIdEEEEjS9_d15SquareTransformEEvT0_PT3_T1_NS0_13GridEvenShareISN_EET2_T4_)
        /*01a4*/ 	.short	0x0380
        /*01a6*/ 	.short	0x003e


	//----- nvinfo : EIATTR_SW_WAR
	.align		4
.L_264:
        /*01a8*/ 	.byte	0x04, 0x36
        /*01aa*/ 	.short	(.L_266 - .L_265)
.L_265:
        /*01ac*/ 	.word	0x00000008
.L_266:


//--------------------- .nv.info._ZN3cub18CUB_300001_SM_10006detail6reduce28DeviceReduceSingleTileKernelINS2_10policy_hubIdjN4cuda3std3__44plusIdEEE10Policy1000EN6thrust24THRUST_300001_SM_1000_NS6detail15normal_iteratorINSD_10device_ptrIdEEEEPdjS9_dd15SquareTransformEEvT0_T1_T2_T3_T4_T6_ --------------------------
	.section	.nv.info._ZN3cub18CUB_300001_SM_10006detail6reduce28DeviceReduceSingleTileKernelINS2_10policy_hubIdjN4cuda3std3__44plusIdEEE10Policy1000EN6thrust24THRUST_300001_SM_1000_NS6detail15normal_iteratorINSD_10device_ptrIdEEEEPdjS9_dd15SquareTransformEEvT0_T1_T2_T3_T4_T6_,"",@"SHT_CUDA_INFO"
	.sectionflags	@""
	.align	4


	//----- nvinfo : EIATTR_CUDA_API_VERSION
	.align		4
        /*0000*/ 	.byte	0x04, 0x37
        /*0002*/ 	.short	(.L_268 - .L_267)
.L_267:
        /*0004*/ 	.word	0x00000082


	//----- nvinfo : EIATTR_KPARAM_INFO
	.align		4
.L_268:
        /*0008*/ 	.byte	0x04, 0x17
        /*000a*/ 	.short	(.L_270 - .L_269)
.L_269:
        /*000c*/ 	.word	0x00000000
        /*0010*/ 	.short	0x0005
        /*0012*/ 	.short	0x0020
        /*0014*/ 	.byte	0x00, 0xf0, 0x05, 0x00


	//----- nvinfo : EIATTR_KPARAM_INFO
	.align		4
.L_270:
        /*0018*/ 	.byte	0x04, 0x17
        /*001a*/ 	.short	(.L_272 - .L_271)
.L_271:
        /*001c*/ 	.word	0x00000000
        /*0020*/ 	.short	0x0004
        /*0022*/ 	.short	0x0018
        /*0024*/ 	.byte	0x00, 0xf0, 0x21, 0x00


	//----- nvinfo : EIATTR_KPARAM_INFO
	.align		4
.L_272:
        /*0028*/ 	.byte	0x04, 0x17
        /*002a*/ 	.short	(.L_274 - .L_273)
.L_273:
        /*002c*/ 	.word	0x00000000
        /*0030*/ 	.short	0x0003
        /*0032*/ 	.short	0x0014
        /*0034*/ 	.byte	0x00, 0xf0, 0x05, 0x00


	//----- nvinfo : EIATTR_KPARAM_INFO
	.align		4
.L_274:
        /*0038*/ 	.byte	0x04, 0x17
        /*003a*/ 	.short	(.L_276 - .L_275)
.L_275:
        /*003c*/ 	.word	0x00000000
        /*0040*/ 	.short	0x0002
        /*0042*/ 	.short	0x0010
        /*0044*/ 	.byte	0x00, 0xf0, 0x11, 0x00


	//----- nvinfo : EIATTR_KPARAM_INFO
	.align		4
.L_276:
        /*0048*/ 	.byte	0x04, 0x17
        /*004a*/ 	.short	(.L_278 - .L_277)
.L_277:
        /*004c*/ 	.word	0x00000000
        /*0050*/ 	.short	0x0001
        /*0052*/ 	.short	0x0008
        /*0054*/ 	.byte	0x00, 0xf5, 0x21, 0x00


	//----- nvinfo : EIATTR_KPARAM_INFO
	.align		4
.L_278:
        /*0058*/ 	.byte	0x04, 0x17
        /*005a*/ 	.short	(.L_280 - .L_279)
.L_279:
        /*005c*/ 	.word	0x00000000
        /*0060*/ 	.short	0x0000
        /*0062*/ 	.short	0x0000
        /*0064*/ 	.byte	0x00, 0xf0, 0x21, 0x00


	//----- nvinfo : EIATTR_SPARSE_MMA_MASK
	.align		4
.L_280:
        /*0068*/ 	.byte	0x03, 0x50
        /*006a*/ 	.short	0x0000


	//----- nvinfo : EIATTR_MAXREG_COUNT
	.align		4
        /*006c*/ 	.byte	0x03, 0x1b
        /*006e*/ 	.short	0x0060


	//----- nvinfo : EIATTR_NUM_BARRIERS
	.align		4
        /*0070*/ 	.byte	0x02, 0x4c
        /*0072*/ 	.byte	0x01
	.zero		1


	//----- nvinfo : EIATTR_MERCURY_ISA_VERSION
	.align		4
        /*0074*/ 	.byte	0x03, 0x5f
        /*0076*/ 	.short	0x0101


	//----- nvinfo : EIATTR_COOP_GROUP_MASK_REGIDS
	.align		4
        /*0078*/ 	.byte	0x04, 0x29
        /*007a*/ 	.short	(.L_282 - .L_281)


	//   ....[0]....
.L_281:
        /*007c*/ 	.word	0xffffffff


	//   ....[1]....
        /*0080*/ 	.word	0xffffffff


	//   ....[2]....
        /*0084*/ 	.word	0xffffffff


	//   ....[3]....
        /*0088*/ 	.word	0xffffffff


	//   ....[4]....
        /*008c*/ 	.word	0xffffffff


	//   ....[5]....
        /*0090*/ 	.word	0xffffffff


	//   ....[6]....
        /*0094*/ 	.word	0xffffffff


	//   ....[7]....
        /*0098*/ 	.word	0xffffffff


	//   ....[8]....
        /*009c*/ 	.word	0xffffffff


	//   ....[9]....
        /*00a0*/ 	.word	0xffffffff


	//   ....[10]....
        /*00a4*/ 	.word	0xffffffff


	//   ....[11]....
        /*00a8*/ 	.word	0xffffffff


	//   ....[12]....
        /*00ac*/ 	.word	0xffffffff


	//   ....[13]....
        /*00b0*/ 	.word	0xffffffff


	//   ....[14]....
        /*00b4*/ 	.word	0xffffffff


	//   ....[15]....
        /*00b8*/ 	.word	0xffffffff


	//   ....[16]....
        /*00bc*/ 	.word	0xffffffff


	//   ....[17]....
        /*00c0*/ 	.word	0xffffffff


	//   ....[18]....
        /*00c4*/ 	.word	0xffffffff


	//   ....[19]....
        /*00c8*/ 	.word	0xffffffff


	//   ....[20]....
        /*00cc*/ 	.word	0xffffffff


	//   ....[21]....
        /*00d0*/ 	.word	0xffffffff


	//   ....[22]....
        /*00d4*/ 	.word	0xffffffff


	//   ....[23]....
        /*00d8*/ 	.word	0xffffffff


	//   ....[24]....
        /*00dc*/ 	.word	0xffffffff


	//   ....[25]....
        /*00e0*/ 	.word	0xffffffff


	//   ....[26]....
        /*00e4*/ 	.word	0xffffffff


	//   ....[27]....
        /*00e8*/ 	.word	0xffffffff


	//   ....[28]....
        /*00ec*/ 	.word	0xffffffff


	//   ....[29]....
        /*00f0*/ 	.word	0xffffffff


	//----- nvinfo : EIATTR_COOP_GROUP_INSTR_OFFSETS
	.align		4
.L_282:
        /*00f4*/ 	.byte	0x04, 0x28
        /*00f6*/ 	.short	(.L_284 - .L_283)


	//   ....[0]....
.L_283:
        /*00f8*/ 	.word	0x00000940


	//   ....[1]....
        /*00fc*/ 	.word	0x00000950


	//   ....[2]....
        /*0100*/ 	.word	0x000009c0


	//   ....[3]....
        /*0104*/ 	.word	0x000009f0


	//   ....[4]....
        /*0108*/ 	.word	0x00000a60


	//   ....[5]....
        /*010c*/ 	.word	0x00000a70


	//   ....[6]....
        /*0110*/ 	.word	0x00000ac0


	//   ....[7]....
        /*0114*/ 	.word	0x00000ae0


	//   ....[8]....
        /*0118*/ 	.word	0x00000b40


	//   ....[9]....
        /*011c*/ 	.word	0x00000b50


	//   ....[10]....
        /*0120*/ 	.word	0x00000e50


	//   ....[11]....
        /*0124*/ 	.word	0x00000e60


	//   ....[12]....
        /*0128*/ 	.word	0x00000ee0


	//   ....[13]....
        /*012c*/ 	.word	0x00000f00


	//   ....[14]....
        /*0130*/ 	.word	0x00000f50


	//   ....[15]....
        /*0134*/ 	.word	0x00000f70


	//   ....[16]....
        /*0138*/ 	.word	0x00000fe0


	//   ....[17]....
        /*013c*/ 	.word	0x00000ff0


	//   ....[18]....
        /*0140*/ 	.word	0x00001040


	//   ....[19]....
        /*0144*/ 	.word	0x00001070


	//   ....[20]....
        /*0148*/ 	.word	0x00002470


	//   ....[21]....
        /*014c*/ 	.word	0x00002480


	//   ....[22]....
        /*0150*/ 	.word	0x000024f0


	//   ....[23]....
        /*0154*/ 	.word	0x00002500


	//   ....[24]....
        /*0158*/ 	.word	0x00002560


	//   ....[25]....
        /*015c*/ 	.word	0x00002570


	//   ....[26]....
        /*0160*/ 	.word	0x000025c0


	//   ....[27]....
        /*0164*/ 	.word	0x000025f0


	//   ....[28]....
        /*0168*/ 	.word	0x00002670


	//   ....[29]....
        /*016c*/ 	.word	0x00002680


	//----- nvinfo : EIATTR_VRC_CTA_INIT_COUNT
	.align		4
.L_284:
        /*0170*/ 	.byte	0x02, 0x4a
	.zero		1
	.zero		1


	//----- nvinfo : EIATTR_EXIT_INSTR_OFFSETS
	.align		4
        /*0174*/ 	.byte	0x04, 0x1c
        /*0176*/ 	.short	(.L_286 - .L_285)


	//   ....[0]....
.L_285:
        /*0178*/ 	.word	0x00000080


	//   ....[1]....
        /*017c*/ 	.word	0x000000c0


	//   ....[2]....
        /*0180*/ 	.word	0x00002910


	//   ....[3]....
        /*0184*/ 	.word	0x00002960


	//----- nvinfo : EIATTR_MAX_THREADS
	.align		4
.L_286:
        /*0188*/ 	.byte	0x04, 0x05
        /*018a*/ 	.short	(.L_288 - .L_287)
.L_287:
        /*018c*/ 	.word	0x00000280
        /*0190*/ 	.word	0x00000001
        /*0194*/ 	.word	0x00000001


	//----- nvinfo : EIATTR_CRS_STACK_SIZE
	.align		4
.L_288:
        /*0198*/ 	.byte	0x04, 0x1e
        /*019a*/ 	.short	(.L_290 - .L_289)
.L_289:
        /*019c*/ 	.word	0x00000000


	//----- nvinfo : EIATTR_CBANK_PARAM_SIZE
	.align		4
.L_290:
        /*01a0*/ 	.byte	0x03, 0x19
        /*01a2*/ 	.short	0x0021


	//----- nvinfo : EIATTR_PARAM_CBANK
	.align		4
        /*01a4*/ 	.byte	0x04, 0x0a
        /*01a6*/ 	.short	(.L_292 - .L_291)
	.align		4
.L_291:
        /*01a8*/ 	.word	index@(.nv.constant0._ZN3cub18CUB_300001_SM_10006detail6reduce28DeviceReduceSingleTileKernelINS2_10policy_hubIdjN4cuda3std3__44plusIdEEE10Policy1000EN6thrust24THRUST_300001_SM_1000_NS6detail15normal_iteratorINSD_10device_ptrIdEEEEPdjS9_dd15SquareTransformEEvT0_T1_T2_T3_T4_T6_)
        /*01ac*/ 	.short	0x0380
        /*01ae*/ 	.short	0x0021


	//----- nvinfo : EIATTR_SW_WAR
	.align		4
.L_292:
        /*01b0*/ 	.byte	0x04, 0x36
        /*01b2*/ 	.short	(.L_294 - .L_293)
.L_293:
        /*01b4*/ 	.word	0x00000008
.L_294:


//--------------------- .nv.info._ZN3cub18CUB_300001_SM_10006detail9transform16transform_kernelINS2_10policy_hubILb1EN4cuda3std3__45tupleIJN6thrust24THRUST_300001_SM_1000_NS6detail15normal_iteratorINSA_10device_ptrIdEEEESF_EEEE10policy1000El15LinearTransformSF_JPdSK_EEEvT0_iT1_T2_DpNS2_10kernel_argIT3_EE --------------------------
	.section	.nv.info._ZN3cub18CUB_300001_SM_10006detail9transform16transform_kernelINS2_10policy_hubILb1EN4cuda3std3__45tupleIJN6thrust24THRUST_300001_SM_1000_NS6detail15normal_iteratorINSA_10device_ptrIdEEEESF_EEEE10policy1000El15LinearTransformSF_JPdSK_EEEvT0_iT1_T2_DpNS2_10kernel_argIT3_EE,"",@"SHT_CUDA_INFO"
	.sectionflags	@""
	.align	4


	//----- nvinfo : EIATTR_CUDA_API_VERSION
	.align		4
        /*0000*/ 	.byte	0x04, 0x37
        /*0002*/ 	.short	(.L_296 - .L_295)
.L_295:
        /*0004*/ 	.word	0x00000082


	//----- nvinfo : EIATTR_KPARAM_INFO
	.align		4
.L_296:
        /*0008*/ 	.byte	0x04, 0x17
        /*000a*/ 	.short	(.L_298 - .L_297)
.L_297:
        /*000c*/ 	.word	0x00000000
        /*0010*/ 	.short	0x0005
        /*0012*/ 	.short	0x0058
        /*0014*/ 	.byte	0x00, 0xf0, 0x41, 0x00


	//----- nvinfo : EIATTR_KPARAM_INFO
	.align		4
.L_298:
        /*0018*/ 	.byte	0x04, 0x17
        /*001a*/ 	.short	(.L_300 - .L_299)
.L_299:
        /*001c*/ 	.word	0x00000000
        /*0020*/ 	.short	0x0004
        /*0022*/ 	.short	0x0048
        /*0024*/ 	.byte	0x00, 0xf0, 0x41, 0x00


	//----- nvinfo : EIATTR_KPARAM_INFO
	.align		4
.L_300:
        /*0028*/ 	.byte	0x04, 0x17
        /*002a*/ 	.short	(.L_302 - .L_301)
.L_301:
        /*002c*/ 	.word	0x00000000
        /*0030*/ 	.short	0x0003
        /*0032*/ 	.short	0x0040
        /*0034*/ 	.byte	0x00, 0xf0, 0x21, 0x00


	//----- nvinfo : EIATTR_KPARAM_INFO
	.align		4
.L_302:
        /*0038*/ 	.byte	0x04, 0x17
        /*003a*/ 	.short	(.L_304 - .L_303)
.L_303:
        /*003c*/ 	.word	0x00000000
        /*0040*/ 	.short	0x0002
        /*0042*/ 	.short	0x0010
        /*0044*/ 	.byte	0x00, 0xf0, 0xc1, 0x00


	//----- nvinfo : EIATTR_KPARAM_INFO
	.align		4
.L_304:
        /*0048*/ 	.byte	0x04, 0x17
        /*004a*/ 	.short	(.L_306 - .L_305)
.L_305:
        /*004c*/ 	.word	0x00000000
        /*0050*/ 	.short	0x0001
        /*0052*/ 	.short	0x0008
        /*0054*/ 	.byte	0x00, 0xf0, 0x11, 0x00


	//----- nvinfo : EIATTR_KPARAM_INFO
	.align		4
.L_306:
        /*0058*/ 	.byte	0x04, 0x17
        /*005a*/ 	.short	(.L_308 - .L_307)
.L_307:
        /*005c*/ 	.word	0x00000000
        /*0060*/ 	.short	0x0000
        /*0062*/ 	.short	0x0000
        /*0064*/ 	.byte	0x00, 0xf0, 0x21, 0x00


	//----- nvinfo : EIATTR_SPARSE_MMA_MASK
	.align		4
.L_308:
        /*0068*/ 	.byte	0x03, 0x50
        /*006a*/ 	.short	0x0000


	//----- nvinfo : EIATTR_MAXREG_COUNT
	.align		4
        /*006c*/ 	.byte	0x03, 0x1b
        /*006e*/ 	.short	0x00ff


	//----- nvinfo : EIATTR_MERCURY_ISA_VERSION
	.align		4
        /*0070*/ 	.byte	0x03, 0x5f
        /*0072*/ 	.short	0x0101


	//----- nvinfo : EIATTR_VRC_CTA_INIT_COUNT
	.align		4
        /*0074*/ 	.byte	0x02, 0x4a
	.zero		1
	.zero		1


	//----- nvinfo : EIATTR_EXIT_INSTR_OFFSETS
	.align		4
        /*0078*/ 	.byte	0x04, 0x1c
        /*007a*/ 	.short	(.L_310 - .L_309)


	//   ....[0]....
.L_309:
        /*007c*/ 	.word	0x00000440


	//   ....[1]....
        /*0080*/ 	.word	0x00000fd0


	//   ....[2]....
        /*0084*/ 	.word	0x00001000


	//   ....[3]....
        /*0088*/ 	.word	0x00001530


	//   ....[4]....
        /*008c*/ 	.word	0x00001560


	//   ....[5]....
        /*0090*/ 	.word	0x00002000


	//   ....[6]....
        /*0094*/ 	.word	0x00002540


	//----- nvinfo : EIATTR_MAX_THREADS
	.align		4
.L_310:
        /*0098*/ 	.byte	0x04, 0x05
        /*009a*/ 	.short	(.L_312 - .L_311)
.L_311:
        /*009c*/ 	.word	0x00000080
        /*00a0*/ 	.word	0x00000001
        /*00a4*/ 	.word	0x00000001


	//----- nvinfo : EIATTR_CRS_STACK_SIZE
	.align		4
.L_312:
        /*00a8*/ 	.byte	0x04, 0x1e
        /*00aa*/ 	.short	(.L_314 - .L_313)
.L_313:
        /*00ac*/ 	.word	0x00000000


	//----- nvinfo : EIATTR_CBANK_PARAM_SIZE
	.align		4
.L_314:
        /*00b0*/ 	.byte	0x03, 0x19
        /*00b2*/ 	.short	0x0068


	//----- nvinfo : EIATTR_PARAM_CBANK
	.align		4
        /*00b4*/ 	.byte	0x04, 0x0a
        /*00b6*/ 	.short	(.L_316 - .L_315)
	.align		4
.L_315:
        /*00b8*/ 	.word	index@(.nv.constant0._ZN3cub18CUB_300001_SM_10006detail9transform16transform_kernelINS2_10policy_hubILb1EN4cuda3std3__45tupleIJN6thrust24THRUST_300001_SM_1000_NS6detail15normal_iteratorINSA_10device_ptrIdEEEESF_EEEE10policy1000El15LinearTransformSF_JPdSK_EEEvT0_iT1_T2_DpNS2_10kernel_argIT3_EE)
        /*00bc*/ 	.short	0x0380
        /*00be*/ 	.short	0x0068


	//----- nvinfo : EIATTR_SW_WAR
	.align		4
.L_316:
        /*00c0*/ 	.byte	0x04, 0x36
        /*00c2*/ 	.short	(.L_318 - .L_317)
.L_317:
        /*00c4*/ 	.word	0x00000008
.L_318:


//--------------------- .nv.info._ZN3cub18CUB_300001_SM_10006detail9transform16transform_kernelINS2_10policy_hubILb1EN4cuda3std3__45tupleIJN6thrust24THRUST_300001_SM_1000_NS6detail15normal_iteratorINSA_10device_ptrIdEEEESF_EEEE10policy1000Ei15LinearTransformSF_JPdSK_EEEvT0_iT1_T2_DpNS2_10kernel_argIT3_EE --------------------------
	.section	.nv.info._ZN3cub18CUB_300001_SM_10006detail9transform16transform_kernelINS2_10policy_hubILb1EN4cuda3std3__45tupleIJN6thrust24THRUST_300001_SM_1000_NS6detail15normal_iteratorINSA_10device_ptrIdEEEESF_EEEE10policy1000Ei15LinearTransformSF_JPdSK_EEEvT0_iT1_T2_DpNS2_10kernel_argIT3_EE,"",@"SHT_CUDA_INFO"
	.sectionflags	@""
	.align	4


	//----- nvinfo : EIATTR_CUDA_API_VERSION
	.align		4
        /*0000*/ 	.byte	0x04, 0x37
        /*0002*/ 	.short	(.L_320 - .L_319)
.L_319:
        /*0004*/ 	.word	0x00000082


	//----- nvinfo : EIATTR_KPARAM_INFO
	.align		4
.L_320:
        /*0008*/ 	.byte	0x04, 0x17
        /*000a*/ 	.short	(.L_322 - .L_321)
.L_321:
        /*000c*/ 	.word	0x00000000
        /*0010*/ 	.short	0x0005
        /*0012*/ 	.short	0x0050
        /*0014*/ 	.byte	0x00, 0xf0, 0x41, 0x00


	//----- nvinfo : EIATTR_KPARAM_INFO
	.align		4
.L_322:
        /*0018*/ 	.byte	0x04, 0x17
        /*001a*/ 	.short	(.L_324 - .L_323)
.L_323:
        /*001c*/ 	.word	0x00000000
        /*0020*/ 	.short	0x0004
        /*0022*/ 	.short	0x0040
        /*0024*/ 	.byte	0x00, 0xf0, 0x41, 0x00


	//----- nvinfo : EIATTR_KPARAM_INFO
	.align		4
.L_324:
        /*0028*/ 	.byte	0x04, 0x17
        /*002a*/ 	.short	(.L_326 - .L_325)
.L_325:
        /*002c*/ 	.word	0x00000000
        /*0030*/ 	.short	0x0003
        /*0032*/ 	.short	0x0038
        /*0034*/ 	.byte	0x00, 0xf0, 0x21, 0x00


	//----- nvinfo : EIATTR_KPARAM_INFO
	.align		4
.L_326:
        /*0038*/ 	.byte	0x04, 0x17
        /*003a*/ 	.short	(.L_328 - .L_327)
.L_327:
        /*003c*/ 	.word	0x00000000
        /*0040*/ 	.short	0x0002
        /*0042*/ 	.short	0x0008
        /*0044*/ 	.byte	0x00, 0xf0, 0xc1, 0x00


	//----- nvinfo : EIATTR_KPARAM_INFO
	.align		4
.L_328:
        /*0048*/ 	.byte	0x04, 0x17
        /*004a*/ 	.short	(.L_330 - .L_329)
.L_329:
        /*004c*/ 	.word	0x00000000
        /*0050*/ 	.short	0x0001
        /*0052*/ 	.short	0x0004
        /*0054*/ 	.byte	0x00, 0xf0, 0x11, 0x00


	//----- nvinfo : EIATTR_KPARAM_INFO
	.align		4
.L_330:
        /*0058*/ 	.byte	0x04, 0x17
        /*005a*/ 	.short	(.L_332 - .L_331)
.L_331:
        /*005c*/ 	.word	0x00000000
        /*0060*/ 	.short	0x0000
        /*0062*/ 	.short	0x0000
        /*0064*/ 	.byte	0x00, 0xf0, 0x11, 0x00


	//----- nvinfo : EIATTR_SPARSE_MMA_MASK
	.align		4
.L_332:
        /*0068*/ 	.byte	0x03, 0x50
        /*006a*/ 	.short	0x0000


	//----- nvinfo : EIATTR_MAXREG_COUNT
	.align		4
        /*006c*/ 	.byte	0x03, 0x1b
        /*006e*/ 	.short	0x00ff


	//----- nvinfo : EIATTR_MERCURY_ISA_VERSION
	.align		4
        /*0070*/ 	.byte	0x03, 0x5f
        /*0072*/ 	.short	0x0101


	//----- nvinfo : EIATTR_VRC_CTA_INIT_COUNT
	.align		4
        /*0074*/ 	.byte	0x02, 0x4a
	.zero		1
	.zero		1


	//----- nvinfo : EIATTR_EXIT_INSTR_OFFSETS
	.align		4
        /*0078*/ 	.byte	0x04, 0x1c
        /*007a*/ 	.short	(.L_334 - .L_333)


	//   ....[0]....
.L_333:
        /*007c*/ 	.word	0x00000320


	//   ....[1]....
        /*0080*/ 	.word	0x00000df0


	//   ....[2]....
        /*0084*/ 	.word	0x00001340


	//   ....[3]....
        /*0088*/ 	.word	0x00001370


	//   ....[4]....
        /*008c*/ 	.word	0x00001f20


	//   ....[5]....
        /*0090*/ 	.word	0x00001f60


	//   ....[6]....
        /*0094*/ 	.word	0x00002490


	//----- nvinfo : EIATTR_MAX_THREADS
	.align		4
.L_334:
        /*0098*/ 	.byte	0x04, 0x05
        /*009a*/ 	.short	(.L_336 - .L_335)
.L_335:
        /*009c*/ 	.word	0x00000080
        /*00a0*/ 	.word	0x00000001
        /*00a4*/ 	.word	0x00000001


	//----- nvinfo : EIATTR_CRS_STACK_SIZE
	.align		4
.L_336:
        /*00a8*/ 	.byte	0x04, 0x1e
        /*00aa*/ 	.short	(.L_338 - .L_337)
.L_337:
        /*00ac*/ 	.word	0x00000000


	//----- nvinfo : EIATTR_CBANK_PARAM_SIZE
	.align		4
.L_338:
        /*00b0*/ 	.byte	0x03, 0x19
        /*00b2*/ 	.short	0x0060


	//----- nvinfo : EIATTR_PARAM_CBANK
	.align		4
        /*00b4*/ 	.byte	0x04, 0x0a
        /*00b6*/ 	.short	(.L_340 - .L_339)
	.align		4
.L_339:
        /*00b8*/ 	.word	index@(.nv.constant0._ZN3cub18CUB_300001_SM_10006detail9transform16transform_kernelINS2_10policy_hubILb1EN4cuda3std3__45tupleIJN6thrust24THRUST_300001_SM_1000_NS6detail15normal_iteratorINSA_10device_ptrIdEEEESF_EEEE10policy1000Ei15LinearTransformSF_JPdSK_EEEvT0_iT1_T2_DpNS2_10kernel_argIT3_EE)
        /*00bc*/ 	.short	0x0380
        /*00be*/ 	.short	0x0060


	//----- nvinfo : EIATTR_SW_WAR
	.align		4
.L_340:
        /*00c0*/ 	.byte	0x04, 0x36
        /*00c2*/ 	.short	(.L_342 - .L_341)
.L_341:
        /*00c4*/ 	.word	0x00000008
.L_342:


//--------------------- .nv.info._ZN3cub18CUB_300001_SM_10006detail9transform16transform_kernelINS2_10policy_hubILb1EN4cuda3std3__45tupleIJN6thrust24THRUST_300001_SM_1000_NS6detail15normal_iteratorINSA_10device_ptrIdEEEEEEEE10policy1000El14ScaleTransformSF_JPdEEEvT0_iT1_T2_DpNS2_10kernel_argIT3_EE --------------------------
	.section	.nv.info._ZN3cub18CUB_300001_SM_10006detail9transform16transform_kernelINS2_10policy_hubILb1EN4cuda3std3__45tupleIJN6thrust24THRUST_300001_SM_1000_NS6detail15normal_iteratorINSA_10device_ptrIdEEEEEEEE10policy1000El14ScaleTransformSF_JPdEEEvT0_iT1_T2_DpNS2_10kernel_argIT3_EE,"",@"SHT_CUDA_INFO"
	.sectionflags	@""
	.align	4


	//----- nvinfo : EIATTR_CUDA_API_VERSION
	.align		4
        /*0000*/ 	.byte	0x04, 0x37
        /*0002*/ 	.short	(.L_344 - .L_343)
.L_343:
        /*0004*/ 	.word	0x00000082


	//----- nvinfo : EIATTR_KPARAM_INFO
	.align		4
.L_344:
        /*0008*/ 	.byte	0x04, 0x17
        /*000a*/ 	.short	(.L_346 - .L_345)
.L_345:
        /*000c*/ 	.word	0x00000000
        /*0010*/ 	.short	0x0004
        /*0012*/ 	.short	0x0020
        /*0014*/ 	.byte	0x00, 0xf0, 0x41, 0x00


	//----- nvinfo : EIATTR_KPARAM_INFO
	.align		4
.L_346:
        /*0018*/ 	.byte	0x04, 0x17
        /*001a*/ 	.short	(.L_348 - .L_347)
.L_347:
        /*001c*/ 	.word	0x00000000
        /*0020*/ 	.short	0x0003
        /*0022*/ 	.short	0x0018
        /*0024*/ 	.byte	0x00, 0xf0, 0x21, 0x00


	//----- nvinfo : EIATTR_KPARAM_INFO
	.align		4
.L_348:
        /*0028*/ 	.byte	0x04, 0x17
        /*002a*/ 	.short	(.L_350 - .L_349)
.L_349:
        /*002c*/ 	.word	0x00000000
        /*0030*/ 	.short	0x0002
        /*0032*/ 	.short	0x0010
        /*0034*/ 	.byte	0x00, 0xf0, 0x21, 0x00


	//----- nvinfo : EIATTR_KPARAM_INFO
	.align		4
.L_350:
        /*0038*/ 	.byte	0x04, 0x17
        /*003a*/ 	.short	(.L_352 - .L_351)
.L_351:
        /*003c*/ 	.word	0x00000000
        /*0040*/ 	.short	0x0001
        /*0042*/ 	.short	0x0008
        /*0044*/ 	.byte	0x00, 0xf0, 0x11, 0x00


	//----- nvinfo : EIATTR_KPARAM_INFO
	.align		4
.L_352:
        /*0048*/ 	.byte	0x04, 0x17
        /*004a*/ 	.short	(.L_354 - .L_353)
.L_353:
        /*004c*/ 	.word	0x00000000
        /*0050*/ 	.short	0x0000
        /*0052*/ 	.short	0x0000
        /*0054*/ 	.byte	0x00, 0xf0, 0x21, 0x00


	//----- nvinfo : EIATTR_SPARSE_MMA_MASK
	.align		4
.L_354:
        /*0058*/ 	.byte	0x03, 0x50
        /*005a*/ 	.short	0x0000


	//----- nvinfo : EIATTR_MAXREG_COUNT
	.align		4
        /*005c*/ 	.byte	0x03, 0x1b
        /*005e*/ 	.short	0x00ff


	//----- nvinfo : EIATTR_MERCURY_ISA_VERSION
	.align		4
        /*0060*/ 	.byte	0x03, 0x5f
        /*0062*/ 	.short	0x0101


	//----- nvinfo : EIATTR_VRC_CTA_INIT_COUNT
	.align		4
        /*0064*/ 	.byte	0x02, 0x4a
	.zero		1
	.zero		1


	//----- nvinfo : EIATTR_EXIT_INSTR_OFFSETS
	.align		4
        /*0068*/ 	.byte	0x04, 0x1c
        /*006a*/ 	.short	(.L_356 - .L_355)


	//   ....[0]....
.L_355:
        /*006c*/ 	.word	0x000002b0


	//   ....[1]....
        /*0070*/ 	.word	0x00000a20


	//   ....[2]....
        /*0074*/ 	.word	0x00000c90


	//   ....[3]....
        /*0078*/ 	.word	0x00000df0


	//   ....[4]....
        /*007c*/ 	.word	0x00000e20


	//   ....[5]....
        /*0080*/ 	.word	0x00000e90


	//   ....[6]....
        /*0084*/ 	.word	0x00000eb0


	//   ....[7]....
        /*0088*/ 	.word	0x00001380


	//   ....[8]....
        /*008c*/ 	.word	0x000015a0


	//   ....[9]....
        /*0090*/ 	.word	0x00001700


	//   ....[10]....
        /*0094*/ 	.word	0x000017b0


	//----- nvinfo : EIATTR_MAX_THREADS
	.align		4
.L_356:
        /*0098*/ 	.byte	0x04, 0x05
        /*009a*/ 	.short	(.L_358 - .L_357)
.L_357:
        /*009c*/ 	.word	0x00000080
        /*00a0*/ 	.word	0x00000001
        /*00a4*/ 	.word	0x00000001


	//----- nvinfo : EIATTR_CRS_STACK_SIZE
	.align		4
.L_358:
        /*00a8*/ 	.byte	0x04, 0x1e
        /*00aa*/ 	.short	(.L_360 - .L_359)
.L_359:
        /*00ac*/ 	.word	0x00000000


	//----- nvinfo : EIATTR_CBANK_PARAM_SIZE
	.align		4
.L_360:
        /*00b0*/ 	.byte	0x03, 0x19
        /*00b2*/ 	.short	0x0030


	//----- nvinfo : EIATTR_PARAM_CBANK
	.align		4
        /*00b4*/ 	.byte	0x04, 0x0a
        /*00b6*/ 	.short	(.L_362 - .L_361)
	.align		4
.L_361:
        /*00b8*/ 	.word	index@(.nv.constant0._ZN3cub18CUB_300001_SM_10006detail9transform16transform_kernelINS2_10policy_hubILb1EN4cuda3std3__45tupleIJN6thrust24THRUST_300001_SM_1000_NS6detail15normal_iteratorINSA_10device_ptrIdEEEEEEEE10policy1000El14ScaleTransformSF_JPdEEEvT0_iT1_T2_DpNS2_10kernel_argIT3_EE)
        /*00bc*/ 	.short	0x0380
        /*00be*/ 	.short	0x0030


	//----- nvinfo : EIATTR_SW_WAR
	.align		4
.L_362:
        /*00c0*/ 	.byte	0x04, 0x36
        /*00c2*/ 	.short	(.L_364 - .L_363)
.L_363:
        /*00c4*/ 	.word	0x00000008
.L_364:


//--------------------- .nv.info._ZN3cub18CUB_300001_SM_10006detail9transform16transform_kernelINS2_10policy_hubILb1EN4cuda3std3__45tupleIJN6thrust24THRUST_300001_SM_1000_NS6detail15normal_iteratorINSA_10device_ptrIdEEEEEEEE10policy1000Ei14ScaleTransformSF_JPdEEEvT0_iT1_T2_DpNS2_10kernel_argIT3_EE --------------------------
	.section	.nv.info._ZN3cub18CUB_300001_SM_10006detail9transform16transform_kernelINS2_10policy_hubILb1EN4cuda3std3__45tupleIJN6thrust24THRUST_300001_SM_1000_NS6detail15normal_iteratorINSA_10device_ptrIdEEEEEEEE10policy1000Ei14ScaleTransformSF_JPdEEEvT0_iT1_T2_DpNS2_10kernel_argIT3_EE,"",@"SHT_CUDA_INFO"
	.sectionflags	@""
	.align	4


	//----- nvinfo : EIATTR_CUDA_API_VERSION
	.align		4
        /*0000*/ 	.byte	0x04, 0x37
        /*0002*/ 	.short	(.L_366 - .L_365)
.L_365:
        /*0004*/ 	.word	0x00000082


	//----- nvinfo : EIATTR_KPARAM_INFO
	.align		4
.L_366:
        /*0008*/ 	.byte	0x04, 0x17
        /*000a*/ 	.short	(.L_368 - .L_367)
.L_367:
        /*000c*/ 	.word	0x00000000
        /*0010*/ 	.short	0x0004
        /*0012*/ 	.short	0x0018
        /*0014*/ 	.byte	0x00, 0xf0, 0x41, 0x00


	//----- nvinfo : EIATTR_KPARAM_INFO
	.align		4
.L_368:
        /*0018*/ 	.byte	0x04, 0x17
        /*001a*/ 	.short	(.L_370 - .L_369)
.L_369:
        /*001c*/ 	.word	0x00000000
        /*0020*/ 	.short	0x0003
        /*0022*/ 	.short	0x0010
        /*0024*/ 	.byte	0x00, 0xf0, 0x21, 0x00


	//----- nvinfo : EIATTR_KPARAM_INFO
	.align		4
.L_370:
        /*0028*/ 	.byte	0x04, 0x17
        /*002a*/ 	.short	(.L_372 - .L_371)
.L_371:
        /*002c*/ 	.word	0x00000000
        /*0030*/ 	.short	0x0002
        /*0032*/ 	.short	0x0008
        /*0034*/ 	.byte	0x00, 0xf0, 0x21, 0x00


	//----- nvinfo : EIATTR_KPARAM_INFO
	.align		4
.L_372:
        /*0038*/ 	.byte	0x04, 0x17
        /*003a*/ 	.short	(.L_374 - .L_373)
.L_373:
        /*003c*/ 	.word	0x00000000
        /*0040*/ 	.short	0x0001
        /*0042*/ 	.short	0x0004
        /*0044*/ 	.byte	0x00, 0xf0, 0x11, 0x00


	//----- nvinfo : EIATTR_KPARAM_INFO
	.align		4
.L_374:
        /*0048*/ 	.byte	0x04, 0x17
        /*004a*/ 	.short	(.L_376 - .L_375)
.L_375:
        /*004c*/ 	.word	0x00000000
        /*0050*/ 	.short	0x0000
        /*0052*/ 	.short	0x0000
        /*0054*/ 	.byte	0x00, 0xf0, 0x11, 0x00


	//----- nvinfo : EIATTR_SPARSE_MMA_MASK
	.align		4
.L_376:
        /*0058*/ 	.byte	0x03, 0x50
        /*005a*/ 	.short	0x0000


	//----- nvinfo : EIATTR_MAXREG_COUNT
	.align		4
        /*005c*/ 	.byte	0x03, 0x1b
        /*005e*/ 	.short	0x00ff


	//----- nvinfo : EIATTR_MERCURY_ISA_VERSION
	.align		4
        /*0060*/ 	.byte	0x03, 0x5f
        /*0062*/ 	.short	0x0101


	//----- nvinfo : EIATTR_VRC_CTA_INIT_COUNT
	.align		4
        /*0064*/ 	.byte	0x02, 0x4a
	.zero		1
	.zero		1


	//----- nvinfo : EIATTR_EXIT_INSTR_OFFSETS
	.align		4
        /*0068*/ 	.byte	0x04, 0x1c
        /*006a*/ 	.short	(.L_378 - .L_377)


	//   ....[0]....
.L_377:
        /*006c*/ 	.word	0x000001f0


	//   ....[1]....
        /*0070*/ 	.word	0x000006c0


	//   ....[2]....
        /*0074*/ 	.word	0x000008f0


	//   ....[3]....
        /*0078*/ 	.word	0x00000a50


	//   ....[4]....
        /*007c*/ 	.word	0x00000b20


	//   ....[5]....
        /*0080*/ 	.word	0x00000b40


	//   ....[6]....
        /*0084*/ 	.word	0x00000f60


	//   ....[7]....
        /*0088*/ 	.word	0x000011d0


	//   ....[8]....
        /*008c*/ 	.word	0x00001330


	//   ....[9]....
        /*0090*/ 	.word	0x00001360


	//   ....[10]....
        /*0094*/ 	.word	0x000013d0


	//----- nvinfo : EIATTR_MAX_THREADS
	.align		4
.L_378:
        /*0098*/ 	.byte	0x04, 0x05
        /*009a*/ 	.short	(.L_380 - .L_379)
.L_379:
        /*009c*/ 	.word	0x00000080
        /*00a0*/ 	.word	0x00000001
        /*00a4*/ 	.word	0x00000001


	//----- nvinfo : EIATTR_CRS_STACK_SIZE
	.align		4
.L_380:
        /*00a8*/ 	.byte	0x04, 0x1e
        /*00aa*/ 	.short	(.L_382 - .L_381)
.L_381:
        /*00ac*/ 	.word	0x00000000


	//----- nvinfo : EIATTR_CBANK_PARAM_SIZE
	.align		4
.L_382:
        /*00b0*/ 	.byte	0x03, 0x19
        /*00b2*/ 	.short	0x0028


	//----- nvinfo : EIATTR_PARAM_CBANK
	.align		4
        /*00b4*/ 	.byte	0x04, 0x0a
        /*00b6*/ 	.short	(.L_384 - .L_383)
	.align		4
.L_383:
        /*00b8*/ 	.word	index@(.nv.constant0._ZN3cub18CUB_300001_SM_10006detail9transform16transform_kernelINS2_10policy_hubILb1EN4cuda3std3__45tupleIJN6thrust24THRUST_300001_SM_1000_NS6detail15normal_iteratorINSA_10device_ptrIdEEEEEEEE10policy1000Ei14ScaleTransformSF_JPdEEEvT0_iT1_T2_DpNS2_10kernel_argIT3_EE)
        /*00bc*/ 	.short	0x0380
        /*00be*/ 	.short	0x0028


	//----- nvinfo : EIATTR_SW_WAR
	.align		4
.L_384:
        /*00c0*/ 	.byte	0x04, 0x36
        /*00c2*/ 	.short	(.L_386 - .L_385)
.L_385:
        /*00c4*/ 	.word	0x00000008
.L_386:


//--------------------- .nv.info._ZN3cub18CUB_300001_SM_10006detail8for_each13static_kernelINS2_12policy_hub_t12policy_500_tElN6thrust24THRUST_300001_SM_1000_NS8cuda_cub10__tabulate7functorINS7_6detail15normal_iteratorINS7_10device_ptrIdEEEENS7_6system6detail7generic6detail22compute_sequence_valueIdvEElEEEEvT0_T1_ --------------------------
	.section	.nv.info._ZN3cub18CUB_300001_SM_10006detail8for_each13static_kernelINS2_12policy_hub_t12policy_500_tElN6thrust24THRUST_300001_SM_1000_NS8cuda_cub10__tabulate7functorINS7_6detail15normal_iteratorINS7_10device_ptrIdEEEENS7_6system6detail7generic6detail22compute_sequence_valueIdvEElEEEEvT0_T1_,"",@"SHT_CUDA_INFO"
	.sectionflags	@""
	.align	4


	//----- nvinfo : EIATTR_CUDA_API_VERSION
	.align		4
        /*0000*/ 	.byte	0x04, 0x37
        /*0002*/ 	.short	(.L_388 - .L_387)
.L_387:
        /*0004*/ 	.word	0x00000082


	//----- nvinfo : EIATTR_KPARAM_INFO
	.align		4
.L_388:
        /*0008*/ 	.byte	0x04, 0x17
        /*000a*/ 	.short	(.L_390 - .L_389)
.L_389:
        /*000c*/ 	.word	0x00000000
        /*0010*/ 	.short	0x0001
        /*0012*/ 	.short	0x0008
        /*0014*/ 	.byte	0x00, 0xf0, 0x61, 0x00


	//----- nvinfo : EIATTR_KPARAM_INFO
	.align		4
.L_390:
        /*0018*/ 	.byte	0x04, 0x17
        /*001a*/ 	.short	(.L_392 - .L_391)
.L_391:
        /*001c*/ 	.word	0x00000000
        /*0020*/ 	.short	0x0000
        /*0022*/ 	.short	0x0000
        /*0024*/ 	.byte	0x00, 0xf0, 0x21, 0x00


	//----- nvinfo : EIATTR_SPARSE_MMA_MASK
	.align		4
.L_392:
        /*0028*/ 	.byte	0x03, 0x50
        /*002a*/ 	.short	0x0000


	//----- nvinfo : EIATTR_MAXREG_COUNT
	.align		4
        /*002c*/ 	.byte	0x03, 0x1b
        /*002e*/ 	.short	0x00ff


	//----- nvinfo : EIATTR_MERCURY_ISA_VERSION
	.align		4
        /*0030*/ 	.byte	0x03, 0x5f
        /*0032*/ 	.short	0x0101


	//----- nvinfo : EIATTR_VRC_CTA_INIT_COUNT
	.align		4
        /*0034*/ 	.byte	0x02, 0x4a
	.zero		1
	.zero		1


	//----- nvinfo : EIATTR_EXIT_INSTR_OFFSETS
	.align		4
        /*0038*/ 	.byte	0x04, 0x1c
        /*003a*/ 	.short	(.L_394 - .L_393)


	//   ....[0]....
.L_393:
        /*003c*/ 	.word	0x000001a0


	//   ....[1]....
        /*0040*/ 	.word	0x00000310


	//   ....[2]....
        /*0044*/ 	.word	0x000003c0


	//----- nvinfo : EIATTR_MAX_THREADS
	.align		4
.L_394:
        /*0048*/ 	.byte	0x04, 0x05
        /*004a*/ 	.short	(.L_396 - .L_395)
.L_395:
        /*004c*/ 	.word	0x00000100
        /*0050*/ 	.word	0x00000001
        /*0054*/ 	.word	0x00000001


	//----- nvinfo : EIATTR_CRS_STACK_SIZE
	.align		4
.L_396:
        /*0058*/ 	.byte	0x04, 0x1e
        /*005a*/ 	.short	(.L_398 - .L_397)
.L_397:
        /*005c*/ 	.word	0x00000000


	//----- nvinfo : EIATTR_CBANK_PARAM_SIZE
	.align		4
.L_398:
        /*0060*/ 	.byte	0x03, 0x19
        /*0062*/ 	.short	0x0020


	//----- nvinfo : EIATTR_PARAM_CBANK
	.align		4
        /*0064*/ 	.byte	0x04, 0x0a
        /*0066*/ 	.short	(.L_400 - .L_399)
	.align		4
.L_399:
        /*0068*/ 	.word	index@(.nv.constant0._ZN3cub18CUB_300001_SM_10006detail8for_each13static_kernelINS2_12policy_hub_t12policy_500_tElN6thrust24THRUST_300001_SM_1000_NS8cuda_cub10__tabulate7functorINS7_6detail15normal_iteratorINS7_10device_ptrIdEEEENS7_6system6detail7generic6detail22compute_sequence_valueIdvEElEEEEvT0_T1_)
        /*006c*/ 	.short	0x0380
        /*006e*/ 	.short	0x0020


	//----- nvinfo : EIATTR_SW_WAR
	.align		4
.L_400:
        /*0070*/ 	.byte	0x04, 0x36
        /*0072*/ 	.short	(.L_402 - .L_401)
.L_401:
        /*0074*/ 	.word	0x00000008
.L_402:


//--------------------- .nv.info._ZN3cub18CUB_300001_SM_10006detail8for_each13static_kernelINS2_12policy_hub_t12policy_500_tEmN6thrust24THRUST_300001_SM_1000_NS8cuda_cub20__uninitialized_fill7functorINS7_10device_ptrIdEEdEEEEvT0_T1_ --------------------------
	.section	.nv.info._ZN3cub18CUB_300001_SM_10006detail8for_each13static_kernelINS2_12policy_hub_t12policy_500_tEmN6thrust24THRUST_300001_SM_1000_NS8cuda_cub20__uninitialized_fill7functorINS7_10device_ptrIdEEdEEEEvT0_T1_,"",@"SHT_CUDA_INFO"
	.sectionflags	@""
	.align	4


	//----- nvinfo : EIATTR_CUDA_API_VERSION
	.align		4
        /*0000*/ 	.byte	0x04, 0x37
        /*0002*/ 	.short	(.L_404 - .L_403)
.L_403:
        /*0004*/ 	.word	0x00000082


	//----- nvinfo : EIATTR_KPARAM_INFO
	.align		4
.L_404:
        /*0008*/ 	.byte	0x04, 0x17
        /*000a*/ 	.short	(.L_406 - .L_405)
.L_405:
        /*000c*/ 	.word	0x00000000
        /*0010*/ 	.short	0x0001
        /*0012*/ 	.short	0x0008
        /*0014*/ 	.byte	0x00, 0xf0, 0x41, 0x00


	//----- nvinfo : EIATTR_KPARAM_INFO
	.align		4
.L_406:
        /*0018*/ 	.byte	0x04, 0x17
        /*001a*/ 	.short	(.L_408 - .L_407)
.L_407:
        /*001c*/ 	.word	0x00000000
        /*0020*/ 	.short	0x0000
        /*0022*/ 	.short	0x0000
        /*0024*/ 	.byte	0x00, 0xf0, 0x21, 0x00


	//----- nvinfo : EIATTR_SPARSE_MMA_MASK
	.align		4
.L_408:
        /*0028*/ 	.byte	0x03, 0x50
        /*002a*/ 	.short	0x0000


	//----- nvinfo : EIATTR_MAXREG_COUNT
	.align		4
        /*002c*/ 	.byte	0x03, 0x1b
        /*002e*/ 	.short	0x00ff


	//----- nvinfo : EIATTR_MERCURY_ISA_VERSION
	.align		4
        /*0030*/ 	.byte	0x03, 0x5f
        /*0032*/ 	.short	0x0101


	//----- nvinfo : EIATTR_VRC_CTA_INIT_COUNT
	.align		4
        /*0034*/ 	.byte	0x02, 0x4a
	.zero		1
	.zero		1


	//----- nvinfo : EIATTR_EXIT_INSTR_OFFSETS
	.align		4
        /*0038*/ 	.byte	0x04, 0x1c
        /*003a*/ 	.short	(.L_410 - .L_409)


	//   ....[0]....
.L_409:
        /*003c*/ 	.word	0x00000130


	//   ....[1]....
        /*0040*/ 	.word	0x00000230


	//   ....[2]....
        /*0044*/ 	.word	0x00000260


	//----- nvinfo : EIATTR_MAX_THREADS
	.align		4
.L_410:
        /*0048*/ 	.byte	0x04, 0x05
        /*004a*/ 	.short	(.L_412 - .L_411)
.L_411:
        /*004c*/ 	.word	0x00000100
        /*0050*/ 	.word	0x00000001
        /*0054*/ 	.word	0x00000001


	//----- nvinfo : EIATTR_CBANK_PARAM_SIZE
	.align		4
.L_412:
        /*0058*/ 	.byte	0x03, 0x19
        /*005a*/ 	.short	0x0018


	//----- nvinfo : EIATTR_PARAM_CBANK
	.align		4
        /*005c*/ 	.byte	0x04, 0x0a
        /*005e*/ 	.short	(.L_414 - .L_413)
	.align		4
.L_413:
        /*0060*/ 	.word	index@(.nv.constant0._ZN3cub18CUB_300001_SM_10006detail8for_each13static_kernelINS2_12policy_hub_t12policy_500_tEmN6thrust24THRUST_300001_SM_1000_NS8cuda_cub20__uninitialized_fill7functorINS7_10device_ptrIdEEdEEEEvT0_T1_)
        /*0064*/ 	.short	0x0380
        /*0066*/ 	.short	0x0018


	//----- nvinfo : EIATTR_SW_WAR
	.align		4
.L_414:
        /*0068*/ 	.byte	0x04, 0x36
        /*006a*/ 	.short	(.L_416 - .L_415)
.L_415:
        /*006c*/ 	.word	0x00000008
.L_416:


//--------------------- .nv.info._ZN3cub18CUB_300001_SM_10006detail11EmptyKernelIvEEvv --------------------------
	.section	.nv.info._ZN3cub18CUB_300001_SM_10006detail11EmptyKernelIvEEvv,"",@"SHT_CUDA_INFO"
	.sectionflags	@""
	.align	4


	//----- nvinfo : EIATTR_CUDA_API_VERSION
	.align		4
        /*0000*/ 	.byte	0x04, 0x37
        /*0002*/ 	.short	(.L_418 - .L_417)
.L_417:
        /*0004*/ 	.word	0x00000082


	//----- nvinfo : EIATTR_SPARSE_MMA_MASK
	.align		4
.L_418:
        /*0008*/ 	.byte	0x03, 0x50
        /*000a*/ 	.short	0x0000


	//----- nvinfo : EIATTR_MAXREG_COUNT
	.align		4
        /*000c*/ 	.byte	0x03, 0x1b
        /*000e*/ 	.short	0x00ff


	//----- nvinfo : EIATTR_MERCURY_ISA_VERSION
	.align		4
        /*0010*/ 	.byte	0x03, 0x5f
        /*0012*/ 	.short	0x0101


	//----- nvinfo : EIATTR_VRC_CTA_INIT_COUNT
	.align		4
        /*0014*/ 	.byte	0x02, 0x4a
	.zero		1
	.zero		1


	//----- nvinfo : EIATTR_EXIT_INSTR_OFFSETS
	.align		4
        /*0018*/ 	.byte	0x04, 0x1c
        /*001a*/ 	.short	(.L_420 - .L_419)


	//   ....[0]....
.L_419:
        /*001c*/ 	.word	0x00000010


	//----- nvinfo : EIATTR_SW_WAR
	.align		4
.L_420:
        /*0020*/ 	.byte	0x04, 0x36
        /*0022*/ 	.short	(.L_422 - .L_421)
.L_421:
        /*0024*/ 	.word	0x00000008
.L_422:


//--------------------- .nv.callgraph             --------------------------
	.section	.nv.callgraph,"",@"SHT_CUDA_CALLGRAPH"
	.align	4
	.sectionentsize	8
	.align		4
        /*0000*/ 	.word	0x00000000
	.align		4
        /*0004*/ 	.word	0xffffffff
	.align		4
        /*0008*/ 	.word	0x00000000
	.align		4
        /*000c*/ 	.word	0xfffffffe
	.align		4
        /*0010*/ 	.word	0x00000000
	.align		4
        /*0014*/ 	.word	0xfffffffd
	.align		4
        /*0018*/ 	.word	0x00000000
	.align		4
        /*001c*/ 	.word	0xfffffffc


//--------------------- .nv.constant4             --------------------------
	.section	.nv.constant4,"a",@progbits
	.align	8
	.align		8
.nv.constant4:
        /*0000*/ 	.dword	_ZN34_INTERNAL_3132b533_4_k_cu_20541f264cuda3std3__45__cpo5beginE
	.align		8
        /*0008*/ 	.dword	_ZN34_INTERNAL_3132b533_4_k_cu_20541f264cuda3std3__45__cpo3endE
	.align		8
        /*0010*/ 	.dword	_ZN34_INTERNAL_3132b533_4_k_cu_20541f264cuda3std3__45__cpo6cbeginE
	.align		8
        /*0018*/ 	.dword	_ZN34_INTERNAL_3132b533_4_k_cu_20541f264cuda3std3__45__cpo4cendE
	.align		8
        /*0020*/ 	.dword	_ZN34_INTERNAL_3132b533_4_k_cu_20541f264cuda3std3__45__cpo6rbeginE
	.align		8
        /*0028*/ 	.dword	_ZN34_INTERNAL_3132b533_4_k_cu_20541f264cuda3std3__45__cpo4rendE
	.align		8
        /*0030*/ 	.dword	_ZN34_INTERNAL_3132b533_4_k_cu_20541f264cuda3std3__45__cpo7crbeginE
	.align		8
        /*0038*/ 	.dword	_ZN34_INTERNAL_3132b533_4_k_cu_20541f264cuda3std3__45__cpo5crendE
	.align		8
        /*0040*/ 	.dword	_ZN34_INTERNAL_3132b533_4_k_cu_20541f264cuda3std3__436_GLOBAL__N__3132b533_4_k_cu_20541f266ignoreE
	.align		8
        /*0048*/ 	.dword	_ZN34_INTERNAL_3132b533_4_k_cu_20541f264cuda3std3__419piecewise_constructE
	.align		8
        /*0050*/ 	.dword	_ZN34_INTERNAL_3132b533_4_k_cu_20541f264cuda3std3__48in_placeE
	.align		8
        /*0058*/ 	.dword	_ZN34_INTERNAL_3132b533_4_k_cu_20541f264cuda3std3__420unreachable_sentinelE
	.align		8
        /*0060*/ 	.dword	_ZN34_INTERNAL_3132b533_4_k_cu_20541f264cuda3std3__47nulloptE
	.align		8
        /*0068*/ 	.dword	_ZN34_INTERNAL_3132b533_4_k_cu_20541f264cuda3std3__48unexpectE
	.align		8
        /*0070*/ 	.dword	_ZN34_INTERNAL_3132b533_4_k_cu_20541f264cuda3std6ranges3__45__cpo4swapE
	.align		8
        /*0078*/ 	.dword	_ZN34_INTERNAL_3132b533_4_k_cu_20541f264cuda3std6ranges3__45__cpo9iter_moveE
	.align		8
        /*0080*/ 	.dword	_ZN34_INTERNAL_3132b533_4_k_cu_20541f264cuda3std6ranges3__45__cpo5beginE
	.align		8
        /*0088*/ 	.dword	_ZN34_INTERNAL_3132b533_4_k_cu_20541f264cuda3std6ranges3__45__cpo3endE
	.align		8
        /*0090*/ 	.dword	_ZN34_INTERNAL_3132b533_4_k_cu_20541f264cuda3std6ranges3__45__cpo6cbeginE
	.align		8
        /*0098*/ 	.dword	_ZN34_INTERNAL_3132b533_4_k_cu_20541f264cuda3std6ranges3__45__cpo4cendE
	.align		8
        /*00a0*/ 	.dword	_ZN34_INTERNAL_3132b533_4_k_cu_20541f264cuda3std6ranges3__45__cpo7advanceE
	.align		8
        /*00a8*/ 	.dword	_ZN34_INTERNAL_3132b533_4_k_cu_20541f264cuda3std6ranges3__45__cpo9iter_swapE
	.align		8
        /*00b0*/ 	.dword	_ZN34_INTERNAL_3132b533_4_k_cu_20541f264cuda3std6ranges3__45__cpo4nextE
	.align		8
        /*00b8*/ 	.dword	_ZN34_INTERNAL_3132b533_4_k_cu_20541f264cuda3std6ranges3__45__cpo4prevE
	.align		8
        /*00c0*/ 	.dword	_ZN34_INTERNAL_3132b533_4_k_cu_20541f264cuda3std6ranges3__45__cpo4dataE
	.align		8
        /*00c8*/ 	.dword	_ZN34_INTERNAL_3132b533_4_k_cu_20541f264cuda3std6ranges3__45__cpo5cdataE
	.align		8
        /*00d0*/ 	.dword	_ZN34_INTERNAL_3132b533_4_k_cu_20541f264cuda3std6ranges3__45__cpo4sizeE
	.align		8
        /*00d8*/ 	.dword	_ZN34_INTERNAL_3132b533_4_k_cu_20541f264cuda3std6ranges3__45__cpo5ssizeE
	.align		8
        /*00e0*/ 	.dword	_ZN34_INTERNAL_3132b533_4_k_cu_20541f264cuda3std6ranges3__45__cpo8distanceE
	.align		8
        /*00e8*/ 	.dword	_ZN34_INTERNAL_3132b533_4_k_cu_20541f266thrust24THRUST_300001_SM_1000_NS8cuda_cub3parE
	.align		8
        /*00f0*/ 	.dword	_ZN34_INTERNAL_3132b533_4_k_cu_20541f266thrust24THRUST_300001_SM_1000_NS8cuda_cub10par_nosyncE
	.align		8
        /*00f8*/ 	.dword	_ZN34_INTERNAL_3132b533_4_k_cu_20541f266thrust24THRUST_300001_SM_1000_NS6system6detail10sequential3seqE
	.align		8
        /*0100*/ 	.dword	_ZN34_INTERNAL_3132b533_4_k_cu_20541f266thrust24THRUST_300001_SM_1000_NS12placeholders2_1E
	.align		8
        /*0108*/ 	.dword	_ZN34_INTERNAL_3132b533_4_k_cu_20541f266thrust24THRUST_300001_SM_1000_NS12placeholders2_2E
	.align		8
        /*0110*/ 	.dword	_ZN34_INTERNAL_3132b533_4_k_cu_20541f266thrust24THRUST_300001_SM_1000_NS12placeholders2_3E
	.align		8
        /*0118*/ 	.dword	_ZN34_INTERNAL_3132b533_4_k_cu_20541f266thrust24THRUST_300001_SM_1000_NS12placeholders2_4E
	.align		8
        /*0120*/ 	.dword	_ZN34_INTERNAL_3132b533_4_k_cu_20541f266thrust24THRUST_300001_SM_1000_NS12placeholders2_5E
	.align		8
        /*0128*/ 	.dword	_ZN34_INTERNAL_3132b533_4_k_cu_20541f266thrust24THRUST_300001_SM_1000_NS12placeholders2_6E
	.align		8
        /*0130*/ 	.dword	_ZN34_INTERNAL_3132b533_4_k_cu_20541f266thrust24THRUST_300001_SM_1000_NS12placeholders2_7E
	.align		8
        /*0138*/ 	.dword	_ZN34_INTERNAL_3132b533_4_k_cu_20541f266thrust24THRUST_300001_SM_1000_NS12placeholders2_8E
	.align		8
        /*0140*/ 	.dword	_ZN34_INTERNAL_3132b533_4_k_cu_20541f266thrust24THRUST_300001_SM_1000_NS12placeholders2_9E
	.align		8
        /*0148*/ 	.dword	_ZN34_INTERNAL_3132b533_4_k_cu_20541f266thrust24THRUST_300001_SM_1000_NS12placeholders3_10E
	.align		8
        /*0150*/ 	.dword	_ZN34_INTERNAL_3132b533_4_k_cu_20541f266thrust24THRUST_300001_SM_1000_NS3seqE
	.align		8
        /*0158*/ 	.dword	__cudart_i2opi_d
	.align		8
        /*0160*/ 	.dword	__cudart_sin_cos_coeffs


//--------------------- .text._ZN3cub18CUB_300001_SM_10006detail6reduce28DeviceReduceSingleTileKernelINS2_10policy_hubIdyN4cuda3std3__44plusIdEEE10Policy1000EPdSC_iS9_ddNS7_10__identityEEEvT0_T1_T2_T3_T4_T6_ --------------------------
	.section	.text._ZN3cub18CUB_300001_SM_10006detail6reduce28DeviceReduceSingleTileKernelINS2_10policy_hubIdyN4cuda3std3__44plusIdEEE10Policy1000EPdSC_iS9_ddNS7_10__identityEEEvT0_T1_T2_T3_T4_T6_,"ax",@progbits
	.align	128
        .global         _ZN3cub18CUB_300001_SM_10006detail6reduce28DeviceReduceSingleTileKernelINS2_10policy_hubIdyN4cuda3std3__44plusIdEEE10Policy1000EPdSC_iS9_ddNS7_10__identityEEEvT0_T1_T2_T3_T4_T6_
        .type           _ZN3cub18CUB_300001_SM_10006detail6reduce28DeviceReduceSingleTileKernelINS2_10policy_hubIdyN4cuda3std3__44plusIdEEE10Policy1000EPdSC_iS9_ddNS7_10__identityEEEvT0_T1_T2_T3_T4_T6_,@function
        .size           _ZN3cub18CUB_300001_SM_10006detail6reduce28DeviceReduceSingleTileKernelINS2_10policy_hubIdyN4cuda3std3__44plusIdEEE10Policy1000EPdSC_iS9_ddNS7_10__identityEEEvT0_T1_T2_T3_T4_T6_,(.L_x_322 - _ZN3cub18CUB_300001_SM_10006detail6reduce28DeviceReduceSingleTileKernelINS2_10policy_hubIdyN4cuda3std3__44plusIdEEE10Policy1000EPdSC_iS9_ddNS7_10__identityEEEvT0_T1_T2_T3_T4_T6_)
        .other          _ZN3cub18CUB_300001_SM_10006detail6reduce28DeviceReduceSingleTileKernelINS2_10policy_hubIdyN4cuda3std3__44plusIdEEE10Policy1000EPdSC_iS9_ddNS7_10__identityEEEvT0_T1_T2_T3_T4_T6_,@"STO_CUDA_ENTRY STV_DEFAULT"
_ZN3cub18CUB_300001_SM_10006detail6reduce28DeviceReduceSingleTileKernelINS2_10policy_hubIdyN4cuda3std3__44plusIdEEE10Policy1000EPdSC_iS9_ddNS7_10__identityEEEvT0_T1_T2_T3_T4_T6_:
.text._ZN3cub18CUB_300001_SM_10006detail6reduce28DeviceReduceSingleTileKernelINS2_10policy_hubIdyN4cuda3std3__44plusIdEEE10Policy1000EPdSC_iS9_ddNS7_10__identityEEEvT0_T1_T2_T3_T4_T6_:
[----:B------:R-:W-:Y:S01]  /*0000*/  LDC R1, c[0x0][0x37c] ;  /* 0x0000df00ff017b82 */ /* 0x000fe20000000800 */
[----:B------:R-:W0:Y:S01]  /*0010*/  LDCU UR4, c[0x0][0x390] ;  /* 0x00007200ff0477ac */ /* 0x000e220008000800 */
[----:B------:R-:W1:Y:S01]  /*0020*/  LDCU.64 UR6, c[0x0][0x358] ;  /* 0x00006b00ff0677ac */ /* 0x000e620008000a00 */
[----:B0-----:R-:W-:-:S05]  /*0030*/  IMAD.U32 R4, RZ, RZ, UR4 ;  /* 0x00000004ff047e24 */ /* 0x001fca000f8e00ff */
[----:B------:R-:W-:-:S13]  /*0040*/  ISETP.NE.AND P0, PT, R4, RZ, PT ;  /* 0x000000ff0400720c */ /* 0x000fda0003f05270 */
[----:B-1----:R-:W-:Y:S05]  /*0050*/  @P0 BRA `(.L_x_0) ;  /* 0x00000000001c0947 */ /* 0x002fea0003800000 */
[----:B------:R-:W0:Y:S02]  /*0060*/  S2R R0, SR_TID.X ;  /* 0x0000000000007919 */ /* 0x000e240000002100 */
[----:B0-----:R-:W-:-:S13]  /*0070*/  ISETP.NE.AND P0, PT, R0, RZ, PT ;  /* 0x000000ff0000720c */ /* 0x001fda0003f05270 */
[----:B------:R-:W-:Y:S05]  /*0080*/  @P0 EXIT ;  /* 0x000000000000094d */ /* 0x000fea0003800000 */
[----:B------:R-:W0:Y:S08]  /*0090*/  LDC.64 R2, c[0x0][0x388] ;  /* 0x0000e200ff027b82 */ /* 0x000e300000000a00 */
[----:B------:R-:W0:Y:S02]  /*00a0*/  LDC.64 R4, c[0x0][0x398] ;  /* 0x0000e600ff047b82 */ /* 0x000e240000000a00 */
[----:B0-----:R-:W-:Y:S01]  /*00b0*/  STG.E.64 desc[UR6][R2.64], R4 ;  /* 0x0000000402007986 */ /* 0x001fe2000c101b06 */
[----:B------:R-:W-:Y:S05]  /*00c0*/  EXIT ;  /* 0x000000000000794d */ /* 0x000fea0003800000 */
.L_x_0:
[----:B------:R-:W-:Y:S01]  /*00d0*/  ISETP.GT.AND P0, PT, R4, 0xdff, PT ;  /* 0x00000dff0400780c */ /* 0x000fe20003f04270 */
[----:B------:R-:W-:-:S12]  /*00e0*/  BSSY.RECONVERGENT B0, `(.L_x_1) ;  /* 0x0000242000007945 */ /* 0x000fd80003800200 */
[----:B------:R-:W-:Y:S05]  /*00f0*/  @P0 BRA `(.L_x_2) ;  /* 0x0000001400180947 */ /* 0x000fea0003800000 */
[----:B------:R-:W0:Y:S01]  /*0100*/  S2R R5, SR_TID.X ;  /* 0x0000000000057919 */ /* 0x000e220000002100 */
[----:B------:R-:W-:Y:S01]  /*0110*/  BSSY.RECONVERGENT B1, `(.L_x_3) ;  /* 0x0000009000017945 */ /* 0x000fe20003800200 */
[----:B------:R-:W-:Y:S02]  /*0120*/  CS2R R2, SRZ ;  /* 0x0000000000027805 */ /* 0x000fe4000001ff00 */
[----:B0-----:R-:W-:Y:S01]  /*0130*/  ISETP.GE.AND P0, PT, R5, R4, PT ;  /* 0x000000040500720c */ /* 0x001fe20003f06270 */
[----:B------:R-:W-:-:S12]  /*0140*/  IMAD.MOV.U32 R7, RZ, RZ, R5 ;  /* 0x000000ffff077224 */ /* 0x000fd800078e0005 */
[----:B------:R-:W-:Y:S05]  /*0150*/  @P0 BRA `(.L_x_4) ;  /* 0x0000000000100947 */ /* 0x000fea0003800000 */
[----:B------:R-:W0:Y:S02]  /*0160*/  LDC.64 R2, c[0x0][0x380] ;  /* 0x0000e000ff027b82 */ /* 0x000e240000000a00 */
[----:B0-----:R-:W-:-:S06]  /*0170*/  IMAD.WIDE.U32 R2, R5, 0x8, R2 ;  /* 0x0000000805027825 */ /* 0x001fcc00078e0002 */
[----:B------:R-:W5:Y:S01]  /*0180*/  LDG.E.64.CONSTANT R2, desc[UR6][R2.64] ;  /* 0x0000000602027981 */ /* 0x000f62000c1e9b00 */
[----:B------:R-:W-:-:S07]  /*0190*/  VIADD R7, R5, 0x200 ;  /* 0x0000020005077836 */ /* 0x000fce0000000000 */
.L_x_4:
[----:B------:R-:W-:Y:S05]  /*01a0*/  BSYNC.RECONVERGENT B1 ;  /* 0x0000000000017941 */ /* 0x000fea0003800200 */
.L_x_3:
[----:B------:R-:W-:Y:S01]  /*01b0*/  ISETP.GE.AND P0, PT, R7, R4, PT ;  /* 0x000000040700720c */ /* 0x000fe20003f06270 */
[----:B------:R-:W-:-:S12]  /*01c0*/  BSSY.RECONVERGENT B1, `(.L_x_5) ;  /* 0x0000076000017945 */ /* 0x000fd80003800200 */
[----:B------:R-:W-:Y:S05]  /*01d0*/  @P0 BRA `(.L_x_6) ;  /* 0x0000000400d00947 */ /* 0x000fea0003800000 */
[----:B------:R-:W-:Y:S01]  /*01e0*/  LOP3.LUT R9, RZ, R7, RZ, 0x33, !PT ;  /* 0x00000007ff097212 */ /* 0x000fe200078e33ff */
[----:B------:R-:W-:Y:S04]  /*01f0*/  BSSY.RECONVERGENT B2, `(.L_x_7) ;  /* 0x0000017000027945 */ /* 0x000fe80003800200 */
[----:B------:R-:W-:-:S05]  /*0200*/  IMAD.IADD R0, R9, 0x1, R4 ;  /* 0x0000000109007824 */ /* 0x000fca00078e0204 */
[C---:B------:R-:W-:Y:S02]  /*0210*/  LOP3.LUT R6, R0.reuse, 0x600, RZ, 0xc0, !PT ;  /* 0x0000060000067812 */ /* 0x040fe400078ec0ff */
[----:B------:R-:W-:Y:S02]  /*0220*/  ISETP.GE.U32.AND P0, PT, R0, 0x600, PT ;  /* 0x000006000000780c */ /* 0x000fe40003f06070 */
[----:B------:R-:W-:-:S13]  /*0230*/  ISETP.NE.AND P1, PT, R6, 0x600, PT ;  /* 0x000006000600780c */ /* 0x000fda0003f25270 */
[----:B------:R-:W-:Y:S05]  /*0240*/  @!P1 BRA `(.L_x_8) ;  /* 0x0000000000449947 */ /* 0x000fea0003800000 */
[----:B------:R-:W0:Y:S01]  /*0250*/  LDC.64 R8, c[0x0][0x380] ;  /* 0x0000e000ff087b82 */ /* 0x000e220000000a00 */
[----:B------:R-:W-:-:S04]  /*0260*/  LEA.HI R0, R0, 0x1, RZ, 0x17 ;  /* 0x0000000100007811 */ /* 0x000fc800078fb8ff */
[----:B------:R-:W-:-:S05]  /*0270*/  LOP3.LUT R0, R0, 0x3, RZ, 0xc0, !PT ;  /* 0x0000000300007812 */ /* 0x000fca00078ec0ff */
[----:B------:R-:W-:Y:S02]  /*0280*/  IMAD.MOV R0, RZ, RZ, -R0 ;  /* 0x000000ffff007224 */ /* 0x000fe400078e0a00 */
[----:B0-----:R-:W-:-:S04]  /*0290*/  IMAD.WIDE.U32 R8, R7, 0x8, R8 ;  /* 0x0000000807087825 */ /* 0x001fc800078e0008 */
[----:B------:R-:W-:Y:S02]  /*02a0*/  IMAD.MOV.U32 R6, RZ, RZ, R8 ;  /* 0x000000ffff067224 */ /* 0x000fe400078e0008 */
[----:B------:R-:W-:-:S07]  /*02b0*/  IMAD.MOV.U32 R11, RZ, RZ, R9 ;  /* 0x000000ffff0b7224 */ /* 0x000fce00078e0009 */
.L_x_9:
[----:B------:R-:W-:Y:S02]  /*02c0*/  IMAD.MOV.U32 R8, RZ, RZ, R6 ;  /* 0x000000ffff087224 */ /* 0x000fe400078e0006 */
[----:B------:R-:W-:-:S06]  /*02d0*/  IMAD.MOV.U32 R9, RZ, RZ, R11 ;  /* 0x000000ffff097224 */ /* 0x000fcc00078e000b */
[----:B------:R-:W2:Y:S01]  /*02e0*/  LDG.E.64.CONSTANT R8, desc[UR6][R8.64] ;  /* 0x0000000608087981 */ /* 0x000ea2000c1e9b00 */
[----:B------:R-:W-:Y:S01]  /*02f0*/  VIADD R0, R0, 0x1 ;  /* 0x0000000100007836 */ /* 0x000fe20000000000 */
[----:B------:R-:W-:Y:S01]  /*0300*/  IADD3 R6, P2, PT, R6, 0x1000, RZ ;  /* 0x0000100006067810 */ /* 0x000fe20007f5e0ff */
[----:B------:R-:W-:-:S03]  /*0310*/  VIADD R7, R7, 0x200 ;  /* 0x0000020007077836 */ /* 0x000fc60000000000 */
[----:B------:R-:W-:Y:S01]  /*0320*/  ISETP.NE.AND P1, PT, R0, RZ, PT ;  /* 0x000000ff0000720c */ /* 0x000fe20003f25270 */
[----:B------:R-:W-:Y:S01]  /*0330*/  IMAD.X R11, RZ, RZ, R11, P2 ;  /* 0x000000ffff0b7224 */ /* 0x000fe200010e060b */
[----:B--2--5:R-:W-:-:S11]  /*0340*/  DADD R2, R8, R2 ;  /* 0x0000000008027229 */ /* 0x024fd60000000002 */
[----:B------:R-:W-:Y:S05]  /*0350*/  @P1 BRA `(.L_x_9) ;  /* 0xfffffffc00d81947 */ /* 0x000fea000383ffff */
.L_x_8:
[----:B------:R-:W-:Y:S05]  /*0360*/  BSYNC.RECONVERGENT B2 ;  /* 0x0000000000027941 */ /* 0x000fea0003800200 */
.L_x_7:
[----:B------:R-:W-:Y:S05]  /*0370*/  @!P0 BRA `(.L_x_6) ;  /* 0x0000000400688947 */ /* 0x000fea0003800000 */
[----:B------:R-:W-:Y:S01]  /*0380*/  IMAD.IADD R0, R4, 0x1, -R7 ;  /* 0x0000000104007824 */ /* 0x000fe200078e0a07 */
[----:B------:R-:W-:Y:S01]  /*0390*/  BSSY.RECONVERGENT B2, `(.L_x_10) ;  /* 0x0000031000027945 */ /* 0x000fe20003800200 */
[----:B------:R-:W-:-:S03]  /*03a0*/  PLOP3.LUT P0, PT, PT, PT, PT, 0x80, 0x8 ;  /* 0x000000000008781c */ /* 0x000fc60003f0f070 */
[----:B------:R-:W-:-:S13]  /*03b0*/  ISETP.GT.AND P1, PT, R0, 0x1800, PT ;  /* 0x000018000000780c */ /* 0x000fda0003f24270 */
[----:B------:R-:W-:Y:S05]  /*03c0*/  @!P1 BRA `(.L_x_11) ;  /* 0x0000000000b49947 */ /* 0x000fea0003800000 */
[----:B------:R-:W-:Y:S01]  /*03d0*/  PLOP3.LUT P0, PT, PT, PT, PT, 0x8, 0x80 ;  /* 0x000000000080781c */ /* 0x000fe20003f0e170 */
[----:B------:R-:W-:-:S12]  /*03e0*/  VIADD R0, R4, 0xffffe800 ;  /* 0xffffe80004007836 */ /* 0x000fd80000000000 */
.L_x_12:
[----:B------:R-:W0:Y:S02]  /*03f0*/  LDC.64 R32, c[0x0][0x380] ;  /* 0x0000e000ff207b82 */ /* 0x000e240000000a00 */
[----:B0-----:R-:W-:-:S05]  /*0400*/  IMAD.WIDE R14, R7, 0x8, R32 ;  /* 0x00000008070e7825 */ /* 0x001fca00078e0220 */
[----:B------:R-:W2:Y:S04]  /*0410*/  LDG.E.64.CONSTANT R8, desc[UR6][R14.64] ;  /* 0x000000060e087981 */ /* 0x000ea8000c1e9b00 */
[----:B------:R-:W3:Y:S04]  /*0420*/  LDG.E.64.CONSTANT R10, desc[UR6][R14.64+0x1000] ;  /* 0x001000060e0a7981 */ /* 0x000ee8000c1e9b00 */
[----:B------:R-:W4:Y:S01]  /*0430*/  LDG.E.64.CONSTANT R12, desc[UR6][R14.64+0x2000] ;  /* 0x002000060e0c7981 */ /* 0x000f22000c1e9b00 */
[----:B------:R-:W-:-:S03]  /*0440*/  VIADD R41, R7, 0x800 ;  /* 0x0000080007297836 */ /* 0x000fc60000000000 */
[----:B------:R-:W4:Y:S01]  /*0450*/  LDG.E.64.CONSTANT R30, desc[UR6][R14.64+0x3000] ;  /* 0x003000060e1e7981 */ /* 0x000f22000c1e9b00 */
[----:B------:R-:W-:-:S05]  /*0460*/  IMAD.WIDE R40, R41, 0x8, R32 ;  /* 0x0000000829287825 */ /* 0x000fca00078e0220 */
[----:B------:R-:W4:Y:S04]  /*0470*/  LDG.E.64.CONSTANT R28, desc[UR6][R40.64] ;  /* 0x00000006281c7981 */ /* 0x000f28000c1e9b00 */
[----:B------:R-:W4:Y:S04]  /*0480*/  LDG.E.64.CONSTANT R26, desc[UR6][R40.64+0x1000] ;  /* 0x00100006281a7981 */ /* 0x000f28000c1e9b00 */
        /* <DEDUP_REMOVED lines=12> */
[----:B------:R-:W4:Y:S04]  /*0550*/  LDG.E.64.CONSTANT R34, desc[UR6][R44.64+0x2000] ;  /* 0x002000062c227981 */ /* 0x000f28000c1e9b00 */
[----:B------:R-:W4:Y:S01]  /*0560*/  LDG.E.64.CONSTANT R32, desc[UR6][R44.64+0x3000] ;  /* 0x003000062c207981 */ /* 0x000f22000c1e9b00 */
[----:B------:R-:W-:-:S05]  /*0570*/  VIADD R7, R7, 0x2000 ;  /* 0x0000200007077836 */ /* 0x000fca0000000000 */
[----:B------:R-:W-:Y:S01]  /*0580*/  ISETP.GE.AND P1, PT, R7, R0, PT ;  /* 0x000000000700720c */ /* 0x000fe20003f26270 */
[----:B--2--5:R-:W-:-:S08]  /*0590*/  DADD R8, R8, R2 ;  /* 0x0000000008087229 */ /* 0x024fd00000000002 */
[----:B---3--:R-:W-:-:S08]  /*05a0*/  DADD R8, R8, R10 ;  /* 0x0000000008087229 */ /* 0x008fd0000000000a */
[----:B----4-:R-:W-:-:S08]  /*05b0*/  DADD R8, R8, R12 ;  /* 0x0000000008087229 */ /* 0x010fd0000000000c */
[----:B------:R-:W-:-:S08]  /*05c0*/  DADD R8, R8, R30 ;  /* 0x0000000008087229 */ /* 0x000fd0000000001e */
        /* <DEDUP_REMOVED lines=11> */
[----:B------:R-:W-:Y:S01]  /*0680*/  DADD R2, R8, R32 ;  /* 0x0000000008027229 */ /* 0x000fe20000000020 */
[----:B------:R-:W-:Y:S10]  /*0690*/  @!P1 BRA `(.L_x_12) ;  /* 0xfffffffc00549947 */ /* 0x000ff4000383ffff */
.L_x_11:
[----:B------:R-:W-:Y:S05]  /*06a0*/  BSYNC.RECONVERGENT B2 ;  /* 0x0000000000027941 */ /* 0x000fea0003800200 */
.L_x_10:
[----:B------:R-:W-:Y:S01]  /*06b0*/  IMAD.IADD R0, R4, 0x1, -R7 ;  /* 0x0000000104007824 */ /* 0x000fe200078e0a07 */
[----:B------:R-:W-:Y:S04]  /*06c0*/  BSSY.RECONVERGENT B2, `(.L_x_13) ;  /* 0x0000019000027945 */ /* 0x000fe80003800200 */
[----:B------:R-:W-:-:S13]  /*06d0*/  ISETP.GT.AND P1, PT, R0, 0x800, PT ;  /* 0x000008000000780c */ /* 0x000fda0003f24270 */
[----:B------:R-:W-:Y:S05]  /*06e0*/  @!P1 BRA `(.L_x_14) ;  /* 0x0000000000589947 */ /* 0x000fea0003800000 */
        /* <DEDUP_REMOVED lines=12> */
[----:B------:R-:W-:Y:S01]  /*07b0*/  PLOP3.LUT P0, PT, PT, PT, PT, 0x8, 0x80 ;  /* 0x000000000080781c */ /* 0x000fe20003f0e170 */
[----:B------:R-:W-:Y:S01]  /*07c0*/  VIADD R7, R7, 0x1000 ;  /* 0x0000100007077836 */ /* 0x000fe20000000000 */
[----:B--2--5:R-:W-:-:S08]  /*07d0*/  DADD R10, R2, R10 ;  /* 0x00000000020a7229 */ /* 0x024fd0000000000a */
[----:B---3--:R-:W-:-:S08]  /*07e0*/  DADD R10, R10, R12 ;  /* 0x000000000a0a7229 */ /* 0x008fd0000000000c */
[----:B----4-:R-:W-:-:S08]  /*07f0*/  DADD R10, R10, R14 ;  /* 0x000000000a0a7229 */ /* 0x010fd0000000000e */
[----:B------:R-:W-:-:S08]  /*0800*/  DADD R10, R10, R16 ;  /* 0x000000000a0a7229 */ /* 0x000fd00000000010 */
[----:B------:R-:W-:-:S08]  /*0810*/  DADD R10, R10, R20 ;  /* 0x000000000a0a7229 */ /* 0x000fd00000000014 */
[----:B------:R-:W-:-:S08]  /*0820*/  DADD R10, R10, R22 ;  /* 0x000000000a0a7229 */ /* 0x000fd00000000016 */
[----:B------:R-:W-:-:S08]  /*0830*/  DADD R10, R10, R24 ;  /* 0x000000000a0a7229 */ /* 0x000fd00000000018 */
[----:B------:R-:W-:-:S11]  /*0840*/  DADD R2, R10, R26 ;  /* 0x000000000a027229 */ /* 0x000fd6000000001a */
.L_x_14:
[----:B------:R-:W-:Y:S05]  /*0850*/  BSYNC.RECONVERGENT B2 ;  /* 0x0000000000027941 */ /* 0x000fea0003800200 */
.L_x_13:
[----:B------:R-:W-:-:S13]  /*0860*/  ISETP.LT.OR P0, PT, R7, R4, P0 ;  /* 0x000000040700720c */ /* 0x000fda0000701670 */
[----:B------:R-:W-:Y:S05]  /*0870*/  @!P0 BRA `(.L_x_6) ;  /* 0x0000000000288947 */ /* 0x000fea0003800000 */
[----:B------:R-:W0:Y:S02]  /*0880*/  LDC.64 R8, c[0x0][0x380] ;  /* 0x0000e000ff087b82 */ /* 0x000e240000000a00 */
[----:B0-----:R-:W-:-:S05]  /*0890*/  IMAD.WIDE R6, R7, 0x8, R8 ;  /* 0x0000000807067825 */ /* 0x001fca00078e0208 */
[----:B------:R-:W2:Y:S04]  /*08a0*/  LDG.E.64.CONSTANT R8, desc[UR6][R6.64] ;  /* 0x0000000606087981 */ /* 0x000ea8000c1e9b00 */
[----:B------:R-:W3:Y:S04]  /*08b0*/  LDG.E.64.CONSTANT R10, desc[UR6][R6.64+0x1000] ;  /* 0x00100006060a7981 */ /* 0x000ee8000c1e9b00 */
[----:B------:R-:W4:Y:S04]  /*08c0*/  LDG.E.64.CONSTANT R12, desc[UR6][R6.64+0x2000] ;  /* 0x00200006060c7981 */ /* 0x000f28000c1e9b00 */
[----:B------:R-:W4:Y:S01]  /*08d0*/  LDG.E.64.CONSTANT R14, desc[UR6][R6.64+0x3000] ;  /* 0x00300006060e7981 */ /* 0x000f22000c1e9b00 */
[----:B--2--5:R-:W-:-:S08]  /*08e0*/  DADD R8, R2, R8 ;  /* 0x0000000002087229 */ /* 0x024fd00000000008 */
[----:B---3--:R-:W-:-:S08]  /*08f0*/  DADD R8, R8, R10 ;  /* 0x0000000008087229 */ /* 0x008fd0000000000a */
[----:B----4-:R-:W-:-:S08]  /*0900*/  DADD R8, R8, R12 ;  /* 0x0000000008087229 */ /* 0x010fd0000000000c */
[----:B------:R-:W-:-:S11]  /*0910*/  DADD R2, R8, R14 ;  /* 0x0000000008027229 */ /* 0x000fd6000000000e */
.L_x_6:
[----:B------:R-:W-:Y:S05]  /*0920*/  BSYNC.RECONVERGENT B1 ;  /* 0x0000000000017941 */ /* 0x000fea0003800200 */
.L_x_5:
[----:B------:R-:W-:-:S13]  /*0930*/  ISETP.GE.AND P0, PT, R4, 0x200, PT ;  /* 0x000002000400780c */ /* 0x000fda0003f06270 */
[----:B------:R-:W-:Y:S05]  /*0940*/  @!P0 BRA `(.L_x_15) ;  /* 0x0000000400148947 */ /* 0x000fea0003800000 */
[----:B------:R-:W0:Y:S01]  /*0950*/  S2R R12, SR_LANEID ;  /* 0x00000000000c7919 */ /* 0x000e220000000000 */
[----:B-----5:R-:W-:Y:S04]  /*0960*/  SHFL.DOWN PT, R6, R2, 0x1, 0x1f ;  /* 0x08201f0002067f89 */ /* 0x020fe800000e0000 */
[----:B------:R-:W1:Y:S02]  /*0970*/  SHFL.DOWN PT, R7, R3, 0x1, 0x1f ;  /* 0x08201f0003077f89 */ /* 0x000e6400000e0000 */
[----:B-1----:R-:W-:Y:S01]  /*0980*/  DADD R6, R6, R2 ;  /* 0x0000000006067229 */ /* 0x002fe20000000002 */
[C---:B0-----:R-:W-:Y:S02]  /*0990*/  ISETP.GT.AND P0, PT, R12.reuse, 0x1e, PT ;  /* 0x0000001e0c00780c */ /* 0x041fe40003f04270 */
[----:B------:R-:W-:-:S07]  /*09a0*/  ISETP.NE.AND P1, PT, R12, RZ, PT ;  /* 0x000000ff0c00720c */ /* 0x000fce0003f25270 */
[----:B------:R-:W-:Y:S02]  /*09b0*/  FSEL R8, R2, R6, P0 ;  /* 0x0000000602087208 */ /* 0x000fe40000000000 */
[----:B------:R-:W-:Y:S02]  /*09c0*/  FSEL R9, R3, R7, P0 ;  /* 0x0000000703097208 */ /* 0x000fe40000000000 */
[----:B------:R-:W-:Y:S01]  /*09d0*/  ISETP.GT.AND P0, PT, R12, 0x1d, PT ;  /* 0x0000001d0c00780c */ /* 0x000fe20003f04270 */
[----:B------:R-:W-:Y:S01]  /*09e0*/  SHFL.DOWN PT, R6, R8, 0x2, 0x1f ;  /* 0x08401f0008067f89 */ /* 0x000fe200000e0000 */
[----:B------:R-:W-:Y:S02]  /*09f0*/  @!P1 MOV R4, 0x400 ;  /* 0x0000040000049802 */ /* 0x000fe40000000f00 */
[----:B------:R-:W-:Y:S01]  /*0a00*/  @!P1 SHF.R.U32.HI R0, RZ, 0x2, R5 ;  /* 0x00000002ff009819 */ /* 0x000fe20000011605 */
[----:B------:R-:W0:Y:S03]  /*0a10*/  SHFL.DOWN PT, R7, R9, 0x2, 0x1f ;  /* 0x08401f0009077f89 */ /* 0x000e2600000e0000 */
[----:B------:R-:W-:Y:S01]  /*0a20*/  @!P1 LOP3.LUT R0, R0, 0xf8, RZ, 0xc0, !PT ;  /* 0x000000f800009812 */ /* 0x000fe200078ec0ff */
[----:B0-----:R-:W-:-:S10]  /*0a30*/  DADD R6, R6, R8 ;  /* 0x0000000006067229 */ /* 0x001fd40000000008 */
[----:B------:R-:W-:Y:S02]  /*0a40*/  FSEL R6, R8, R6, P0 ;  /* 0x0000000608067208 */ /* 0x000fe40000000000 */
[----:B------:R-:W-:Y:S02]  /*0a50*/  FSEL R7, R9, R7, P0 ;  /* 0x0000000709077208 */ /* 0x000fe40000000000 */
[----:B------:R-:W-:Y:S01]  /*0a60*/  ISETP.GT.AND P0, PT, R12, 0x1b, PT ;  /* 0x0000001b0c00780c */ /* 0x000fe20003f04270 */
[----:B------:R-:W-:Y:S04]  /*0a70*/  SHFL.DOWN PT, R2, R6, 0x4, 0x1f ;  /* 0x08801f0006027f89 */ /* 0x000fe800000e0000 */
[----:B------:R-:W0:Y:S01]  /*0a80*/  SHFL.DOWN PT, R3, R7, 0x4, 0x1f ;  /* 0x08801f0007037f89 */ /* 0x000e2200000e0000 */
[----:B------:R-:W1:Y:S01]  /*0a90*/  @!P1 S2R R9, SR_CgaCtaId ;  /* 0x0000000000099919 */ /* 0x000e620000008800 */
[----:B0-----:R-:W-:-:S10]  /*0aa0*/  DADD R2, R2, R6 ;  /* 0x0000000002027229 */ /* 0x001fd40000000006 */
[----:B------:R-:W-:Y:S02]  /*0ab0*/  FSEL R10, R6, R2, P0 ;  /* 0x00000002060a7208 */ /* 0x000fe40000000000 */
[----:B------:R-:W-:Y:S02]  /*0ac0*/  FSEL R11, R7, R3, P0 ;  /* 0x00000003070b7208 */ /* 0x000fe40000000000 */
[----:B------:R-:W-:Y:S01]  /*0ad0*/  ISETP.GT.AND P0, PT, R12, 0x17, PT ;  /* 0x000000170c00780c */ /* 0x000fe20003f04270 */
[----:B------:R-:W-:Y:S04]  /*0ae0*/  SHFL.DOWN PT, R2, R10, 0x8, 0x1f ;  /* 0x09001f000a027f89 */ /* 0x000fe800000e0000 */
[----:B------:R-:W0:Y:S02]  /*0af0*/  SHFL.DOWN PT, R3, R11, 0x8, 0x1f ;  /* 0x09001f000b037f89 */ /* 0x000e2400000e0000 */
[----:B0-----:R-:W-:-:S10]  /*0b00*/  DADD R2, R2, R10 ;  /* 0x0000000002027229 */ /* 0x001fd4000000000a */
[----:B------:R-:W-:Y:S02]  /*0b10*/  FSEL R6, R10, R2, P0 ;  /* 0x000000020a067208 */ /* 0x000fe40000000000 */
[----:B------:R-:W-:Y:S02]  /*0b20*/  FSEL R7, R11, R3, P0 ;  /* 0x000000030b077208 */ /* 0x000fe40000000000 */
[----:B-1----:R-:W-:Y:S01]  /*0b30*/  @!P1 LEA R11, R9, R4, 0x18 ;  /* 0x00000004090b9211 */ /* 0x002fe200078ec0ff */
[----:B------:R-:W-:Y:S01]  /*0b40*/  SHFL.DOWN PT, R2, R6, 0x10, 0x1f ;  /* 0x0a001f0006027f89 */ /* 0x000fe200000e0000 */
[----:B------:R-:W-:-:S03]  /*0b50*/  ISETP.NE.AND P0, PT, R5, RZ, PT ;  /* 0x000000ff0500720c */ /* 0x000fc60003f05270 */
[----:B------:R-:W0:Y:S01]  /*0b60*/  SHFL.DOWN PT, R3, R7, 0x10, 0x1f ;  /* 0x0a001f0007037f89 */ /* 0x000e2200000e0000 */
[----:B------:R-:W-:Y:S01]  /*0b70*/  @!P1 IMAD.IADD R11, R0, 0x1, R11 ;  /* 0x00000001000b9824 */ /* 0x000fe200078e020b */
[----:B0-----:R-:W-:-:S07]  /*0b80*/  DADD R8, R2, R6 ;  /* 0x0000000002087229 */ /* 0x001fce0000000006 */
[----:B------:R1:W-:Y:S01]  /*0b90*/  @!P1 STS.64 [R11+0x10], R8 ;  /* 0x000010080b009388 */ /* 0x0003e20000000a00 */
[----:B------:R-:W-:Y:S01]  /*0ba0*/  BAR.SYNC.DEFER_BLOCKING 0x0 ;  /* 0x0000000000007b1d */ /* 0x000fe20000010000 */
[----:B------:R-:W-:-:S04]  /*0bb0*/  ISETP.GT.AND P1, PT, R12, 0xf, PT ;  /* 0x0000000f0c00780c */ /* 0x000fc80003f24270 */
[----:B------:R-:W-:Y:S02]  /*0bc0*/  FSEL R2, R6, R8, P1 ;  /* 0x0000000806027208 */ /* 0x000fe40000800000 */
[----:B------:R-:W-:Y:S01]  /*0bd0*/  FSEL R3, R7, R9, P1 ;  /* 0x0000000907037208 */ /* 0x000fe20000800000 */
[----:B------:R-:W-:Y:S06]  /*0be0*/  @P0 BRA `(.L_x_16) ;  /* 0x0000001800440947 */ /* 0x000fec0003800000 */
[----:B------:R-:W0:Y:S01]  /*0bf0*/  S2UR UR5, SR_CgaCtaId ;  /* 0x00000000000579c3 */ /* 0x000e220000008800 */
[----:B------:R-:W-:Y:S02]  /*0c00*/  UMOV UR4, 0x400 ;  /* 0x0000040000047882 */ /* 0x000fe40000000000 */
[----:B0-----:R-:W-:-:S09]  /*0c10*/  ULEA UR4, UR5, UR4, 0x18 ;  /* 0x0000000405047291 */ /* 0x001fd2000f8ec0ff */
[----:B------:R-:W0:Y:S04]  /*0c20*/  LDS.64 R4, [UR4+0x18] ;  /* 0x00001804ff047984 */ /* 0x000e280008000a00 */
[----:B-1----:R-:W1:Y:S04]  /*0c30*/  LDS.128 R8, [UR4+0x20] ;  /* 0x00002004ff087984 */ /* 0x002e680008000c00 */
[----:B------:R-:W2:Y:S01]  /*0c40*/  LDS.128 R12, [UR4+0x30] ;  /* 0x00003004ff0c7984 */ /* 0x000ea20008000c00 */
[----:B0-----:R-:W-:-:S03]  /*0c50*/  DADD R2, R2, R4 ;  /* 0x0000000002027229 */ /* 0x001fc60000000004 */
[----:B------:R-:W0:Y:S05]  /*0c60*/  LDS.128 R4, [UR4+0x40] ;  /* 0x00004004ff047984 */ /* 0x000e2a0008000c00 */
[----:B-1----:R-:W-:-:S08]  /*0c70*/  DADD R2, R2, R8 ;  /* 0x0000000002027229 */ /* 0x002fd00000000008 */
[----:B------:R-:W-:Y:S01]  /*0c80*/  DADD R2, R2, R10 ;  /* 0x0000000002027229 */ /* 0x000fe2000000000a */
[----:B------:R-:W1:Y:S07]  /*0c90*/  LDS.128 R8, [UR4+0x50] ;  /* 0x00005004ff087984 */ /* 0x000e6e0008000c00 */
[----:B--2---:R-:W-:-:S08]  /*0ca0*/  DADD R2, R2, R12 ;  /* 0x0000000002027229 */ /* 0x004fd0000000000c */
[----:B------:R-:W-:Y:S01]  /*0cb0*/  DADD R2, R2, R14 ;  /* 0x0000000002027229 */ /* 0x000fe2000000000e */
[----:B------:R-:W2:Y:S07]  /*0cc0*/  LDS.128 R12, [UR4+0x60] ;  /* 0x00006004ff0c7984 */ /* 0x000eae0008000c00 */
[----:B0-----:R-:W-:-:S08]  /*0cd0*/  DADD R2, R2, R4 ;  /* 0x0000000002027229 */ /* 0x001fd00000000004 */
[----:B------:R-:W-:Y:S01]  /*0ce0*/  DADD R2, R2, R6 ;  /* 0x0000000002027229 */ /* 0x000fe20000000006 */
[----:B------:R-:W0:Y:S07]  /*0cf0*/  LDS.128 R4, [UR4+0x70] ;  /* 0x00007004ff047984 */ /* 0x000e2e0008000c00 */
[----:B-1----:R-:W-:-:S08]  /*0d00*/  DADD R2, R2, R8 ;  /* 0x0000000002027229 */ /* 0x002fd00000000008 */
[----:B------:R-:W-:Y:S01]  /*0d10*/  DADD R2, R2, R10 ;  /* 0x0000000002027229 */ /* 0x000fe2000000000a */
[----:B------:R-:W1:Y:S07]  /*0d20*/  LDS.128 R8, [UR4+0x80] ;  /* 0x00008004ff087984 */ /* 0x000e6e0008000c00 */
[----:B--2---:R-:W-:-:S08]  /*0d30*/  DADD R2, R2, R12 ;  /* 0x0000000002027229 */ /* 0x004fd0000000000c */
[----:B------:R-:W-:-:S08]  /*0d40*/  DADD R2, R2, R14 ;  /* 0x0000000002027229 */ /* 0x000fd0000000000e */
[----:B0-----:R-:W-:-:S08]  /*0d50*/  DADD R2, R2, R4 ;  /* 0x0000000002027229 */ /* 0x001fd00000000004 */
[----:B------:R-:W-:-:S08]  /*0d60*/  DADD R2, R2, R6 ;  /* 0x0000000002027229 */ /* 0x000fd00000000006 */
[----:B-1----:R-:W-:-:S08]  /*0d70*/  DADD R2, R2, R8 ;  /* 0x0000000002027229 */ /* 0x002fd00000000008 */
[----:B------:R-:W-:Y:S01]  /*0d80*/  DADD R2, R2, R10 ;  /* 0x0000000002027229 */ /* 0x000fe2000000000a */
[----:B------:R-:W-:Y:S10]  /*0d90*/  BRA `(.L_x_16) ;  /* 0x0000001400d87947 */ /* 0x000ff40003800000 */
.L_x_15:
[----:B------:R-:W-:Y:S01]  /*0da0*/  LOP3.LUT R0, R5, 0x3e0, RZ, 0xc0, !PT ;  /* 0x000003e005007812 */ /* 0x000fe200078ec0ff */
[----:B------:R-:W0:Y:S03]  /*0db0*/  S2R R10, SR_LANEID ;  /* 0x00000000000a7919 */ /* 0x000e260000000000 */
[----:B------:R-:W-:Y:S01]  /*0dc0*/  LOP3.LUT R9, RZ, R0, RZ, 0x33, !PT ;  /* 0x00000000ff097212 */ /* 0x000fe200078e33ff */
[----:B------:R-:W-:-:S04]  /*0dd0*/  VIADD R7, R0, 0x20 ;  /* 0x0000002000077836 */ /* 0x000fc80000000000 */
[----:B------:R-:W-:Y:S01]  /*0de0*/  IMAD.IADD R9, R9, 0x1, R4 ;  /* 0x0000000109097824 */ /* 0x000fe200078e0204 */
[----:B------:R-:W-:-:S04]  /*0df0*/  ISETP.GT.AND P0, PT, R7, R4, PT ;  /* 0x000000040700720c */ /* 0x000fc80003f04270 */
[----:B------:R-:W-:-:S05]  /*0e00*/  SEL R11, R9, 0x1f, P0 ;  /* 0x0000001f090b7807 */ /* 0x000fca0000000000 */
[----:B-----5:R-:W-:Y:S04]  /*0e10*/  SHFL.DOWN PT, R6, R2, 0x1, R11 ;  /* 0x0820000002067989 */ /* 0x020fe800000e000b */
[----:B------:R-:W1:Y:S01]  /*0e20*/  SHFL.DOWN PT, R7, R3, 0x1, R11 ;  /* 0x0820000003077989 */ /* 0x000e6200000e000b */
[C---:B0-----:R-:W-:Y:S01]  /*0e30*/  ISETP.GE.AND P0, PT, R10.reuse, R11, PT ;  /* 0x0000000b0a00720c */ /* 0x041fe20003f06270 */
[C---:B------:R-:W-:Y:S01]  /*0e40*/  VIADD R0, R10.reuse, 0x2 ;  /* 0x000000020a007836 */ /* 0x040fe20000000000 */
[----:B------:R-:W-:Y:S01]  /*0e50*/  ISETP.NE.AND P1, PT, R10, RZ, PT ;  /* 0x000000ff0a00720c */ /* 0x000fe20003f25270 */
[----:B-1----:R-:W-:-:S12]  /*0e60*/  DADD R6, R6, R2 ;  /* 0x0000000006067229 */ /* 0x002fd80000000002 */
[----:B------:R-:W0:Y:S01]  /*0e70*/  @!P1 S2R R12, SR_CgaCtaId ;  /* 0x00000000000c9919 */ /* 0x000e220000008800 */
[----:B------:R-:W-:Y:S02]  /*0e80*/  FSEL R8, R6, R2, !P0 ;  /* 0x0000000206087208 */ /* 0x000fe40004000000 */
[----:B------:R-:W-:Y:S02]  /*0e90*/  FSEL R9, R7, R3, !P0 ;  /* 0x0000000307097208 */ /* 0x000fe40004000000 */
[----:B------:R-:W-:Y:S01]  /*0ea0*/  ISETP.GT.AND P0, PT, R0, R11, PT ;  /* 0x0000000b0000720c */ /* 0x000fe20003f04270 */
[----:B------:R-:W-:Y:S01]  /*0eb0*/  SHFL.DOWN PT, R6, R8, 0x2, R11 ;  /* 0x0840000008067989 */ /* 0x000fe200000e000b */
[----:B------:R-:W-:-:S03]  /*0ec0*/  VIADD R0, R10, 0x4 ;  /* 0x000000040a007836 */ /* 0x000fc60000000000 */
[----:B------:R-:W1:Y:S02]  /*0ed0*/  SHFL.DOWN PT, R7, R9, 0x2, R11 ;  /* 0x0840000009077989 */ /* 0x000e6400000e000b */
[----:B-1----:R-:W-:-:S10]  /*0ee0*/  DADD R6, R6, R8 ;  /* 0x0000000006067229 */ /* 0x002fd40000000008 */
[----:B------:R-:W-:Y:S02]  /*0ef0*/  FSEL R6, R8, R6, P0 ;  /* 0x0000000608067208 */ /* 0x000fe40000000000 */
[----:B------:R-:W-:Y:S02]  /*0f00*/  FSEL R7, R9, R7, P0 ;  /* 0x0000000709077208 */ /* 0x000fe40000000000 */
        /* <DEDUP_REMOVED lines=16> */
[----:B------:R-:W-:Y:S02]  /*1010*/  @!P1 MOV R9, 0x400 ;  /* 0x0000040000099802 */ /* 0x000fe40000000f00 */
[----:B------:R-:W-:Y:S01]  /*1020*/  @!P1 SHF.R.U32.HI R8, RZ, 0x2, R5 ;  /* 0x00000002ff089819 */ /* 0x000fe20000011605 */
[----:B------:R-:W1:Y:S01]  /*1030*/  SHFL.DOWN PT, R3, R7, 0x10, R11 ;  /* 0x0a00000007037989 */ /* 0x000e6200000e000b */
[----:B0-----:R-:W-:-:S02]  /*1040*/  @!P1 LEA R9, R12, R9, 0x18 ;  /* 0x000000090c099211 */ /* 0x001fc400078ec0ff */
[----:B------:R-:W-:-:S05]  /*1050*/  @!P1 LOP3.LUT R8, R8, 0xf8, RZ, 0xc0, !PT ;  /* 0x000000f808089812 */ /* 0x000fca00078ec0ff */
[----:B------:R-:W-:Y:S01]  /*1060*/  @!P1 IMAD.IADD R9, R8, 0x1, R9 ;  /* 0x0000000108099824 */ /* 0x000fe200078e0209 */
[----:B-1----:R-:W-:-:S10]  /*1070*/  DADD R2, R2, R6 ;  /* 0x0000000002027229 */ /* 0x002fd40000000006 */
[----:B------:R-:W-:Y:S02]  /*1080*/  FSEL R2, R6, R2, P0 ;  /* 0x0000000206027208 */ /* 0x000fe40000000000 */
[----:B------:R-:W-:Y:S02]  /*1090*/  FSEL R3, R7, R3, P0 ;  /* 0x0000000307037208 */ /* 0x000fe40000000000 */
[----:B------:R-:W-:-:S03]  /*10a0*/  ISETP.NE.AND P0, PT, R5, RZ, PT ;  /* 0x000000ff0500720c */ /* 0x000fc60003f05270 */
[----:B------:R0:W-:Y:S01]  /*10b0*/  @!P1 STS.64 [R9+0x10], R2 ;  /* 0x0000100209009388 */ /* 0x0001e20000000a00 */
[----:B------:R-:W-:Y:S09]  /*10c0*/  BAR.SYNC.DEFER_BLOCKING 0x0 ;  /* 0x0000000000007b1d */ /* 0x000ff20000010000 */
[----:B------:R-:W-:Y:S05]  /*10d0*/  @P0 BRA `(.L_x_16) ;  /* 0x0000001400080947 */ /* 0x000fea0003800000 */
[----:B------:R-:W1:Y:S01]  /*10e0*/  S2UR UR5, SR_CgaCtaId ;  /* 0x00000000000579c3 */ /* 0x000e620000008800 */
[----:B------:R-:W-:Y:S01]  /*10f0*/  UMOV UR4, 0x400 ;  /* 0x0000040000047882 */ /* 0x000fe20000000000 */
[----:B------:R-:W-:Y:S01]  /*1100*/  ISETP.GT.AND P1, PT, R4, 0x20, PT ;  /* 0x000000200400780c */ /* 0x000fe20003f24270 */
[----:B-1----:R-:W-:-:S09]  /*1110*/  ULEA UR4, UR5, UR4, 0x18 ;  /* 0x0000000405047291 */ /* 0x002fd2000f8ec0ff */
[----:B------:R-:W1:Y:S04]  /*1120*/  LDS.64 R6, [UR4+0x18] ;  /* 0x00001804ff067984 */ /* 0x000e680008000a00 */
[----:B------:R-:W2:Y:S04]  /*1130*/  LDS.128 R12, [UR4+0x20] ;  /* 0x00002004ff0c7984 */ /* 0x000ea80008000c00 */
[----:B0-----:R-:W0:Y:S01]  /*1140*/  LDS.128 R8, [UR4+0x30] ;  /* 0x00003004ff087984 */ /* 0x001e220008000c00 */
[----:B-1----:R-:W-:-:S10]  /*1150*/  DADD R6, R2, R6 ;  /* 0x0000000002067229 */ /* 0x002fd40000000006 */
[----:B------:R-:W-:Y:S02]  /*1160*/  FSEL R2, R6, R2, P1 ;  /* 0x0000000206027208 */ /* 0x000fe40000800000 */
[----:B------:R-:W-:Y:S02]  /*1170*/  FSEL R3, R7, R3, P1 ;  /* 0x0000000307037208 */ /* 0x000fe40000800000 */
[----:B------:R-:W-:-:S04]  /*1180*/  ISETP.GT.AND P1, PT, R4, 0x40, PT ;  /* 0x000000400400780c */ /* 0x000fc80003f24270 */
[----:B--2---:R-:W-:-:S10]  /*1190*/  DADD R12, R12, R2 ;  /* 0x000000000c0c7229 */ /* 0x004fd40000000002 */
[----:B------:R-:W-:Y:S02]  /*11a0*/  FSEL R2, R12, R2, P1 ;  /* 0x000000020c027208 */ /* 0x000fe40000800000 */
[----:B------:R-:W-:Y:S02]  /*11b0*/  FSEL R3, R13, R3, P1 ;  /* 0x000000030d037208 */ /* 0x000fe40000800000 */
[----:B------:R-:W-:-:S04]  /*11c0*/  ISETP.GT.AND P1, PT, R4, 0x60, PT ;  /* 0x000000600400780c */ /* 0x000fc80003f24270 */
[----:B------:R-:W-:-:S10]  /*11d0*/  DADD R14, R2, R14 ;  /* 0x00000000020e7229 */ /* 0x000fd4000000000e */
[----:B------:R-:W-:Y:S02]  /*11e0*/  FSEL R2, R14, R2, P1 ;  /* 0x000000020e027208 */ /* 0x000fe40000800000 */
[----:B------:R-:W-:Y:S02]  /*11f0*/  FSEL R3, R15, R3, P1 ;  /* 0x000000030f037208 */ /* 0x000fe40000800000 */
[----:B------:R-:W1:Y:S01]  /*1200*/  LDS.128 R12, [UR4+0x40] ;  /* 0x00004004ff0c7984 */ /* 0x000e620008000c00 */
[----:B------:R-:W-:-:S03]  /*1210*/  ISETP.GT.AND P1, PT, R4, 0x80, PT ;  /* 0x000000800400780c */ /* 0x000fc60003f24270 */
[----:B0-----:R-:W-:-:S10]  /*1220*/  DADD R8, R8, R2 ;  /* 0x0000000008087229 */ /* 0x001fd40000000002 */
[----:B------:R-:W-:Y:S02]  /*1230*/  FSEL R2, R8, R2, P1 ;  /* 0x0000000208027208 */ /* 0x000fe40000800000 */
[----:B------:R-:W-:Y:S02]  /*1240*/  FSEL R3, R9, R3, P1 ;  /* 0x0000000309037208 */ /* 0x000fe40000800000 */
[----:B------:R-:W-:-:S04]  /*1250*/  ISETP.GT.AND P1, PT, R4, 0xa0, PT ;  /* 0x000000a00400780c */ /* 0x000fc80003f24270 */
[----:B------:R-:W-:-:S10]  /*1260*/  DADD R10, R2, R10 ;  /* 0x00000000020a7229 */ /* 0x000fd4000000000a */
[----:B------:R-:W-:Y:S02]  /*1270*/  FSEL R2, R10, R2, P1 ;  /* 0x000000020a027208 */ /* 0x000fe40000800000 */
[----:B------:R-:W-:Y:S02]  /*1280*/  FSEL R3, R11, R3, P1 ;  /* 0x000000030b037208 */ /* 0x000fe40000800000 */
[----:B------:R-:W0:Y:S01]  /*1290*/  LDS.128 R8, [UR4+0x50] ;  /* 0x00005004ff087984 */ /* 0x000e220008000c00 */
[----:B------:R-:W-:-:S03]  /*12a0*/  ISETP.GT.AND P1, PT, R4, 0xc0, PT ;  /* 0x000000c00400780c */ /* 0x000fc60003f24270 */
[----:B-1----:R-:W-:-:S10]  /*12b0*/  DADD R12, R12, R2 ;  /* 0x000000000c0c7229 */ /* 0x002fd40000000002 */
        /* <DEDUP_REMOVED lines=33> */
[----:B------:R-:W-:-:S04]  /*14d0*/  ISETP.GT.AND P1, PT, R4, 0x1c0, PT ;  /* 0x000001c00400780c */ /* 0x000fc80003f24270 */
[----:B-1----:R-:W-:-:S10]  /*14e0*/  DADD R12, R12, R2 ;  /* 0x000000000c0c7229 */ /* 0x002fd40000000002 */
[----:B------:R-:W-:Y:S02]  /*14f0*/  FSEL R2, R12, R2, P1 ;  /* 0x000000020c027208 */ /* 0x000fe40000800000 */
[----:B------:R-:W-:Y:S02]  /*1500*/  FSEL R3, R13, R3, P1 ;  /* 0x000000030d037208 */ /* 0x000fe40000800000 */
[----:B------:R-:W-:-:S04]  /*1510*/  ISETP.GT.AND P1, PT, R4, 0x1e0, PT ;  /* 0x000001e00400780c */ /* 0x000fc80003f24270 */
[----:B------:R-:W-:-:S10]  /*1520*/  DADD R14, R2, R14 ;  /* 0x00000000020e7229 */ /* 0x000fd4000000000e */
[----:B------:R-:W-:Y:S02]  /*1530*/  FSEL R2, R14, R2, P1 ;  /* 0x000000020e027208 */ /* 0x000fe40000800000 */
[----:B------:R-:W-:Y:S01]  /*1540*/  FSEL R3, R15, R3, P1 ;  /* 0x000000030f037208 */ /* 0x000fe20000800000 */
[----:B------:R-:W-:Y:S06]  /*1550*/  BRA `(.L_x_16) ;  /* 0x0000000c00e87947 */ /* 0x000fec0003800000 */
.L_x_2:
[----:B------:R-:W0:Y:S01]  /*1560*/  S2R R41, SR_TID.X ;  /* 0x0000000000297919 */ /* 0x000e220000002100 */
[----:B------:R-:W1:Y:S02]  /*1570*/  LDCU.64 UR4, c[0x0][0x380] ;  /* 0x00007000ff0477ac */ /* 0x000e640008000a00 */
[----:B-1----:R-:W-:Y:S02]  /*1580*/  IMAD.U32 R2, RZ, RZ, UR4 ;  /* 0x00000004ff027e24 */ /* 0x002fe4000f8e00ff */
[----:B------:R-:W-:Y:S02]  /*1590*/  IMAD.U32 R3, RZ, RZ, UR5 ;  /* 0x00000005ff037e24 */ /* 0x000fe4000f8e00ff */
[----:B0-----:R-:W-:-:S05]  /*15a0*/  IMAD.WIDE.U32 R18, R41, 0x8, R2 ;  /* 0x0000000829127825 */ /* 0x001fca00078e0002 */
[----:B------:R-:W2:Y:S04]  /*15b0*/  LDG.E.64.CONSTANT R20, desc[UR6][R18.64] ;  /* 0x0000000612147981 */ /* 0x000ea8000c1e9b00 */
[----:B------:R-:W2:Y:S04]  /*15c0*/  LDG.E.64.CONSTANT R6, desc[UR6][R18.64+0x1000] ;  /* 0x0010000612067981 */ /* 0x000ea8000c1e9b00 */
[----:B------:R-:W3:Y:S04]  /*15d0*/  LDG.E.64.CONSTANT R8, desc[UR6][R18.64+0x2000] ;  /* 0x0020000612087981 */ /* 0x000ee8000c1e9b00 */
[----:B------:R-:W4:Y:S04]  /*15e0*/  LDG.E.64.CONSTANT R10, desc[UR6][R18.64+0x3000] ;  /* 0x00300006120a7981 */ /* 0x000f28000c1e9b00 */
[----:B------:R-:W5:Y:S04]  /*15f0*/  LDG.E.64.CONSTANT R12, desc[UR6][R18.64+0x4000] ;  /* 0x00400006120c7981 */ /* 0x000f68000c1e9b00 */
[----:B------:R-:W5:Y:S04]  /*1600*/  LDG.E.64.CONSTANT R14, desc[UR6][R18.64+0x5000] ;  /* 0x00500006120e7981 */ /* 0x000f68000c1e9b00 */
[----:B------:R-:W5:Y:S01]  /*1610*/  LDG.E.64.CONSTANT R16, desc[UR6][R18.64+0x6000] ;  /* 0x0060000612107981 */ /* 0x000f62000c1e9b00 */
[----:B------:R-:W-:Y:S01]  /*1620*/  ISETP.GE.U32.AND P0, PT, R4, 0x1c00, PT ;  /* 0x00001c000400780c */ /* 0x000fe20003f06070 */
[----:B------:R-:W-:Y:S01]  /*1630*/  UMOV UR4, 0xe00 ;  /* 0x00000e0000047882 */ /* 0x000fe20000000000 */
[----:B--2---:R-:W-:-:S08]  /*1640*/  DADD R6, R20, R6 ;  /* 0x0000000014067229 */ /* 0x004fd00000000006 */
[----:B---3--:R-:W-:-:S08]  /*1650*/  DADD R6, R8, R6 ;  /* 0x0000000008067229 */ /* 0x008fd00000000006 */
[----:B----4-:R-:W-:-:S08]  /*1660*/  DADD R6, R10, R6 ;  /* 0x000000000a067229 */ /* 0x010fd00000000006 */
[----:B-----5:R-:W-:-:S08]  /*1670*/  DADD R6, R12, R6 ;  /* 0x000000000c067229 */ /* 0x020fd00000000006 */
[----:B------:R-:W-:-:S08]  /*1680*/  DADD R6, R14, R6 ;  /* 0x000000000e067229 */ /* 0x000fd00000000006 */
[----:B------:R-:W-:Y:S01]  /*1690*/  DADD R6, R16, R6 ;  /* 0x0000000010067229 */ /* 0x000fe20000000006 */
[----:B------:R-:W-:Y:S10]  /*16a0*/  @!P0 BRA `(.L_x_17) ;  /* 0x00000000006c8947 */ /* 0x000ff40003800000 */
[----:B------:R-:W0:Y:S01]  /*16b0*/  LDC R22, c[0x0][0x390] ;  /* 0x0000e400ff167b82 */ /* 0x000e220000000800 */
[----:B------:R-:W-:Y:S01]  /*16c0*/  VIADD R23, R4, 0xfffff200 ;  /* 0xfffff20004177836 */ /* 0x000fe20000000000 */
[----:B------:R-:W-:-:S06]  /*16d0*/  UMOV UR4, 0xe00 ;  /* 0x00000e0000047882 */ /* 0x000fcc0000000000 */
[----:B------:R-:W1:Y:S02]  /*16e0*/  LDC.64 R2, c[0x0][0x380] ;  /* 0x0000e000ff027b82 */ /* 0x000e640000000a00 */
.L_x_19:
[----:B------:R-:W-:-:S04]  /*16f0*/  VIADD R9, R41, UR4 ;  /* 0x0000000429097c36 */ /* 0x000fc80008000000 */
[----:B-1----:R-:W-:-:S05]  /*1700*/  IMAD.WIDE.U32 R8, R9, 0x8, R2 ;  /* 0x0000000809087825 */ /* 0x002fca00078e0002 */
[----:B------:R-:W2:Y:S04]  /*1710*/  LDG.E.64.CONSTANT R4, desc[UR6][R8.64] ;  /* 0x0000000608047981 */ /* 0x000ea8000c1e9b00 */
[----:B------:R-:W3:Y:S04]  /*1720*/  LDG.E.64.CONSTANT R10, desc[UR6][R8.64+0x1000] ;  /* 0x00100006080a7981 */ /* 0x000ee8000c1e9b00 */
[----:B------:R-:W4:Y:S04]  /*1730*/  LDG.E.64.CONSTANT R12, desc[UR6][R8.64+0x2000] ;  /* 0x00200006080c7981 */ /* 0x000f28000c1e9b00 */
[----:B------:R-:W5:Y:S04]  /*1740*/  LDG.E.64.CONSTANT R14, desc[UR6][R8.64+0x3000] ;  /* 0x00300006080e7981 */ /* 0x000f68000c1e9b00 */
[----:B------:R-:W5:Y:S04]  /*1750*/  LDG.E.64.CONSTANT R16, desc[UR6][R8.64+0x4000] ;  /* 0x0040000608107981 */ /* 0x000f68000c1e9b00 */
[----:B------:R-:W5:Y:S04]  /*1760*/  LDG.E.64.CONSTANT R18, desc[UR6][R8.64+0x5000] ;  /* 0x0050000608127981 */ /* 0x000f68000c1e9b00 */
[----:B------:R-:W5:Y:S01]  /*1770*/  LDG.E.64.CONSTANT R20, desc[UR6][R8.64+0x6000] ;  /* 0x0060000608147981 */ /* 0x000f62000c1e9b00 */
[----:B--2---:R-:W-:-:S08]  /*1780*/  DADD R4, R4, R6 ;  /* 0x0000000004047229 */ /* 0x004fd00000000006 */
[----:B---3--:R-:W-:-:S08]  /*1790*/  DADD R4, R10, R4 ;  /* 0x000000000a047229 */ /* 0x008fd00000000004 */
[----:B----4-:R-:W-:-:S08]  /*17a0*/  DADD R4, R12, R4 ;  /* 0x000000000c047229 */ /* 0x010fd00000000004 */
[----:B-----5:R-:W-:-:S08]  /*17b0*/  DADD R4, R14, R4 ;  /* 0x000000000e047229 */ /* 0x020fd00000000004 */
[----:B------:R-:W-:Y:S01]  /*17c0*/  DADD R16, R16, R4 ;  /* 0x0000000010107229 */ /* 0x000fe20000000004 */
[----:B0-----:R-:W-:-:S04]  /*17d0*/  IMAD.MOV.U32 R4, RZ, RZ, R22 ;  /* 0x000000ffff047224 */ /* 0x001fc800078e0016 */
[----:B------:R-:W-:-:S03]  /*17e0*/  VIADD R0, R4, -UR4 ;  /* 0x8000000404007c36 */ /* 0x000fc60008000000 */
[----:B------:R-:W-:Y:S02]  /*17f0*/  DADD R16, R18, R16 ;  /* 0x0000000012107229 */ /* 0x000fe40000000010 */
[----:B------:R-:W-:-:S06]  /*1800*/  ISETP.GE.AND P0, PT, R0, 0xe00, PT ;  /* 0x00000e000000780c */ /* 0x000fcc0003f06270 */
[----:B------:R-:W-:-:S07]  /*1810*/  DADD R6, R20, R16 ;  /* 0x0000000014067229 */ /* 0x000fce0000000010 */
[----:B------:R-:W-:Y:S05]  /*1820*/  @!P0 BRA `(.L_x_18) ;  /* 0x00000008001c8947 */ /* 0x000fea0003800000 */
[----:B------:R-:W-:-:S06]  /*1830*/  UIADD3 UR4, UPT, UPT, UR4, 0xe00, URZ ;  /* 0x00000e0004047890 */ /* 0x000fcc000fffe0ff */
[----:B------:R-:W-:-:S13]  /*1840*/  ISETP.LT.AND P0, PT, R23, UR4, PT ;  /* 0x0000000417007c0c */ /* 0x000fda000bf01270 */
[----:B------:R-:W-:Y:S05]  /*1850*/  @!P0 BRA `(.L_x_19) ;  /* 0xfffffffc00a48947 */ /* 0x000fea000383ffff */
.L_x_17:
[----:B------:R-:W-:-:S13]  /*1860*/  ISETP.LE.AND P0, PT, R4, UR4, PT ;  /* 0x0000000404007c0c */ /* 0x000fda000bf03270 */
[----:B------:R-:W-:Y:S05]  /*1870*/  @P0 BRA `(.L_x_18) ;  /* 0x0000000800080947 */ /* 0x000fea0003800000 */
[----:B------:R-:W-:Y:S01]  /*1880*/  VIADD R0, R4, -UR4 ;  /* 0x8000000404007c36 */ /* 0x000fe20008000000 */
[----:B------:R-:W-:Y:S04]  /*1890*/  BSSY.RECONVERGENT B1, `(.L_x_18) ;  /* 0x0000080000017945 */ /* 0x000fe80003800200 */
[----:B------:R-:W-:-:S13]  /*18a0*/  ISETP.GE.AND P0, PT, R41, R0, PT ;  /* 0x000000002900720c */ /* 0x000fda0003f06270 */
[----:B------:R-:W-:Y:S05]  /*18b0*/  @P0 BRA `(.L_x_20) ;  /* 0x0000000400f40947 */ /* 0x000fea0003800000 */
[----:B------:R-:W-:Y:S01]  /*18c0*/  LOP3.LUT R5, RZ, R41, RZ, 0x33, !PT ;  /* 0x00000029ff057212 */ /* 0x000fe200078e33ff */
[----:B------:R-:W-:Y:S01]  /*18d0*/  BSSY.RECONVERGENT B2, `(.L_x_21) ;  /* 0x0000014000027945 */ /* 0x000fe20003800200 */
[----:B------:R-:W-:Y:S02]  /*18e0*/  IMAD.MOV.U32 R45, RZ, RZ, R41 ;  /* 0x000000ffff2d7224 */ /* 0x000fe400078e0029 */
[----:B------:R-:W-:-:S04]  /*18f0*/  IADD3 R4, PT, PT, R4, -UR4, R5 ;  /* 0x8000000404047c10 */ /* 0x000fc8000fffe005 */
[C---:B------:R-:W-:Y:S02]  /*1900*/  LOP3.LUT R5, R4.reuse, 0x600, RZ, 0xc0, !PT ;  /* 0x0000060004057812 */ /* 0x040fe400078ec0ff */
[----:B------:R-:W-:Y:S02]  /*1910*/  ISETP.GE.U32.AND P1, PT, R4, 0x600, PT ;  /* 0x000006000400780c */ /* 0x000fe40003f26070 */
[----:B------:R-:W-:-:S13]  /*1920*/  ISETP.NE.AND P0, PT, R5, 0x600, PT ;  /* 0x000006000500780c */ /* 0x000fda0003f05270 */
[----:B------:R-:W-:Y:S05]  /*1930*/  @!P0 BRA `(.L_x_22) ;  /* 0x0000000000348947 */ /* 0x000fea0003800000 */
[----:B------:R-:W-:Y:S01]  /*1940*/  LEA.HI R4, R4, 0x1, RZ, 0x17 ;  /* 0x0000000104047811 */ /* 0x000fe200078fb8ff */
[----:B------:R-:W-:Y:S02]  /*1950*/  VIADD R9, R41, UR4 ;  /* 0x0000000429097c36 */ /* 0x000fe40008000000 */
[----:B------:R-:W-:Y:S01]  /*1960*/  IMAD.MOV.U32 R45, RZ, RZ, R41 ;  /* 0x000000ffff2d7224 */ /* 0x000fe200078e0029 */
[----:B------:R-:W-:-:S05]  /*1970*/  LOP3.LUT R4, R4, 0x3, RZ, 0xc0, !PT ;  /* 0x0000000304047812 */ /* 0x000fca00078ec0ff */
[----:B------:R-:W-:-:S07]  /*1980*/  IMAD.MOV R8, RZ, RZ, -R4 ;  /* 0x000000ffff087224 */ /* 0x000fce00078e0a04 */
.L_x_23:
[----:B------:R-:W-:-:S06]  /*1990*/  IMAD.WIDE.U32 R4, R9, 0x8, R2 ;  /* 0x0000000809047825 */ /* 0x000fcc00078e0002 */
[----:B------:R-:W2:Y:S01]  /*19a0*/  LDG.E.64.CONSTANT R4, desc[UR6][R4.64] ;  /* 0x0000000604047981 */ /* 0x000ea2000c1e9b00 */
[----:B------:R-:W-:Y:S02]  /*19b0*/  VIADD R8, R8, 0x1 ;  /* 0x0000000108087836 */ /* 0x000fe40000000000 */
[----:B------:R-:W-:Y:S02]  /*19c0*/  VIADD R45, R45, 0x200 ;  /* 0x000002002d2d7836 */ /* 0x000fe40000000000 */
[----:B------:R-:W-:Y:S01]  /*19d0*/  VIADD R9, R9, 0x200 ;  /* 0x0000020009097836 */ /* 0x000fe20000000000 */
[----:B------:R-:W-:Y:S01]  /*19e0*/  ISETP.NE.AND P0, PT, R8, RZ, PT ;  /* 0x000000ff0800720c */ /* 0x000fe20003f05270 */
[----:B--2---:R-:W-:-:S12]  /*19f0*/  DADD R6, R4, R6 ;  /* 0x0000000004067229 */ /* 0x004fd80000000006 */
[----:B------:R-:W-:Y:S05]  /*1a00*/  @P0 BRA `(.L_x_23) ;  /* 0xfffffffc00e00947 */ /* 0x000fea000383ffff */
.L_x_22:
[----:B------:R-:W-:Y:S05]  /*1a10*/  BSYNC.RECONVERGENT B2 ;  /* 0x0000000000027941 */ /* 0x000fea0003800200 */
.L_x_21:
[----:B------:R-:W-:Y:S05]  /*1a20*/  @!P1 BRA `(.L_x_20) ;  /* 0x0000000400989947 */ /* 0x000fea0003800000 */
[----:B------:R-:W0:Y:S01]  /*1a30*/  LDCU.64 UR8, c[0x0][0x380] ;  /* 0x00007000ff0877ac */ /* 0x000e220008000a00 */
[----:B------:R-:W-:Y:S01]  /*1a40*/  IMAD.IADD R9, R0, 0x1, -R45 ;  /* 0x0000000100097824 */ /* 0x000fe200078e0a2d */
[C---:B------:R-:W-:Y:S01]  /*1a50*/  IADD3 R5, P0, PT, R45.reuse, UR4, RZ ;  /* 0x000000042d057c10 */ /* 0x040fe2000ff1e0ff */
[----:B------:R-:W-:Y:S01]  /*1a60*/  BSSY.RECONVERGENT B2, `(.L_x_24) ;  /* 0x0000039000027945 */ /* 0x000fe20003800200 */
[----:B------:R-:W-:Y:S02]  /*1a70*/  VIADD R43, R45, UR4 ;  /* 0x000000042d2b7c36 */ /* 0x000fe40008000000 */
[----:B------:R-:W-:Y:S01]  /*1a80*/  ISETP.GT.AND P1, PT, R9, 0x1800, PT ;  /* 0x000018000900780c */ /* 0x000fe20003f24270 */
[----:B------:R-:W-:Y:S01]  /*1a90*/  IMAD.X R8, RZ, RZ, RZ, P0 ;  /* 0x000000ffff087224 */ /* 0x000fe200000e06ff */
[----:B0-----:R-:W-:-:S04]  /*1aa0*/  LEA R4, P0, R5, UR8, 0x3 ;  /* 0x0000000805047c11 */ /* 0x001fc8000f8018ff */
[----:B------:R-:W-:Y:S02]  /*1ab0*/  LEA.HI.X R5, R5, UR9, R8, 0x3, P0 ;  /* 0x0000000905057c11 */ /* 0x000fe400080f1c08 */
[----:B------:R-:W-:-:S05]  /*1ac0*/  IADD3 R4, P0, PT, R4, 0x2000, RZ ;  /* 0x0000200004047810 */ /* 0x000fca0007f1e0ff */
[----:B------:R-:W-:Y:S01]  /*1ad0*/  IMAD.X R5, RZ, RZ, R5, P0 ;  /* 0x000000ffff057224 */ /* 0x000fe200000e0605 */
[----:B------:R-:W-:Y:S01]  /*1ae0*/  PLOP3.LUT P0, PT, PT, PT, PT, 0x80, 0x8 ;  /* 0x000000000008781c */ /* 0x000fe20003f0f070 */
[----:B------:R-:W-:-:S12]  /*1af0*/  @!P1 BRA `(.L_x_25) ;  /* 0x0000000000bc9947 */ /* 0x000fd80003800000 */
[----:B------:R-:W-:Y:S01]  /*1b00*/  PLOP3.LUT P0, PT, PT, PT, PT, 0x8, 0x80 ;  /* 0x000000000080781c */ /* 0x000fe20003f0e170 */
[----:B------:R-:W-:-:S12]  /*1b10*/  VIADD R40, R0, 0xffffe800 ;  /* 0xffffe80000287836 */ /* 0x000fd80000000000 */
.L_x_26:
[C---:B------:R-:W-:Y:S01]  /*1b20*/  IMAD.WIDE.U32 R38, R43.reuse, 0x8, R2 ;  /* 0x000000082b267825 */ /* 0x040fe200078e0002 */
[----:B------:R-:W2:Y:S04]  /*1b30*/  LDG.E.64.CONSTANT R8, desc[UR6][R4.64+-0x1000] ;  /* 0xfff0000604087981 */ /* 0x000ea8000c1e9b00 */
[----:B------:R-:W3:Y:S04]  /*1b40*/  LDG.E.64.CONSTANT R10, desc[UR6][R4.64] ;  /* 0x00000006040a7981 */ /* 0x000ee8000c1e9b00 */
[----:B------:R-:W4:Y:S01]  /*1b50*/  LDG.E.64.CONSTANT R38, desc[UR6][R38.64] ;  /* 0x0000000626267981 */ /* 0x000f22000c1e9b00 */
[----:B------:R-:W-:-:S03]  /*1b60*/  VIADD R15, R43, 0x800 ;  /* 0x000008002b0f7836 */ /* 0x000fc60000000000 */
[----:B------:R-:W5:Y:S01]  /*1b70*/  LDG.E.64.CONSTANT R12, desc[UR6][R4.64+0x1000] ;  /* 0x00100006040c7981 */ /* 0x000f62000c1e9b00 */
[----:B------:R-:W-:-:S03]  /*1b80*/  IMAD.WIDE.U32 R14, R15, 0x8, R2 ;  /* 0x000000080f0e7825 */ /* 0x000fc600078e0002 */
[----:B------:R-:W5:Y:S04]  /*1b90*/  LDG.E.64.CONSTANT R16, desc[UR6][R4.64+0x3000] ;  /* 0x0030000604107981 */ /* 0x000f68000c1e9b00 */
[----:B------:R-:W5:Y:S04]  /*1ba0*/  LDG.E.64.CONSTANT R14, desc[UR6][R14.64] ;  /* 0x000000060e0e7981 */ /* 0x000f68000c1e9b00 */
[----:B------:R-:W5:Y:S01]  /*1bb0*/  LDG.E.64.CONSTANT R18, desc[UR6][R4.64+0x4000] ;  /* 0x0040000604127981 */ /* 0x000f62000c1e9b00 */
        /* <DEDUP_REMOVED lines=11> */
[----:B------:R-:W5:Y:S04]  /*1c70*/  LDG.E.64.CONSTANT R34, desc[UR6][R4.64+0xc000] ;  /* 0x00c0000604227981 */ /* 0x000f68000c1e9b00 */
[----:B------:R0:W5:Y:S01]  /*1c80*/  LDG.E.64.CONSTANT R36, desc[UR6][R4.64+0xd000] ;  /* 0x00d0000604247981 */ /* 0x000162000c1e9b00 */
[----:B------:R-:W-:-:S05]  /*1c90*/  VIADD R45, R45, 0x2000 ;  /* 0x000020002d2d7836 */ /* 0x000fca0000000000 */
[----:B------:R-:W-:Y:S02]  /*1ca0*/  ISETP.GE.AND P1, PT, R45, R40, PT ;  /* 0x000000282d00720c */ /* 0x000fe40003f26270 */
[----:B0-----:R-:W-:Y:S01]  /*1cb0*/  IADD3 R4, P2, PT, R4, 0x10000, RZ ;  /* 0x0001000004047810 */ /* 0x001fe20007f5e0ff */
[----:B------:R-:W-:-:S04]  /*1cc0*/  VIADD R43, R43, 0x2000 ;  /* 0x000020002b2b7836 */ /* 0x000fc80000000000 */
[----:B------:R-:W-:Y:S01]  /*1cd0*/  IMAD.X R5, RZ, RZ, R5, P2 ;  /* 0x000000ffff057224 */ /* 0x000fe200010e0605 */
[----:B----4-:R-:W-:-:S08]  /*1ce0*/  DADD R38, R38, R6 ;  /* 0x0000000026267229 */ /* 0x010fd00000000006 */
[----:B--2---:R-:W-:-:S08]  /*1cf0*/  DADD R8, R38, R8 ;  /* 0x0000000026087229 */ /* 0x004fd00000000008 */
[----:B---3--:R-:W-:-:S08]  /*1d00*/  DADD R8, R8, R10 ;  /* 0x0000000008087229 */ /* 0x008fd0000000000a */
[----:B-----5:R-:W-:-:S08]  /*1d10*/  DADD R8, R8, R12 ;  /* 0x0000000008087229 */ /* 0x020fd0000000000c */
        /* <DEDUP_REMOVED lines=13> */
.L_x_25:
[----:B------:R-:W-:Y:S05]  /*1df0*/  BSYNC.RECONVERGENT B2 ;  /* 0x0000000000027941 */ /* 0x000fea0003800200 */
.L_x_24:
[----:B------:R-:W-:Y:S01]  /*1e00*/  IMAD.IADD R8, R0, 0x1, -R45 ;  /* 0x0000000100087824 */ /* 0x000fe200078e0a2d */
[----:B------:R-:W-:Y:S04]  /*1e10*/  BSSY.RECONVERGENT B2, `(.L_x_27) ;  /* 0x000001c000027945 */ /* 0x000fe80003800200 */
[----:B------:R-:W-:-:S13]  /*1e20*/  ISETP.GT.AND P1, PT, R8, 0x800, PT ;  /* 0x000008000800780c */ /* 0x000fda0003f24270 */
[----:B------:R-:W-:Y:S05]  /*1e30*/  @!P1 BRA `(.L_x_28) ;  /* 0x0000000000649947 */ /* 0x000fea0003800000 */
        /* <DEDUP_REMOVED lines=9> */
[----:B------:R-:W5:Y:S04]  /*1ed0*/  LDG.E.64.CONSTANT R22, desc[UR6][R4.64+0x4000] ;  /* 0x0040000604167981 */ /* 0x000f68000c1e9b00 */
[----:B------:R0:W5:Y:S01]  /*1ee0*/  LDG.E.64.CONSTANT R8, desc[UR6][R4.64+0x5000] ;  /* 0x0050000604087981 */ /* 0x000162000c1e9b00 */
[----:B------:R-:W-:Y:S01]  /*1ef0*/  PLOP3.LUT P0, PT, PT, PT, PT, 0x8, 0x80 ;  /* 0x000000000080781c */ /* 0x000fe20003f0e170 */
[----:B------:R-:W-:-:S02]  /*1f00*/  VIADD R45, R45, 0x1000 ;  /* 0x000010002d2d7836 */ /* 0x000fc40000000000 */
[----:B------:R-:W-:Y:S01]  /*1f10*/  VIADD R43, R43, 0x1000 ;  /* 0x000010002b2b7836 */ /* 0x000fe20000000000 */
[----:B----4-:R-:W-:-:S08]  /*1f20*/  DADD R6, R6, R10 ;  /* 0x0000000006067229 */ /* 0x010fd0000000000a */
[----:B--2---:R-:W-:-:S08]  /*1f30*/  DADD R6, R6, R12 ;  /* 0x0000000006067229 */ /* 0x004fd0000000000c */
[----:B---3--:R-:W-:-:S08]  /*1f40*/  DADD R6, R6, R14 ;  /* 0x0000000006067229 */ /* 0x008fd0000000000e */
[----:B-----5:R-:W-:-:S08]  /*1f50*/  DADD R6, R6, R16 ;  /* 0x0000000006067229 */ /* 0x020fd00000000010 */
[----:B------:R-:W-:-:S08]  /*1f60*/  DADD R6, R6, R18 ;  /* 0x0000000006067229 */ /* 0x000fd00000000012 */
[----:B------:R-:W-:Y:S01]  /*1f70*/  DADD R6, R6, R20 ;  /* 0x0000000006067229 */ /* 0x000fe20000000014 */
[----:B------:R-:W-:-:S07]  /*1f80*/  IADD3 R10, P1, PT, R4, 0x8000, RZ ;  /* 0x00008000040a7810 */ /* 0x000fce0007f3e0ff */
[----:B------:R-:W-:Y:S01]  /*1f90*/  DADD R6, R6, R22 ;  /* 0x0000000006067229 */ /* 0x000fe20000000016 */
[----:B0-----:R-:W-:Y:S02]  /*1fa0*/  IMAD.X R5, RZ, RZ, R5, P1 ;  /* 0x000000ffff057224 */ /* 0x001fe400008e0605 */
[----:B------:R-:W-:-:S05]  /*1fb0*/  IMAD.MOV.U32 R4, RZ, RZ, R10 ;  /* 0x000000ffff047224 */ /* 0x000fca00078e000a */
[----:B------:R-:W-:-:S11]  /*1fc0*/  DADD R6, R6, R8 ;  /* 0x0000000006067229 */ /* 0x000fd60000000008 */
.L_x_28:
[----:B------:R-:W-:Y:S05]  /*1fd0*/  BSYNC.RECONVERGENT B2 ;  /* 0x0000000000027941 */ /* 0x000fea0003800200 */
.L_x_27:
[----:B------:R-:W-:-:S13]  /*1fe0*/  ISETP.LT.OR P0, PT, R45, R0, P0 ;  /* 0x000000002d00720c */ /* 0x000fda0000701670 */
[----:B------:R-:W-:Y:S05]  /*1ff0*/  @!P0 BRA `(.L_x_20) ;  /* 0x0000000000248947 */ /* 0x000fea0003800000 */
[----:B------:R-:W-:Y:S01]  /*2000*/  IMAD.WIDE.U32 R2, R43, 0x8, R2 ;  /* 0x000000082b027825 */ /* 0x000fe200078e0002 */
[----:B------:R-:W2:Y:S04]  /*2010*/  LDG.E.64.CONSTANT R8, desc[UR6][R4.64+-0x1000] ;  /* 0xfff0000604087981 */ /* 0x000ea8000c1e9b00 */
[----:B------:R-:W3:Y:S04]  /*2020*/  LDG.E.64.CONSTANT R10, desc[UR6][R4.64] ;  /* 0x00000006040a7981 */ /* 0x000ee8000c1e9b00 */
[----:B------:R-:W4:Y:S04]  /*2030*/  LDG.E.64.CONSTANT R2, desc[UR6][R2.64] ;  /* 0x0000000602027981 */ /* 0x000f28000c1e9b00 */
[----:B------:R-:W5:Y:S01]  /*2040*/  LDG.E.64.CONSTANT R12, desc[UR6][R4.64+0x1000] ;  /* 0x00100006040c7981 */ /* 0x000f62000c1e9b00 */
[----:B----4-:R-:W-:-:S08]  /*2050*/  DADD R6, R6, R2 ;  /* 0x0000000006067229 */ /* 0x010fd00000000002 */
[----:B--2---:R-:W-:-:S08]  /*2060*/  DADD R6, R6, R8 ;  /* 0x0000000006067229 */ /* 0x004fd00000000008 */
[----:B---3--:R-:W-:-:S08]  /*2070*/  DADD R6, R6, R10 ;  /* 0x0000000006067229 */ /* 0x008fd0000000000a */
[----:B-----5:R-:W-:-:S11]  /*2080*/  DADD R6, R6, R12 ;  /* 0x0000000006067229 */ /* 0x020fd6000000000c */
.L_x_20:
[----:B------:R-:W-:Y:S05]  /*2090*/  BSYNC.RECONVERGENT B1 ;  /* 0x0000000000017941 */ /* 0x000fea0003800200 */
.L_x_18:
[----:B------:R-:W0:Y:S01]  /*20a0*/  S2R R0, SR_LANEID ;  /* 0x0000000000007919 */ /* 0x000e220000000000 */
[----:B------:R-:W-:Y:S04]  /*20b0*/  SHFL.DOWN PT, R2, R6, 0x1, 0x1f ;  /* 0x08201f0006027f89 */ /* 0x000fe800000e0000 */
[----:B------:R-:W1:Y:S02]  /*20c0*/  SHFL.DOWN PT, R3, R7, 0x1, 0x1f ;  /* 0x08201f0007037f89 */ /* 0x000e6400000e0000 */
[----:B-1----:R-:W-:Y:S01]  /*20d0*/  DADD R2, R2, R6 ;  /* 0x0000000002027229 */ /* 0x002fe20000000006 */
[C---:B0-----:R-:W-:Y:S02]  /*20e0*/  ISETP.GT.AND P0, PT, R0.reuse, 0x1e, PT ;  /* 0x0000001e0000780c */ /* 0x041fe40003f04270 */
[----:B------:R-:W-:-:S07]  /*20f0*/  ISETP.NE.AND P1, PT, R0, RZ, PT ;  /* 0x000000ff0000720c */ /* 0x000fce0003f25270 */
        /* <DEDUP_REMOVED lines=15> */
[----:B------:R-:W-:Y:S01]  /*21f0*/  ISETP.GT.AND P0, PT, R0, 0x17, PT ;  /* 0x000000170000780c */ /* 0x000fe20003f04270 */
[----:B------:R-:W-:Y:S01]  /*2200*/  SHFL.DOWN PT, R2, R6, 0x8, 0x1f ;  /* 0x09001f0006027f89 */ /* 0x000fe200000e0000 */
[----:B------:R-:W-:-:S03]  /*2210*/  @!P1 MOV R8, 0x400 ;  /* 0x0000040000089802 */ /* 0x000fc60000000f00 */
[----:B------:R-:W0:Y:S01]  /*2220*/  SHFL.DOWN PT, R3, R7, 0x8, 0x1f ;  /* 0x09001f0007037f89 */ /* 0x000e2200000e0000 */
[----:B-1----:R-:W-:Y:S01]  /*2230*/  @!P1 LEA R11, R11, R8, 0x18 ;  /* 0x000000080b0b9211 */ /* 0x002fe200078ec0ff */
[----:B0-----:R-:W-:-:S10]  /*2240*/  DADD R2, R2, R6 ;  /* 0x0000000002027229 */ /* 0x001fd40000000006 */
[----:B------:R-:W-:Y:S02]  /*2250*/  FSEL R4, R6, R2, P0 ;  /* 0x0000000206047208 */ /* 0x000fe40000000000 */
[----:B------:R-:W-:Y:S02]  /*2260*/  FSEL R5, R7, R3, P0 ;  /* 0x0000000307057208 */ /* 0x000fe40000000000 */
[----:B------:R-:W-:Y:S01]  /*2270*/  @!P1 SHF.R.U32.HI R6, RZ, 0x2, R41 ;  /* 0x00000002ff069819 */ /* 0x000fe20000011629 */
[----:B------:R-:W-:Y:S01]  /*2280*/  SHFL.DOWN PT, R2, R4, 0x10, 0x1f ;  /* 0x0a001f0004027f89 */ /* 0x000fe200000e0000 */
[----:B------:R-:W-:Y:S02]  /*2290*/  ISETP.NE.AND P0, PT, R41, RZ, PT ;  /* 0x000000ff2900720c */ /* 0x000fe40003f05270 */
[----:B------:R-:W-:Y:S01]  /*22a0*/  @!P1 LOP3.LUT R6, R6, 0xf8, RZ, 0xc0, !PT ;  /* 0x000000f806069812 */ /* 0x000fe200078ec0ff */
[----:B------:R-:W0:Y:S04]  /*22b0*/  SHFL.DOWN PT, R3, R5, 0x10, 0x1f ;  /* 0x0a001f0005037f89 */ /* 0x000e2800000e0000 */
[----:B------:R-:W-:Y:S01]  /*22c0*/  @!P1 IMAD.IADD R11, R6, 0x1, R11 ;  /* 0x00000001060b9824 */ /* 0x000fe200078e020b */
[----:B0-----:R-:W-:-:S07]  /*22d0*/  DADD R2, R2, R4 ;  /* 0x0000000002027229 */ /* 0x001fce0000000004 */
[----:B------:R0:W-:Y:S01]  /*22e0*/  @!P1 STS.64 [R11+0x10], R2 ;  /* 0x000010020b009388 */ /* 0x0001e20000000a00 */
[----:B------:R-:W-:Y:S01]  /*22f0*/  BAR.SYNC.DEFER_BLOCKING 0x0 ;  /* 0x0000000000007b1d */ /* 0x000fe20000010000 */
[----:B------:R-:W-:-:S04]  /*2300*/  ISETP.GT.AND P1, PT, R0, 0xf, PT ;  /* 0x0000000f0000780c */ /* 0x000fc80003f24270 */
[----:B------:R-:W-:Y:S02]  /*2310*/  FSEL R0, R4, R2, P1 ;  /* 0x0000000204007208 */ /* 0x000fe40000800000 */
[----:B------:R-:W-:-:S03]  /*2320*/  FSEL R5, R5, R3, P1 ;  /* 0x0000000305057208 */ /* 0x000fc60000800000 */
[----:B0-----:R-:W-:Y:S02]  /*2330*/  IMAD.MOV.U32 R2, RZ, RZ, R0 ;  /* 0x000000ffff027224 */ /* 0x001fe400078e0000 */
[----:B------:R-:W-:Y:S01]  /*2340*/  IMAD.MOV.U32 R3, RZ, RZ, R5 ;  /* 0x000000ffff037224 */ /* 0x000fe200078e0005 */
[----:B------:R-:W-:Y:S06]  /*2350*/  @P0 BRA `(.L_x_16) ;  /* 0x0000000000680947 */ /* 0x000fec0003800000 */
[----:B------:R-:W0:Y:S01]  /*2360*/  S2UR UR5, SR_CgaCtaId ;  /* 0x00000000000579c3 */ /* 0x000e220000008800 */
[----:B------:R-:W-:Y:S02]  /*2370*/  UMOV UR4, 0x400 ;  /* 0x0000040000047882 */ /* 0x000fe40000000000 */
[----:B0-----:R-:W-:-:S09]  /*2380*/  ULEA UR4, UR5, UR4, 0x18 ;  /* 0x0000000405047291 */ /* 0x001fd2000f8ec0ff */
[----:B------:R-:W0:Y:S04]  /*2390*/  LDS.64 R4, [UR4+0x18] ;  /* 0x00001804ff047984 */ /* 0x000e280008000a00 */
[----:B------:R-:W1:Y:S04]  /*23a0*/  LDS.128 R8, [UR4+0x20] ;  /* 0x00002004ff087984 */ /* 0x000e680008000c00 */
        /* <DEDUP_REMOVED lines=20> */
[----:B------:R-:W-:-:S11]  /*24f0*/  DADD R2, R2, R10 ;  /* 0x0000000002027229 */ /* 0x000fd6000000000a */
.L_x_16:
[----:B------:R-:W-:Y:S05]  /*2500*/  BSYNC.RECONVERGENT B0 ;  /* 0x0000000000007941 */ /* 0x000fea0003800200 */
.L_x_1:
[----:B------:R-:W-:Y:S05]  /*2510*/  @P0 EXIT ;  /* 0x000000000000094d */ /* 0x000fea0003800000 */
[----:B------:R-:W0:Y:S01]  /*2520*/  LDCU.64 UR4, c[0x0][0x398] ;  /* 0x00007300ff0477ac */ /* 0x000e220008000a00 */
[----:B------:R-:W2:Y:S01]  /*2530*/  LDC.64 R4, c[0x0][0x388] ;  /* 0x0000e200ff047b82 */ /* 0x000ea20000000a00 */
[----:B0-----:R-:W-:-:S07]  /*2540*/  DADD R2, R2, UR4 ;  /* 0x0000000402027e29 */ /* 0x001fce0008000000 */
[----:B--2---:R-:W-:Y:S01]  /*2550*/  STG.E.64 desc[UR6][R4.64], R2 ;  /* 0x0000000204007986 */ /* 0x004fe2000c101b06 */
[----:B------:R-:W-:Y:S05]  /*2560*/  EXIT ;  /* 0x000000000000794d */ /* 0x000fea0003800000 */
.L_x_29:
[----:B------:R-:W-:-:S00]  /*2570*/  BRA `(.L_x_29) ;  /* 0xfffffffc00fc7947 */ /* 0x000fc0000383ffff */
[----:B------:R-:W-:-:S00]  /*2580*/  NOP ;  /* 0x0000000000007918 */ /* 0x000fc00000000000 */
[----:B------:R-:W-:-:S00]  /*2590*/  NOP ;  /* 0x0000000000007918 */ /* 0x000fc00000000000 */
[----:B------:R-:W-:-:S00]  /*25a0*/  NOP ;  /* 0x0000000000007918 */ /* 0x000fc00000000000 */
[----:B------:R-:W-:-:S00]  /*25b0*/  NOP ;  /* 0x0000000000007918 */ /* 0x000fc00000000000 */
[----:B------:R-:W-:-:S00]  /*25c0*/  NOP ;  /* 0x0000000000007918 */ /* 0x000fc00000000000 */
[----:B------:R-:W-:-:S00]  /*25d0*/  NOP ;  /* 0x0000000000007918 */ /* 0x000fc00000000000 */
[----:B------:R-:W-:-:S00]  /*25e0*/  NOP ;  /* 0x0000000000007918 */ /* 0x000fc00000000000 */
[----:B------:R-:W-:-:S00]  /*25f0*/  NOP ;  /* 0x0000000000007918 */ /* 0x000fc00000000000 */
.L_x_322:


//--------------------- .text._ZN3cub18CUB_300001_SM_10006detail6reduce18DeviceReduceKernelINS2_10policy_hubIdyN4cuda3std3__44plusIdEEE10Policy1000EN6thrust24THRUST_300001_SM_1000_NS6detail15normal_iteratorINSD_10device_ptrIdEEEEyS9_d15SquareTransformEEvT0_PT3_T1_NS0_13GridEvenShareISN_EET2_T4_ --------------------------
	.section	.text._ZN3cub18CUB_300001_SM_10006detail6reduce18DeviceReduceKernelINS2_10policy_hubIdyN4cuda3std3__44plusIdEEE10Policy1000EN6thrust24THRUST_300001_SM_1000_NS6detail15normal_iteratorINSD_10device_ptrIdEEEEyS9_d15SquareTransformEEvT0_PT3_T1_NS0_13GridEvenShareISN_EET2_T4_,"ax",@progbits
	.align	128
        .global         _ZN3cub18CUB_300001_SM_10006detail6reduce18DeviceReduceKernelINS2_10policy_hubIdyN4cuda3std3__44plusIdEEE10Policy1000EN6thrust24THRUST_300001_SM_1000_NS6detail15normal_iteratorINSD_10device_ptrIdEEEEyS9_d15SquareTransformEEvT0_PT3_T1_NS0_13GridEvenShareISN_EET2_T4_
        .type           _ZN3cub18CUB_300001_SM_10006detail6reduce18DeviceReduceKernelINS2_10policy_hubIdyN4cuda3std3__44plusIdEEE10Policy1000EN6thrust24THRUST_300001_SM_1000_NS6detail15normal_iteratorINSD_10device_ptrIdEEEEyS9_d15SquareTransformEEvT0_PT3_T1_NS0_13GridEvenShareISN_EET2_T4_,@function
        .size           _ZN3cub18CUB_300001_SM_10006detail6reduce18DeviceReduceKernelINS2_10policy_hubIdyN4cuda3std3__44plusIdEEE10Policy1000EN6thrust24THRUST_300001_SM_1000_NS6detail15normal_iteratorINSD_10device_ptrIdEEEEyS9_d15SquareTransformEEvT0_PT3_T1_NS0_13GridEvenShareISN_EET2_T4_,(.L_x_323 - _ZN3cub18CUB_300001_SM_10006detail6reduce18DeviceReduceKernelINS2_10policy_hubIdyN4cuda3std3__44plusIdEEE10Policy1000EN6thrust24THRUST_300001_SM_1000_NS6detail15normal_iteratorINSD_10device_ptrIdEEEEyS9_d15SquareTransformEEvT0_PT3_T1_NS0_13GridEvenShareISN_EET2_T4_)
        .other          _ZN3cub18CUB_300001_SM_10006detail6reduce18DeviceReduceKernelINS2_10policy_hubIdyN4cuda3std3__44plusIdEEE10Policy1000EN6thrust24THRUST_300001_SM_1000_NS6detail15normal_iteratorINSD_10device_ptrIdEEEEyS9_d15SquareTransformEEvT0_PT3_T1_NS0_13GridEvenShareISN_EET2_T4_,@"STO_CUDA_ENTRY STV_DEFAULT"
_ZN3cub18CUB_300001_SM_10006detail6reduce18DeviceReduceKernelINS2_10policy_hubIdyN4cuda3std3__44plusIdEEE10Policy1000EN6thrust24THRUST_300001_SM_1000_NS6detail15normal_iteratorINSD_10device_ptrIdEEEEyS9_d15SquareTransformEEvT0_PT3_T1_NS0_13GridEvenShareISN_EET2_T4_:
.text._ZN3cub18CUB_300001_SM_10006detail6reduce18DeviceReduceKernelINS2_10policy_hubIdyN4cuda3std3__44plusIdEEE10Policy1000EN6thrust24THRUST_300001_SM_1000_NS6detail15normal_iteratorINSD_10device_ptrIdEEEEyS9_d15SquareTransformEEvT0_PT3_T1_NS0_13GridEvenShareISN_EET2_T4_:
[----:B------:R-:W-:Y:S08]  /*0000*/  LDC R1, c[0x0][0x37c] ;  /* 0x0000df00ff017b82 */ /* 0x000ff00000000800 */
[----:B------:R-:W0:Y:S01]  /*0010*/  S2UR UR11, SR_CTAID.X ;  /* 0x00000000000b79c3 */ /* 0x000e220000002500 */
[----:B------:R-:W1:Y:S01]  /*0020*/  LDCU.64 UR8, c[0x0][0x3b8] ;  /* 0x00007700ff0877ac */ /* 0x000e620008000a00 */
[----:B------:R-:W-:Y:S01]  /*0030*/  BSSY.RECONVERGENT B0, `(.L_x_30) ;  /* 0x0000272000007945 */ /* 0x000fe20003800200 */
[----:B------:R-:W2:Y:S01]  /*0040*/  LDCU UR5, c[0x0][0x3c0] ;  /* 0x00007800ff0577ac */ /* 0x000ea20008000800 */
[----:B------:R-:W3:Y:S01]  /*0050*/  LDCU.64 UR14, c[0x0][0x358] ;  /* 0x00006b00ff0e77ac */ /* 0x000ee20008000a00 */
[----:B-1----:R-:W-:-:S02]  /*0060*/  IMAD.U32 R4, RZ, RZ, UR8 ;  /* 0x00000008ff047e24 */ /* 0x002fc4000f8e00ff */
[----:B------:R-:W-:Y:S01]  /*0070*/  IMAD.U32 R5, RZ, RZ, UR9 ;  /* 0x00000009ff057e24 */ /* 0x000fe2000f8e00ff */
[----:B--2---:R-:W-:Y:S02]  /*0080*/  UIMAD UR5, UR5, 0xe00, URZ ;  /* 0x00000e00050578a4 */ /* 0x004fe4000f8e02ff */
[----:B0-----:R-:W-:Y:S02]  /*0090*/  UIMAD UR6, UR11, 0xe00, URZ ;  /* 0x00000e000b0678a4 */ /* 0x001fe4000f8e02ff */
[----:B------:R-:W-:-:S04]  /*00a0*/  USHF.R.S32.HI UR16, URZ, 0x1f, UR5 ;  /* 0x0000001fff107899 */ /* 0x000fc80008011405 */
[----:B------:R-:W-:-:S04]  /*00b0*/  IADD3 R19, P1, PT, R4, -UR6, RZ ;  /* 0x8000000604137c10 */ /* 0x000fc8000ff3e0ff */
[----:B------:R-:W-:Y:S02]  /*00c0*/  ISETP.GT.U32.AND P0, PT, R19, 0xdff, PT ;  /* 0x00000dff1300780c */ /* 0x000fe40003f04070 */
[----:B------:R-:W-:-:S04]  /*00d0*/  IADD3.X R18, PT, PT, R5, -0x1, RZ, P1, !PT ;  /* 0xffffffff05127810 */ /* 0x000fc80000ffe4ff */
[----:B------:R-:W-:-:S13]  /*00e0*/  ISETP.GT.U32.AND.EX P0, PT, R18, RZ, PT, P0 ;  /* 0x000000ff1200720c */ /* 0x000fda0003f04100 */
[----:B---3--:R-:W-:Y:S05]  /*00f0*/  @P0 BRA `(.L_x_31) ;  /* 0x00000014002c0947 */ /* 0x008fea0003800000 */
[----:B------:R-:W0:Y:S01]  /*0100*/  S2R R0, SR_TID.X ;  /* 0x0000000000007919 */ /* 0x000e220000002100 */
[----:B------:R-:W-:Y:S01]  /*0110*/  VIADD R3, R4, -UR6 ;  /* 0x8000000604037c36 */ /* 0x000fe20008000000 */
[----:B------:R-:W-:Y:S01]  /*0120*/  BSSY.RECONVERGENT B1, `(.L_x_32) ;  /* 0x000000b000017945 */ /* 0x000fe20003800200 */
[----:B------:R-:W-:-:S03]  /*0130*/  CS2R R8, SRZ ;  /* 0x0000000000087805 */ /* 0x000fc6000001ff00 */
[----:B0-----:R-:W-:Y:S01]  /*0140*/  ISETP.GE.AND P0, PT, R0, R3, PT ;  /* 0x000000030000720c */ /* 0x001fe20003f06270 */
[----:B------:R-:W-:-:S12]  /*0150*/  IMAD.MOV.U32 R2, RZ, RZ, R0 ;  /* 0x000000ffff027224 */ /* 0x000fd800078e0000 */
[----:B------:R-:W-:Y:S05]  /*0160*/  @P0 BRA `(.L_x_33) ;  /* 0x0000000000180947 */ /* 0x000fea0003800000 */
[----:B------:R-:W0:Y:S01]  /*0170*/  LDC.64 R6, c[0x0][0x380] ;  /* 0x0000e000ff067b82 */ /* 0x000e220000000a00 */
[----:B------:R-:W-:-:S04]  /*0180*/  VIADD R5, R0, UR6 ;  /* 0x0000000600057c36 */ /* 0x000fc80008000000 */
[----:B0-----:R-:W-:-:S06]  /*0190*/  IMAD.WIDE.U32 R6, R5, 0x8, R6 ;  /* 0x0000000805067825 */ /* 0x001fcc00078e0006 */
[----:B------:R-:W2:Y:S01]  /*01a0*/  LDG.E.64 R6, desc[UR14][R6.64] ;  /* 0x0000000e06067981 */ /* 0x000ea2000c1e1b00 */
[----:B------:R-:W-:Y:S01]  /*01b0*/  VIADD R2, R0, 0x200 ;  /* 0x0000020000027836 */ /* 0x000fe20000000000 */
[----:B--2---:R-:W-:-:S11]  /*01c0*/  DMUL R8, R6, R6 ;  /* 0x0000000606087228 */ /* 0x004fd60000000000 */
.L_x_33:
[----:B------:R-:W-:Y:S05]  /*01d0*/  BSYNC.RECONVERGENT B1 ;  /* 0x0000000000017941 */ /* 0x000fea0003800200 */
.L_x_32:
[----:B------:R-:W-:Y:S01]  /*01e0*/  ISETP.GE.AND P0, PT, R2, R3, PT ;  /* 0x000000030200720c */ /* 0x000fe20003f06270 */
[----:B------:R-:W-:-:S12]  /*01f0*/  BSSY.RECONVERGENT B1, `(.L_x_34) ;  /* 0x0000078000017945 */ /* 0x000fd80003800200 */
[----:B------:R-:W-:Y:S05]  /*0200*/  @P0 BRA `(.L_x_35) ;  /* 0x0000000400d80947 */ /* 0x000fea0003800000 */
[----:B------:R-:W-:Y:S01]  /*0210*/  LOP3.LUT R5, RZ, R2, RZ, 0x33, !PT ;  /* 0x00000002ff057212 */ /* 0x000fe200078e33ff */
[----:B------:R-:W-:Y:S03]  /*0220*/  BSSY.RECONVERGENT B2, `(.L_x_36) ;  /* 0x0000036000027945 */ /* 0x000fe60003800200 */
[----:B------:R-:W-:-:S04]  /*0230*/  IADD3 R6, PT, PT, R4, -UR6, R5 ;  /* 0x8000000604067c10 */ /* 0x000fc8000fffe005 */
[C---:B------:R-:W-:Y:S02]  /*0240*/  ISETP.GE.U32.AND P1, PT, R6.reuse, 0x1e00, PT ;  /* 0x00001e000600780c */ /* 0x040fe40003f26070 */
[----:B------:R-:W-:-:S04]  /*0250*/  LEA.HI R4, R6, 0x1, RZ, 0x17 ;  /* 0x0000000106047811 */ /* 0x000fc800078fb8ff */
[----:B------:R-:W-:-:S04]  /*0260*/  LOP3.LUT R5, R4, 0xf, RZ, 0xc0, !PT ;  /* 0x0000000f04057812 */ /* 0x000fc800078ec0ff */
[----:B------:R-:W-:-:S03]  /*0270*/  ISETP.NE.AND P0, PT, R5, RZ, PT ;  /* 0x000000ff0500720c */ /* 0x000fc60003f05270 */
[----:B------:R-:W-:Y:S10]  /*0280*/  @!P1 BRA `(.L_x_37) ;  /* 0x0000000000bc9947 */ /* 0x000ff40003800000 */
[----:B------:R-:W0:Y:S01]  /*0290*/  LDCU.64 UR4, c[0x0][0x380] ;  /* 0x00007000ff0477ac */ /* 0x000e220008000a00 */
[----:B------:R-:W-:Y:S01]  /*02a0*/  IMAD.WIDE.U32 R6, R2, 0x8, RZ ;  /* 0x0000000802067825 */ /* 0x000fe200078e00ff */
[----:B------:R-:W-:-:S03]  /*02b0*/  LOP3.LUT R26, R4, 0xfffff0, RZ, 0xc0, !PT ;  /* 0x00fffff0041a7812 */ /* 0x000fc600078ec0ff */
[----:B------:R-:W-:Y:S02]  /*02c0*/  IMAD.U32 R11, RZ, RZ, UR11 ;  /* 0x0000000bff0b7e24 */ /* 0x000fe4000f8e00ff */
[----:B------:R-:W-:Y:S02]  /*02d0*/  IMAD.MOV R26, RZ, RZ, -R26 ;  /* 0x000000ffff1a7224 */ /* 0x000fe400078e0a1a */
[----:B------:R-:W-:-:S03]  /*02e0*/  IMAD.WIDE.U32 R6, R11, 0x7000, R6 ;  /* 0x000070000b067825 */ /* 0x000fc600078e0006 */
[----:B0-----:R-:W-:-:S04]  /*02f0*/  IADD3 R6, P1, PT, R6, UR4, RZ ;  /* 0x0000000406067c10 */ /* 0x001fc8000ff3e0ff */
[----:B------:R-:W-:-:S04]  /*0300*/  IADD3 R6, P2, PT, R6, 0x8000, RZ ;  /* 0x0000800006067810 */ /* 0x000fc80007f5e0ff */
[----:B------:R-:W-:-:S09]  /*0310*/  IADD3.X R7, PT, PT, RZ, UR5, R7, P2, P1 ;  /* 0x00000005ff077c10 */ /* 0x000fd200097e2407 */
.L_x_38:
[----:B------:R-:W2:Y:S04]  /*0320*/  LDG.E.64 R10, desc[UR14][R6.64+-0x8000] ;  /* 0xff80000e060a7981 */ /* 0x000ea8000c1e1b00 */
[----:B------:R-:W3:Y:S04]  /*0330*/  LDG.E.64 R12, desc[UR14][R6.64+-0x7000] ;  /* 0xff90000e060c7981 */ /* 0x000ee8000c1e1b00 */
[----:B------:R-:W4:Y:S04]  /*0340*/  LDG.E.64 R14, desc[UR14][R6.64+-0x6000] ;  /* 0xffa0000e060e7981 */ /* 0x000f28000c1e1b00 */
[----:B------:R-:W5:Y:S04]  /*0350*/  LDG.E.64 R16, desc[UR14][R6.64+-0x5000] ;  /* 0xffb0000e06107981 */ /* 0x000f68000c1e1b00 */
[----:B------:R-:W5:Y:S04]  /*0360*/  LDG.E.64 R18, desc[UR14][R6.64+-0x4000] ;  /* 0xffc0000e06127981 */ /* 0x000f68000c1e1b00 */
[----:B------:R-:W5:Y:S04]  /*0370*/  LDG.E.64 R20, desc[UR14][R6.64+-0x3000] ;  /* 0xffd0000e06147981 */ /* 0x000f68000c1e1b00 */
[----:B------:R-:W5:Y:S04]  /*0380*/  LDG.E.64 R24, desc[UR14][R6.64+-0x2000] ;  /* 0xffe0000e06187981 */ /* 0x000f68000c1e1b00 */
[----:B------:R-:W5:Y:S01]  /*0390*/  LDG.E.64 R22, desc[UR14][R6.64+-0x1000] ;  /* 0xfff0000e06167981 */ /* 0x000f62000c1e1b00 */
[----:B--2---:R-:W-:-:S03]  /*03a0*/  DFMA R10, R10, R10, R8 ;  /* 0x0000000a0a0a722b */ /* 0x004fc60000000008 */
[----:B------:R-:W2:Y:S05]  /*03b0*/  LDG.E.64 R8, desc[UR14][R6.64] ;  /* 0x0000000e06087981 */ /* 0x000eaa000c1e1b00 */
[----:B---3--:R-:W-:Y:S02]  /*03c0*/  DFMA R12, R12, R12, R10 ;  /* 0x0000000c0c0c722b */ /* 0x008fe4000000000a */
[----:B------:R-:W3:Y:S06]  /*03d0*/  LDG.E.64 R10, desc[UR14][R6.64+0x1000] ;  /* 0x0010000e060a7981 */ /* 0x000eec000c1e1b00 */
[----:B----4-:R-:W-:-:S02]  /*03e0*/  DFMA R14, R14, R14, R12 ;  /* 0x0000000e0e0e722b */ /* 0x010fc4000000000c */
[----:B------:R-:W4:Y:S06]  /*03f0*/  LDG.E.64 R12, desc[UR14][R6.64+0x2000] ;  /* 0x0020000e060c7981 */ /* 0x000f2c000c1e1b00 */
[----:B-----5:R-:W-:Y:S02]  /*0400*/  DFMA R16, R16, R16, R14 ;  /* 0x000000101010722b */ /* 0x020fe4000000000e */
[----:B------:R-:W5:Y:S06]  /*0410*/  LDG.E.64 R14, desc[UR14][R6.64+0x3000] ;  /* 0x0030000e060e7981 */ /* 0x000f6c000c1e1b00 */
[----:B------:R-:W-:-:S02]  /*0420*/  DFMA R18, R18, R18, R16 ;  /* 0x000000121212722b */ /* 0x000fc40000000010 */
[----:B------:R-:W5:Y:S06]  /*0430*/  LDG.E.64 R16, desc[UR14][R6.64+0x4000] ;  /* 0x0040000e06107981 */ /* 0x000f6c000c1e1b00 */
[----:B------:R-:W-:Y:S02]  /*0440*/  DFMA R20, R20, R20, R18 ;  /* 0x000000141414722b */ /* 0x000fe40000000012 */
[----:B------:R-:W5:Y:S06]  /*0450*/  LDG.E.64 R18, desc[UR14][R6.64+0x5000] ;  /* 0x0050000e06127981 */ /* 0x000f6c000c1e1b00 */
[----:B------:R-:W-:-:S02]  /*0460*/  DFMA R24, R24, R24, R20 ;  /* 0x000000181818722b */ /* 0x000fc40000000014 */
[----:B------:R-:W5:Y:S06]  /*0470*/  LDG.E.64 R20, desc[UR14][R6.64+0x6000] ;  /* 0x0060000e06147981 */ /* 0x000f6c000c1e1b00 */
[----:B------:R-:W-:Y:S02]  /*0480*/  DFMA R22, R22, R22, R24 ;  /* 0x000000161616722b */ /* 0x000fe40000000018 */
[----:B------:R0:W5:Y:S01]  /*0490*/  LDG.E.64 R24, desc[UR14][R6.64+0x7000] ;  /* 0x0070000e06187981 */ /* 0x000162000c1e1b00 */
[----:B------:R-:W-:Y:S02]  /*04a0*/  VIADD R26, R26, 0x10 ;  /* 0x000000101a1a7836 */ /* 0x000fe40000000000 */
[----:B------:R-:W-:-:S03]  /*04b0*/  VIADD R2, R2, 0x2000 ;  /* 0x0000200002027836 */ /* 0x000fc60000000000 */
[----:B------:R-:W-:Y:S02]  /*04c0*/  ISETP.NE.AND P1, PT, R26, RZ, PT ;  /* 0x000000ff1a00720c */ /* 0x000fe40003f25270 */
[----:B0-----:R-:W-:-:S05]  /*04d0*/  IADD3 R6, P2, PT, R6, 0x10000, RZ ;  /* 0x0001000006067810 */ /* 0x001fca0007f5e0ff */
[----:B------:R-:W-:Y:S01]  /*04e0*/  IMAD.X R7, RZ, RZ, R7, P2 ;  /* 0x000000ffff077224 */ /* 0x000fe200010e0607 */
[----:B--2---:R-:W-:-:S08]  /*04f0*/  DFMA R22, R8, R8, R22 ;  /* 0x000000080816722b */ /* 0x004fd00000000016 */
[----:B---3--:R-:W-:-:S08]  /*0500*/  DFMA R22, R10, R10, R22 ;  /* 0x0000000a0a16722b */ /* 0x008fd00000000016 */
[----:B----4-:R-:W-:-:S08]  /*0510*/  DFMA R22, R12, R12, R22 ;  /* 0x0000000c0c16722b */ /* 0x010fd00000000016 */
[----:B-----5:R-:W-:-:S08]  /*0520*/  DFMA R22, R14, R14, R22 ;  /* 0x0000000e0e16722b */ /* 0x020fd00000000016 */
[----:B------:R-:W-:-:S08]  /*0530*/  DFMA R22, R16, R16, R22 ;  /* 0x000000101016722b */ /* 0x000fd00000000016 */
[----:B------:R-:W-:-:S08]  /*0540*/  DFMA R22, R18, R18, R22 ;  /* 0x000000121216722b */ /* 0x000fd00000000016 */
[----:B------:R-:W-:-:S08]  /*0550*/  DFMA R22, R20, R20, R22 ;  /* 0x000000141416722b */ /* 0x000fd00000000016 */
[----:B------:R-:W-:Y:S01]  /*0560*/  DFMA R8, R24, R24, R22 ;  /* 0x000000181808722b */ /* 0x000fe20000000016 */
[----:B------:R-:W-:Y:S10]  /*0570*/  @P1 BRA `(.L_x_38) ;  /* 0xfffffffc00681947 */ /* 0x000ff4000383ffff */
.L_x_37:
[----:B------:R-:W-:Y:S05]  /*0580*/  BSYNC.RECONVERGENT B2 ;  /* 0x0000000000027941 */ /* 0x000fea0003800200 */
.L_x_36:
[----:B------:R-:W-:Y:S05]  /*0590*/  @!P0 BRA `(.L_x_35) ;  /* 0x0000000000f48947 */ /* 0x000fea0003800000 */
[----:B------:R-:W-:Y:S01]  /*05a0*/  ISETP.GE.U32.AND P1, PT, R5, 0x8, PT ;  /* 0x000000080500780c */ /* 0x000fe20003f26070 */
[----:B------:R-:W-:Y:S01]  /*05b0*/  BSSY.RECONVERGENT B2, `(.L_x_39) ;  /* 0x000001a000027945 */ /* 0x000fe20003800200 */
[----:B------:R-:W-:-:S04]  /*05c0*/  LOP3.LUT R26, R4, 0x7, RZ, 0xc0, !PT ;  /* 0x00000007041a7812 */ /* 0x000fc800078ec0ff */
[----:B------:R-:W-:-:S07]  /*05d0*/  ISETP.NE.AND P0, PT, R26, RZ, PT ;  /* 0x000000ff1a00720c */ /* 0x000fce0003f05270 */
[----:B------:R-:W-:Y:S06]  /*05e0*/  @!P1 BRA `(.L_x_40) ;  /* 0x0000000000589947 */ /* 0x000fec0003800000 */
[----:B------:R-:W0:Y:S01]  /*05f0*/  LDCU.64 UR4, c[0x0][0x380] ;  /* 0x00007000ff0477ac */ /* 0x000e220008000a00 */
[----:B------:R-:W-:-:S04]  /*0600*/  IADD3 R5, P1, PT, R2, UR6, RZ ;  /* 0x0000000602057c10 */ /* 0x000fc8000ff3e0ff */
[----:B------:R-:W-:Y:S02]  /*0610*/  LEA.HI.X.SX32 R6, R2, RZ, 0x1, P1 ;  /* 0x000000ff02067211 */ /* 0x000fe400008f0eff */
[----:B0-----:R-:W-:-:S04]  /*0620*/  LEA R24, P1, R5, UR4, 0x3 ;  /* 0x0000000405187c11 */ /* 0x001fc8000f8218ff */
[----:B------:R-:W-:-:S05]  /*0630*/  LEA.HI.X R25, R5, UR5, R6, 0x3, P1 ;  /* 0x0000000505197c11 */ /* 0x000fca00088f1c06 */
        /* <DEDUP_REMOVED lines=8> */
[----:B------:R-:W-:Y:S01]  /*06c0*/  VIADD R2, R2, 0x1000 ;  /* 0x0000100002027836 */ /* 0x000fe20000000000 */
[----:B--2---:R-:W-:-:S08]  /*06d0*/  DFMA R8, R20, R20, R8 ;  /* 0x000000141408722b */ /* 0x004fd00000000008 */
[----:B---3--:R-:W-:-:S08]  /*06e0*/  DFMA R8, R18, R18, R8 ;  /* 0x000000121208722b */ /* 0x008fd00000000008 */
[----:B----4-:R-:W-:-:S08]  /*06f0*/  DFMA R8, R16, R16, R8 ;  /* 0x000000101008722b */ /* 0x010fd00000000008 */
[----:B-----5:R-:W-:-:S08]  /*0700*/  DFMA R8, R14, R14, R8 ;  /* 0x0000000e0e08722b */ /* 0x020fd00000000008 */
[----:B------:R-:W-:-:S08]  /*0710*/  DFMA R8, R12, R12, R8 ;  /* 0x0000000c0c08722b */ /* 0x000fd00000000008 */
[----:B------:R-:W-:-:S08]  /*0720*/  DFMA R8, R10, R10, R8 ;  /* 0x0000000a0a08722b */ /* 0x000fd00000000008 */
[----:B------:R-:W-:-:S08]  /*0730*/  DFMA R8, R6, R6, R8 ;  /* 0x000000060608722b */ /* 0x000fd00000000008 */
[----:B------:R-:W-:-:S11]  /*0740*/  DFMA R8, R22, R22, R8 ;  /* 0x000000161608722b */ /* 0x000fd60000000008 */
.L_x_40:
[----:B------:R-:W-:Y:S05]  /*0750*/  BSYNC.RECONVERGENT B2 ;  /* 0x0000000000027941 */ /* 0x000fea0003800200 */
.L_x_39:
        /* <DEDUP_REMOVED lines=14> */
[----:B------:R-:W5:Y:S01]  /*0840*/  LDG.E.64 R14, desc[UR14][R4.64+0x3000] ;  /* 0x0030000e040e7981 */ /* 0x000f62000c1e1b00 */
[----:B------:R-:W-:Y:S01]  /*0850*/  VIADD R2, R2, 0x800 ;  /* 0x0000080002027836 */ /* 0x000fe20000000000 */
[----:B--2---:R-:W-:-:S08]  /*0860*/  DFMA R6, R6, R6, R8 ;  /* 0x000000060606722b */ /* 0x004fd00000000008 */
[----:B---3--:R-:W-:-:S08]  /*0870*/  DFMA R6, R10, R10, R6 ;  /* 0x0000000a0a06722b */ /* 0x008fd00000000006 */
[----:B----4-:R-:W-:-:S08]  /*0880*/  DFMA R6, R12, R12, R6 ;  /* 0x0000000c0c06722b */ /* 0x010fd00000000006 */
[----:B-----5:R-:W-:-:S11]  /*0890*/  DFMA R8, R14, R14, R6 ;  /* 0x0000000e0e08722b */ /* 0x020fd60000000006 */
.L_x_42:
[----:B------:R-:W-:Y:S05]  /*08a0*/  BSYNC.RECONVERGENT B2 ;  /* 0x0000000000027941 */ /* 0x000fea0003800200 */
.L_x_41:
[----:B------:R-:W-:Y:S05]  /*08b0*/  @!P0 BRA `(.L_x_35) ;  /* 0x00000000002c8947 */ /* 0x000fea0003800000 */
[----:B------:R-:W0:Y:S01]  /*08c0*/  LDC.64 R4, c[0x0][0x380] ;  /* 0x0000e000ff047b82 */ /* 0x000e220000000a00 */
[----:B------:R-:W-:Y:S02]  /*08d0*/  IMAD.U32 R7, RZ, RZ, UR11 ;  /* 0x0000000bff077e24 */ /* 0x000fe4000f8e00ff */
[----:B------:R-:W-:Y:S02]  /*08e0*/  IMAD.MOV R10, RZ, RZ, -R16 ;  /* 0x000000ffff0a7224 */ /* 0x000fe400078e0a10 */
[----:B0-----:R-:W-:-:S07]  /*08f0*/  IMAD.WIDE.U32 R4, R7, 0x7000, R4 ;  /* 0x0000700007047825 */ /* 0x001fce00078e0004 */
.L_x_43:
[----:B------:R-:W-:-:S06]  /*0900*/  IMAD.WIDE R6, R2, 0x8, R4 ;  /* 0x0000000802067825 */ /* 0x000fcc00078e0204 */
[----:B------:R-:W2:Y:S01]  /*0910*/  LDG.E.64 R6, desc[UR14][R6.64] ;  /* 0x0000000e06067981 */ /* 0x000ea2000c1e1b00 */
[----:B------:R-:W-:Y:S02]  /*0920*/  VIADD R10, R10, 0x1 ;  /* 0x000000010a0a7836 */ /* 0x000fe40000000000 */
[----:B------:R-:W-:-:S03]  /*0930*/  VIADD R2, R2, 0x200 ;  /* 0x0000020002027836 */ /* 0x000fc60000000000 */
[----:B------:R-:W-:Y:S01]  /*0940*/  ISETP.NE.AND P0, PT, R10, RZ, PT ;  /* 0x000000ff0a00720c */ /* 0x000fe20003f05270 */
[----:B--2---:R-:W-:-:S12]  /*0950*/  DFMA R8, R6, R6, R8 ;  /* 0x000000060608722b */ /* 0x004fd80000000008 */
[----:B------:R-:W-:Y:S05]  /*0960*/  @P0 BRA `(.L_x_43) ;  /* 0xfffffffc00e40947 */ /* 0x000fea000383ffff */
.L_x_35:
[----:B------:R-:W-:Y:S05]  /*0970*/  BSYNC.RECONVERGENT B1 ;  /* 0x0000000000017941 */ /* 0x000fea0003800200 */
.L_x_34:
[----:B------:R-:W-:-:S13]  /*0980*/  ISETP.GE.AND P0, PT, R3, 0x200, PT ;  /* 0x000002000300780c */ /* 0x000fda0003f06270 */
[----:B------:R-:W-:Y:S05]  /*0990*/  @!P0 BRA `(.L_x_44) ;  /* 0x0000000400148947 */ /* 0x000fea0003800000 */
        /* <DEDUP_REMOVED lines=10> */
[----:B------:R-:W-:-:S03]  /*0a40*/  @!P1 SHF.R.U32.HI R3, RZ, 0x2, R0 ;  /* 0x00000002ff039819 */ /* 0x000fc60000011600 */
[----:B------:R-:W0:Y:S01]  /*0a50*/  SHFL.DOWN PT, R5, R7, 0x2, 0x1f ;  /* 0x08401f0007057f89 */ /* 0x000e2200000e0000 */
[----:B------:R-:W-:Y:S01]  /*0a60*/  @!P1 LOP3.LUT R3, R3, 0xf8, RZ, 0xc0, !PT ;  /* 0x000000f803039812 */ /* 0x000fe200078ec0ff */
        /* <DEDUP_REMOVED lines=14> */
[----:B-1----:R-:W-:-:S05]  /*0b50*/  @!P1 LEA R10, R13, R10, 0x18 ;  /* 0x0000000a0d0a9211 */ /* 0x002fca00078ec0ff */
[----:B------:R-:W-:Y:S01]  /*0b60*/  @!P1 IMAD.IADD R3, R3, 0x1, R10 ;  /* 0x0000000103039824 */ /* 0x000fe200078e020a */
[----:B0-----:R-:W-:-:S10]  /*0b70*/  DADD R4, R4, R8 ;  /* 0x0000000004047229 */ /* 0x001fd40000000008 */
[----:B------:R-:W-:Y:S02]  /*0b80*/  FSEL R6, R8, R4, P0 ;  /* 0x0000000408067208 */ /* 0x000fe40000000000 */
[----:B------:R-:W-:Y:S02]  /*0b90*/  FSEL R7, R9, R5, P0 ;  /* 0x0000000509077208 */ /* 0x000fe40000000000 */
[----:B------:R-:W-:Y:S01]  /*0ba0*/  ISETP.NE.AND P0, PT, R0, RZ, PT ;  /* 0x000000ff0000720c */ /* 0x000fe20003f05270 */
[----:B------:R-:W-:Y:S04]  /*0bb0*/  SHFL.DOWN PT, R4, R6, 0x10, 0x1f ;  /* 0x0a001f0006047f89 */ /* 0x000fe800000e0000 */
[----:B------:R-:W0:Y:S02]  /*0bc0*/  SHFL.DOWN PT, R5, R7, 0x10, 0x1f ;  /* 0x0a001f0007057f89 */ /* 0x000e2400000e0000 */
        /* <DEDUP_REMOVED lines=10> */
[----:B--2---:R-:W0:Y:S04]  /*0c70*/  LDS.64 R2, [UR4+0x18] ;  /* 0x00001804ff027984 */ /* 0x004e280008000a00 */
        /* <DEDUP_REMOVED lines=23> */
.L_x_44:
[----:B------:R-:W-:-:S05]  /*0df0*/  LOP3.LUT R2, R0, 0x3e0, RZ, 0xc0, !PT ;  /* 0x000003e000027812 */ /* 0x000fca00078ec0ff */
[----:B------:R-:W-:Y:S01]  /*0e00*/  VIADD R4, R2, 0x20 ;  /* 0x0000002002047836 */ /* 0x000fe20000000000 */
[----:B------:R-:W-:-:S04]  /*0e10*/  LOP3.LUT R2, RZ, R2, RZ, 0x33, !PT ;  /* 0x00000002ff027212 */ /* 0x000fc800078e33ff */
[----:B------:R-:W-:Y:S01]  /*0e20*/  ISETP.GT.AND P0, PT, R4, R3, PT ;  /* 0x000000030400720c */ /* 0x000fe20003f04270 */
[----:B------:R-:W-:-:S05]  /*0e30*/  IMAD.IADD R2, R3, 0x1, R2 ;  /* 0x0000000103027824 */ /* 0x000fca00078e0202 */
[----:B------:R-:W-:Y:S02]  /*0e40*/  SEL R5, R2, 0x1f, P0 ;  /* 0x0000001f02057807 */ /* 0x000fe40000000000 */
[----:B------:R-:W0:Y:S03]  /*0e50*/  S2R R2, SR_LANEID ;  /* 0x0000000000027919 */ /* 0x000e260000000000 */
[----:B------:R-:W-:Y:S04]  /*0e60*/  SHFL.DOWN PT, R6, R8, 0x1, R5 ;  /* 0x0820000008067989 */ /* 0x000fe800000e0005 */
[----:B------:R-:W1:Y:S02]  /*0e70*/  SHFL.DOWN PT, R7, R9, 0x1, R5 ;  /* 0x0820000009077989 */ /* 0x000e6400000e0005 */
[----:B-1----:R-:W-:Y:S01]  /*0e80*/  DADD R6, R6, R8 ;  /* 0x0000000006067229 */ /* 0x002fe20000000008 */
[C---:B0-----:R-:W-:Y:S01]  /*0e90*/  ISETP.GE.AND P0, PT, R2.reuse, R5, PT ;  /* 0x000000050200720c */ /* 0x041fe20003f06270 */
[C---:B------:R-:W-:Y:S01]  /*0ea0*/  VIADD R4, R2.reuse, 0x2 ;  /* 0x0000000202047836 */ /* 0x040fe20000000000 */
[----:B------:R-:W-:-:S07]  /*0eb0*/  ISETP.NE.AND P1, PT, R2, RZ, PT ;  /* 0x000000ff0200720c */ /* 0x000fce0003f25270 */
[----:B------:R-:W-:Y:S02]  /*0ec0*/  FSEL R10, R6, R8, !P0 ;  /* 0x00000008060a7208 */ /* 0x000fe40004000000 */
[----:B------:R-:W-:Y:S02]  /*0ed0*/  FSEL R11, R7, R9, !P0 ;  /* 0x00000009070b7208 */ /* 0x000fe40004000000 */
[----:B------:R-:W-:Y:S01]  /*0ee0*/  ISETP.GT.AND P0, PT, R4, R5, PT ;  /* 0x000000050400720c */ /* 0x000fe20003f04270 */
[----:B------:R-:W-:Y:S01]  /*0ef0*/  SHFL.DOWN PT, R6, R10, 0x2, R5 ;  /* 0x084000000a067989 */ /* 0x000fe200000e0005 */
[----:B------:R-:W-:-:S03]  /*0f00*/  VIADD R4, R2, 0x4 ;  /* 0x0000000402047836 */ /* 0x000fc60000000000 */
[----:B------:R-:W0:Y:S02]  /*0f10*/  SHFL.DOWN PT, R7, R11, 0x2, R5 ;  /* 0x084000000b077989 */ /* 0x000e2400000e0005 */
[----:B0-----:R-:W-:-:S10]  /*0f20*/  DADD R6, R6, R10 ;  /* 0x0000000006067229 */ /* 0x001fd4000000000a */
[----:B------:R-:W-:Y:S02]  /*0f30*/  FSEL R12, R10, R6, P0 ;  /* 0x000000060a0c7208 */ /* 0x000fe40000000000 */
[----:B------:R-:W-:Y:S02]  /*0f40*/  FSEL R13, R11, R7, P0 ;  /* 0x000000070b0d7208 */ /* 0x000fe40000000000 */
[----:B------:R-:W-:Y:S01]  /*0f50*/  ISETP.GT.AND P0, PT, R4, R5, PT ;  /* 0x000000050400720c */ /* 0x000fe20003f04270 */
[----:B------:R-:W-:Y:S01]  /*0f60*/  SHFL.DOWN PT, R6, R12, 0x4, R5 ;  /* 0x088000000c067989 */ /* 0x000fe200000e0005 */
[C---:B------:R-:W-:Y:S02]  /*0f70*/  VIADD R4, R2.reuse, 0x8 ;  /* 0x0000000802047836 */ /* 0x040fe40000000000 */
[----:B------:R-:W-:Y:S01]  /*0f80*/  VIADD R2, R2, 0x10 ;  /* 0x0000001002027836 */ /* 0x000fe20000000000 */
[----:B------:R-:W0:Y:S02]  /*0f90*/  SHFL.DOWN PT, R7, R13, 0x4, R5 ;  /* 0x088000000d077989 */ /* 0x000e2400000e0005 */
[----:B0-----:R-:W-:-:S10]  /*0fa0*/  DADD R6, R6, R12 ;  /* 0x0000000006067229 */ /* 0x001fd4000000000c */
[----:B------:R-:W-:Y:S02]  /*0fb0*/  FSEL R8, R12, R6, P0 ;  /* 0x000000060c087208 */ /* 0x000fe40000000000 */
[----:B------:R-:W-:Y:S02]  /*0fc0*/  FSEL R9, R13, R7, P0 ;  /* 0x000000070d097208 */ /* 0x000fe40000000000 */
[----:B------:R-:W-:Y:S01]  /*0fd0*/  ISETP.GT.AND P0, PT, R4, R5, PT ;  /* 0x000000050400720c */ /* 0x000fe20003f04270 */
[----:B------:R-:W-:Y:S01]  /*0fe0*/  SHFL.DOWN PT, R6, R8, 0x8, R5 ;  /* 0x0900000008067989 */ /* 0x000fe200000e0005 */
[----:B------:R-:W-:-:S03]  /*0ff0*/  @!P1 SHF.R.U32.HI R4, RZ, 0x2, R0 ;  /* 0x00000002ff049819 */ /* 0x000fc60000011600 */
[----:B------:R-:W0:Y:S01]  /*1000*/  SHFL.DOWN PT, R7, R9, 0x8, R5 ;  /* 0x0900000009077989 */ /* 0x000e2200000e0005 */
[----:B------:R-:W-:Y:S01]  /*1010*/  @!P1 LOP3.LUT R4, R4, 0xf8, RZ, 0xc0, !PT ;  /* 0x000000f804049812 */ /* 0x000fe200078ec0ff */
[----:B------:R-:W1:Y:S01]  /*1020*/  @!P1 S2R R13, SR_CgaCtaId ;  /* 0x00000000000d9919 */ /* 0x000e620000008800 */
[----:B0-----:R-:W-:-:S10]  /*1030*/  DADD R6, R6, R8 ;  /* 0x0000000006067229 */ /* 0x001fd40000000008 */
[----:B------:R-:W-:Y:S02]  /*1040*/  FSEL R10, R8, R6, P0 ;  /* 0x00000006080a7208 */ /* 0x000fe40000000000 */
[----:B------:R-:W-:Y:S02]  /*1050*/  FSEL R11, R9, R7, P0 ;  /* 0x00000007090b7208 */ /* 0x000fe40000000000 */
[----:B------:R-:W-:Y:S01]  /*1060*/  @!P1 MOV R8, 0x400 ;  /* 0x0000040000089802 */ /* 0x000fe20000000f00 */
[----:B------:R-:W-:Y:S01]  /*1070*/  SHFL.DOWN PT, R6, R10, 0x10, R5 ;  /* 0x0a0000000a067989 */ /* 0x000fe200000e0005 */
[----:B------:R-:W-:Y:S02]  /*1080*/  ISETP.GT.AND P0, PT, R2, R5, PT ;  /* 0x000000050200720c */ /* 0x000fe40003f04270 */
[----:B-1----:R-:W-:Y:S01]  /*1090*/  @!P1 LEA R13, R13, R8, 0x18 ;  /* 0x000000080d0d9211 */ /* 0x002fe200078ec0ff */
[----:B------:R-:W0:Y:S04]  /*10a0*/  SHFL.DOWN PT, R7, R11, 0x10, R5 ;  /* 0x0a0000000b077989 */ /* 0x000e2800000e0005 */
[----:B------:R-:W-:Y:S01]  /*10b0*/  @!P1 IMAD.IADD R13, R4, 0x1, R13 ;  /* 0x00000001040d9824 */ /* 0x000fe200078e020d */
[----:B0-----:R-:W-:-:S10]  /*10c0*/  DADD R6, R6, R10 ;  /* 0x0000000006067229 */ /* 0x001fd4000000000a */
[----:B------:R-:W-:Y:S02]  /*10d0*/  FSEL R8, R10, R6, P0 ;  /* 0x000000060a087208 */ /* 0x000fe40000000000 */
[----:B------:R-:W-:Y:S02]  /*10e0*/  FSEL R9, R11, R7, P0 ;  /* 0x000000070b097208 */ /* 0x000fe40000000000 */
[----:B------:R-:W-:-:S03]  /*10f0*/  ISETP.NE.AND P0, PT, R0, RZ, PT ;  /* 0x000000ff0000720c */ /* 0x000fc60003f05270 */
[----:B------:R1:W-:Y:S01]  /*1100*/  @!P1 STS.64 [R13+0x10], R8 ;  /* 0x000010080d009388 */ /* 0x0003e20000000a00 */
[----:B------:R-:W-:Y:S09]  /*1110*/  BAR.SYNC.DEFER_BLOCKING 0x0 ;  /* 0x0000000000007b1d */ /* 0x000ff20000010000 */
[----:B------:R-:W-:Y:S05]  /*1120*/  @P0 BRA `(.L_x_45) ;  /* 0x0000001400880947 */ /* 0x000fea0003800000 */
[----:B------:R-:W0:Y:S01]  /*1130*/  S2UR UR5, SR_CgaCtaId ;  /* 0x00000000000579c3 */ /* 0x000e220000008800 */
[----:B------:R-:W-:Y:S01]  /*1140*/  UMOV UR4, 0x400 ;  /* 0x0000040000047882 */ /* 0x000fe20000000000 */
[----:B------:R-:W-:Y:S01]  /*1150*/  ISETP.GT.AND P1, PT, R3, 0x20, PT ;  /* 0x000000200300780c */ /* 0x000fe20003f24270 */
[----:B0-----:R-:W-:-:S09]  /*1160*/  ULEA UR4, UR5, UR4, 0x18 ;  /* 0x0000000405047291 */ /* 0x001fd2000f8ec0ff */
[----:B------:R-:W0:Y:S04]  /*1170*/  LDS.64 R10, [UR4+0x18] ;  /* 0x00001804ff0a7984 */ /* 0x000e280008000a00 */
[----:B------:R-:W2:Y:S01]  /*1180*/  LDS.128 R4, [UR4+0x20] ;  /* 0x00002004ff047984 */ /* 0x000ea20008000c00 */
[----:B0-----:R-:W-:-:S10]  /*1190*/  DADD R10, R8, R10 ;  /* 0x00000000080a7229 */ /* 0x001fd4000000000a */
[----:B------:R-:W-:Y:S02]  /*11a0*/  FSEL R12, R10, R8, P1 ;  /* 0x000000080a0c7208 */ /* 0x000fe40000800000 */
[----:B-1----:R-:W-:Y:S02]  /*11b0*/  FSEL R13, R11, R9, P1 ;  /* 0x000000090b0d7208 */ /* 0x002fe40000800000 */
[----:B------:R-:W0:Y:S01]  /*11c0*/  LDS.128 R8, [UR4+0x30] ;  /* 0x00003004ff087984 */ /* 0x000e220008000c00 */
[----:B------:R-:W-:-:S03]  /*11d0*/  ISETP.GT.AND P1, PT, R3, 0x40, PT ;  /* 0x000000400300780c */ /* 0x000fc60003f24270 */
        /* <DEDUP_REMOVED lines=61> */
.L_x_31:
[----:B------:R-:W0:Y:S01]  /*15b0*/  S2R R0, SR_TID.X ;  /* 0x0000000000007919 */ /* 0x000e220000002100 */
[----:B------:R-:W1:Y:S01]  /*15c0*/  LDC.64 R2, c[0x0][0x380] ;  /* 0x0000e000ff027b82 */ /* 0x000e620000000a00 */
[----:B0-----:R-:W-:-:S04]  /*15d0*/  VIADD R21, R0, UR6 ;  /* 0x0000000600157c36 */ /* 0x001fc80008000000 */
[----:B-1----:R-:W-:-:S05]  /*15e0*/  IMAD.WIDE.U32 R20, R21, 0x8, R2 ;  /* 0x0000000815147825 */ /* 0x002fca00078e0002 */
[----:B------:R-:W2:Y:S04]  /*15f0*/  LDG.E.64 R16, desc[UR14][R20.64+0x1000] ;  /* 0x0010000e14107981 */ /* 0x000ea8000c1e1b00 */
[----:B------:R-:W3:Y:S04]  /*1600*/  LDG.E.64 R14, desc[UR14][R20.64] ;  /* 0x0000000e140e7981 */ /* 0x000ee8000c1e1b00 */
[----:B------:R-:W4:Y:S04]  /*1610*/  LDG.E.64 R12, desc[UR14][R20.64+0x2000] ;  /* 0x0020000e140c7981 */ /* 0x000f28000c1e1b00 */
[----:B------:R-:W5:Y:S04]  /*1620*/  LDG.E.64 R10, desc[UR14][R20.64+0x3000] ;  /* 0x0030000e140a7981 */ /* 0x000f68000c1e1b00 */
[----:B------:R-:W5:Y:S04]  /*1630*/  LDG.E.64 R6, desc[UR14][R20.64+0x4000] ;  /* 0x0040000e14067981 */ /* 0x000f68000c1e1b00 */
[----:B------:R-:W5:Y:S04]  /*1640*/  LDG.E.64 R2, desc[UR14][R20.64+0x5000] ;  /* 0x0050000e14027981 */ /* 0x000f68000c1e1b00 */
[----:B------:R-:W5:Y:S01]  /*1650*/  LDG.E.64 R8, desc[UR14][R20.64+0x6000] ;  /* 0x0060000e14087981 */ /* 0x000f62000c1e1b00 */
[----:B------:R-:W-:-:S04]  /*1660*/  ISETP.GE.U32.AND P0, PT, R19, UR5, PT ;  /* 0x0000000513007c0c */ /* 0x000fc8000bf06070 */
[----:B------:R-:W-:Y:S01]  /*1670*/  ISETP.GE.U32.AND.EX P0, PT, R18, UR16, PT, P0 ;  /* 0x0000001012007c0c */ /* 0x000fe2000bf06100 */
[----:B--2---:R-:W-:-:S08]  /*1680*/  DMUL R16, R16, R16 ;  /* 0x0000001010107228 */ /* 0x004fd00000000000 */
[----:B---3--:R-:W-:-:S08]  /*1690*/  DFMA R16, R14, R14, R16 ;  /* 0x0000000e0e10722b */ /* 0x008fd00000000010 */
[----:B----4-:R-:W-:-:S08]  /*16a0*/  DFMA R16, R12, R12, R16 ;  /* 0x0000000c0c10722b */ /* 0x010fd00000000010 */
[----:B-----5:R-:W-:-:S08]  /*16b0*/  DFMA R16, R10, R10, R16 ;  /* 0x0000000a0a10722b */ /* 0x020fd00000000010 */
[----:B------:R-:W-:-:S08]  /*16c0*/  DFMA R16, R6, R6, R16 ;  /* 0x000000060610722b */ /* 0x000fd00000000010 */
[----:B------:R-:W-:-:S08]  /*16d0*/  DFMA R16, R2, R2, R16 ;  /* 0x000000020210722b */ /* 0x000fd00000000010 */
[----:B------:R-:W-:Y:S01]  /*16e0*/  DFMA R8, R8, R8, R16 ;  /* 0x000000080808722b */ /* 0x000fe20000000010 */
[----:B------:R-:W-:Y:S10]  /*16f0*/  @!P0 BRA `(.L_x_46) ;  /* 0x0000000c00048947 */ /* 0x000ff40003800000 */
[----:B------:R-:W-:Y:S01]  /*1700*/  UIADD3 UR8, UP0, UPT, UR5, UR6, URZ ;  /* 0x0000000605087290 */ /* 0x000fe2000ff1e0ff */
[----:B------:R-:W-:Y:S01]  /*1710*/  IADD3 R26, P1, PT, R4, -0xe00, RZ ;  /* 0xfffff200041a7810 */ /* 0x000fe20007f3e0ff */
[----:B------:R-:W0:Y:S01]  /*1720*/  LDCU.64 UR12, c[0x0][0x380] ;  /* 0x00007000ff0c77ac */ /* 0x000e220008000a00 */
[----:B------:R-:W-:Y:S02]  /*1730*/  LOP3.LUT R3, RZ, R0, RZ, 0x33, !PT ;  /* 0x00000000ff037212 */ /* 0x000fe400078e33ff */
[----:B------:R-:W-:Y:S01]  /*1740*/  IADD3.X R2, PT, PT, R5, -0x1, RZ, P1, !PT ;  /* 0xffffffff05027810 */ /* 0x000fe20000ffe4ff */
[----:B------:R-:W-:Y:S01]  /*1750*/  UIADD3.X UR9, UPT, UPT, URZ, UR16, URZ, UP0, !UPT ;  /* 0x00000010ff097290 */ /* 0x000fe200087fe4ff */
[----:B------:R-:W-:Y:S01]  /*1760*/  ISETP.LT.U32.AND P0, PT, R26, UR8, PT ;  /* 0x000000081a007c0c */ /* 0x000fe2000bf01070 */
[----:B------:R-:W-:Y:S01]  /*1770*/  UMOV UR4, URZ ;  /* 0x000000ff00047c82 */ /* 0x000fe20008000000 */
[----:B------:R-:W-:Y:S01]  /*1780*/  IADD3 R7, P2, PT, R0, UR8, RZ ;  /* 0x0000000800077c10 */ /* 0x000fe2000ff5e0ff */
[----:B------:R-:W-:Y:S01]  /*1790*/  UMOV UR10, UR8 ;  /* 0x00000008000a7c82 */ /* 0x000fe20008000000 */
[----:B------:R-:W-:Y:S01]  /*17a0*/  IADD3 R3, PT, PT, R4, -UR5, R3 ;  /* 0x8000000504037c10 */ /* 0x000fe2000fffe003 */
[----:B------:R-:W-:Y:S01]  /*17b0*/  IMAD.U32 R11, RZ, RZ, UR9 ;  /* 0x00000009ff0b7e24 */ /* 0x000fe2000f8e00ff */
[----:B------:R-:W-:Y:S01]  /*17c0*/  UMOV UR7, UR9 ;  /* 0x0000000900077c82 */ /* 0x000fe20008000000 */
[----:B------:R-:W-:-:S02]  /*17d0*/  IMAD.X R10, RZ, RZ, UR9, P2 ;  /* 0x00000009ff0a7e24 */ /* 0x000fc400090e06ff */
[----:B------:R-:W-:Y:S01]  /*17e0*/  VIADD R3, R3, -UR6 ;  /* 0x8000000603037c36 */ /* 0x000fe20008000000 */
[----:B------:R-:W-:Y:S02]  /*17f0*/  ISETP.GT.U32.AND.EX P0, PT, R11, R2, PT, P0 ;  /* 0x000000020b00720c */ /* 0x000fe40003f04100 */
[----:B0-----:R-:W-:-:S04]  /*1800*/  LEA R6, P1, R7, UR12, 0x3 ;  /* 0x0000000c07067c11 */ /* 0x001fc8000f8218ff */
[----:B------:R-:W-:Y:S02]  /*1810*/  IADD3 R6, P2, PT, R6, 0x8000, RZ ;  /* 0x0000800006067810 */ /* 0x000fe40007f5e0ff */
[----:B------:R-:W-:-:S05]  /*1820*/  LEA.HI.X R7, R7, UR13, R10, 0x3, P1 ;  /* 0x0000000d07077c11 */ /* 0x000fca00088f1c0a */
[----:B------:R-:W-:Y:S01]  /*1830*/  IMAD.X R7, RZ, RZ, R7, P2 ;  /* 0x000000ffff077224 */ /* 0x000fe200010e0607 */
[----:B------:R-:W-:Y:S06]  /*1840*/  @P0 BRA `(.L_x_47) ;  /* 0x0000000000a80947 */ /* 0x000fec0003800000 */
[----:B------:R-:W0:Y:S01]  /*1850*/  LDC.64 R4, c[0x0][0x3b8] ;  /* 0x0000ee00ff047b82 */ /* 0x000e220000000a00 */
[----:B------:R-:W1:Y:S01]  /*1860*/  LDCU.64 UR12, c[0x0][0x380] ;  /* 0x00007000ff0c77ac */ /* 0x000e620008000a00 */
[----:B------:R-:W-:Y:S01]  /*1870*/  NOP ;  /* 0x0000000000007918 */ /* 0x000fe20000000000 */
.L_x_48:
[----:B------:R-:W-:-:S05]  /*1880*/  IADD3 R10, P0, PT, R0, UR8, RZ ;  /* 0x00000008000a7c10 */ /* 0x000fca000ff1e0ff */
[----:B------:R-:W-:Y:S01]  /*1890*/  IMAD.X R11, RZ, RZ, UR9, P0 ;  /* 0x00000009ff0b7e24 */ /* 0x000fe200080e06ff */
[----:B-1----:R-:W-:-:S04]  /*18a0*/  LEA R24, P0, R10, UR12, 0x3 ;  /* 0x0000000c0a187c11 */ /* 0x002fc8000f8018ff */
[----:B------:R-:W-:-:S05]  /*18b0*/  LEA.HI.X R25, R10, UR13, R11, 0x3, P0 ;  /* 0x0000000d0a197c11 */ /* 0x000fca00080f1c0b */
[----:B------:R-:W2:Y:S04]  /*18c0*/  LDG.E.64 R12, desc[UR14][R24.64] ;  /* 0x0000000e180c7981 */ /* 0x000ea8000c1e1b00 */
[----:B------:R-:W3:Y:S04]  /*18d0*/  LDG.E.64 R14, desc[UR14][R24.64+0x1000] ;  /* 0x0010000e180e7981 */ /* 0x000ee8000c1e1b00 */
[----:B------:R-:W4:Y:S04]  /*18e0*/  LDG.E.64 R16, desc[UR14][R24.64+0x2000] ;  /* 0x0020000e18107981 */ /* 0x000f28000c1e1b00 */
[----:B------:R-:W5:Y:S04]  /*18f0*/  LDG.E.64 R18, desc[UR14][R24.64+0x3000] ;  /* 0x0030000e18127981 */ /* 0x000f68000c1e1b00 */
[----:B------:R-:W5:Y:S04]  /*1900*/  LDG.E.64 R20, desc[UR14][R24.64+0x4000] ;  /* 0x0040000e18147981 */ /* 0x000f68000c1e1b00 */
[----:B------:R-:W5:Y:S04]  /*1910*/  LDG.E.64 R10, desc[UR14][R24.64+0x5000] ;  /* 0x0050000e180a7981 */ /* 0x000f68000c1e1b00 */
[----:B------:R-:W5:Y:S01]  /*1920*/  LDG.E.64 R22, desc[UR14][R24.64+0x6000] ;  /* 0x0060000e18167981 */ /* 0x000f62000c1e1b00 */
[----:B------:R-:W-:-:S04]  /*1930*/  UIADD3 UR6, UP0, UPT, UR5, UR10, URZ ;  /* 0x0000000a05067290 */ /* 0x000fc8000ff1e0ff */
[----:B------:R-:W-:Y:S01]  /*1940*/  UIADD3.X UR7, UPT, UPT, UR16, UR7, URZ, UP0, !UPT ;  /* 0x0000000710077290 */ /* 0x000fe200087fe4ff */
[----:B--2---:R-:W-:Y:S01]  /*1950*/  DFMA R8, R12, R12, R8 ;  /* 0x0000000c0c08722b */ /* 0x004fe20000000008 */
[----:B0-----:R-:W-:-:S04]  /*1960*/  IADD3 R12, P1, PT, R4, -UR8, RZ ;  /* 0x80000008040c7c10 */ /* 0x001fc8000ff3e0ff */
[----:B------:R-:W-:-:S03]  /*1970*/  ISETP.GE.U32.AND P0, PT, R12, UR5, PT ;  /* 0x000000050c007c0c */ /* 0x000fc6000bf06070 */
[----:B---3--:R-:W-:-:S08]  /*1980*/  DFMA R8, R14, R14, R8 ;  /* 0x0000000e0e08722b */ /* 0x008fd00000000008 */
[----:B----4-:R-:W-:-:S08]  /*1990*/  DFMA R8, R16, R16, R8 ;  /* 0x000000101008722b */ /* 0x010fd00000000008 */
[----:B-----5:R-:W-:-:S08]  /*19a0*/  DFMA R8, R18, R18, R8 ;  /* 0x000000121208722b */ /* 0x020fd00000000008 */
[----:B------:R-:W-:-:S08]  /*19b0*/  DFMA R8, R20, R20, R8 ;  /* 0x000000141408722b */ /* 0x000fd00000000008 */
[----:B------:R-:W-:Y:S01]  /*19c0*/  DFMA R8, R10, R10, R8 ;  /* 0x0000000a0a08722b */ /* 0x000fe20000000008 */
[----:B------:R-:W-:Y:S01]  /*19d0*/  IADD3.X R10, PT, PT, R5, ~UR9, RZ, P1, !PT ;  /* 0x80000009050a7c10 */ /* 0x000fe20008ffe4ff */
[----:B------:R-:W-:-:S03]  /*19e0*/  IMAD.U32 R11, RZ, RZ, UR5 ;  /* 0x00000005ff0b7e24 */ /* 0x000fc6000f8e00ff */
[----:B------:R-:W-:Y:S01]  /*19f0*/  ISETP.GE.U32.AND.EX P0, PT, R10, UR16, PT, P0 ;  /* 0x000000100a007c0c */ /* 0x000fe2000bf06100 */
[----:B------:R-:W-:Y:S01]  /*1a00*/  IMAD.U32 R10, RZ, RZ, UR5 ;  /* 0x00000005ff0a7e24 */ /* 0x000fe2000f8e00ff */
[----:B------:R-:W-:Y:S01]  /*1a10*/  LEA R6, P1, R11, R6, 0x3 ;  /* 0x000000060b067211 */ /* 0x000fe200078218ff */
[----:B------:R-:W-:Y:S01]  /*1a20*/  IMAD.U32 R11, RZ, RZ, UR16 ;  /* 0x00000010ff0b7e24 */ /* 0x000fe2000f8e00ff */
[----:B------:R-:W-:-:S04]  /*1a30*/  DFMA R8, R22, R22, R8 ;  /* 0x000000161608722b */ /* 0x000fc80000000008 */
[----:B------:R-:W-:-:S05]  /*1a40*/  LEA.HI.X R7, R10, R7, R11, 0x3, P1 ;  /* 0x000000070a077211 */ /* 0x000fca00008f1c0b */
[----:B------:R-:W-:Y:S05]  /*1a50*/  @!P0 BRA `(.L_x_46) ;  /* 0x00000008002c8947 */ /* 0x000fea0003800000 */
[----:B------:R-:W-:Y:S02]  /*1a60*/  UIADD3 UR8, UP0, UPT, UR5, UR8, URZ ;  /* 0x0000000805087290 */ /* 0x000fe4000ff1e0ff */
[----:B------:R-:W-:Y:S01]  /*1a70*/  VIADD R3, R3, -UR5 ;  /* 0x8000000503037c36 */ /* 0x000fe20008000000 */
[----:B------:R-:W-:Y:S02]  /*1a80*/  UIADD3 UR4, UPT, UPT, UR4, 0x1, URZ ;  /* 0x0000000104047890 */ /* 0x000fe4000fffe0ff */
[----:B------:R-:W-:Y:S01]  /*1a90*/  UIADD3.X UR9, UPT, UPT, UR16, UR9, URZ, UP0, !UPT ;  /* 0x0000000910097290 */ /* 0x000fe200087fe4ff */
[----:B------:R-:W-:Y:S01]  /*1aa0*/  ISETP.LT.U32.AND P0, PT, R26, UR8, PT ;  /* 0x000000081a007c0c */ /* 0x000fe2000bf01070 */
[----:B------:R-:W-:-:S04]  /*1ab0*/  UMOV UR10, UR6 ;  /* 0x00000006000a7c82 */ /* 0x000fc80008000000 */
[----:B------:R-:W-:-:S05]  /*1ac0*/  IMAD.U32 R11, RZ, RZ, UR9 ;  /* 0x00000009ff0b7e24 */ /* 0x000fca000f8e00ff */
[----:B------:R-:W-:-:S13]  /*1ad0*/  ISETP.GT.U32.AND.EX P0, PT, R11, R2, PT, P0 ;  /* 0x000000020b00720c */ /* 0x000fda0003f04100 */
[----:B------:R-:W-:Y:S05]  /*1ae0*/  @!P0 BRA `(.L_x_48) ;  /* 0xfffffffc00648947 */ /* 0x000fea000383ffff */
.L_x_47:
[C---:B------:R-:W-:Y:S01]  /*1af0*/  VIADD R11, R4.reuse, -UR8 ;  /* 0x80000008040b7c36 */ /* 0x040fe20008000000 */
[----:B------:R-:W-:Y:S01]  /*1b00*/  ISETP.LE.U32.AND P1, PT, R4, UR8, PT ;  /* 0x0000000804007c0c */ /* 0x000fe2000bf23070 */
[----:B------:R-:W-:Y:S01]  /*1b10*/  IMAD.U32 R2, RZ, RZ, UR9 ;  /* 0x00000009ff027e24 */ /* 0x000fe2000f8e00ff */
[----:B------:R-:W-:Y:S02]  /*1b20*/  BSSY.RECONVERGENT B1, `(.L_x_46) ;  /* 0x000007e000017945 */ /* 0x000fe40003800200 */
[----:B------:R-:W-:-:S04]  /*1b30*/  ISETP.GE.AND P0, PT, R0, R11, PT ;  /* 0x0000000b0000720c */ /* 0x000fc80003f06270 */
[----:B------:R-:W-:-:S13]  /*1b40*/  ISETP.GE.U32.OR.EX P0, PT, R2, R5, P0, P1 ;  /* 0x000000050200720c */ /* 0x000fda0000706510 */
[----:B------:R-:W-:Y:S05]  /*1b50*/  @P0 BRA `(.L_x_49) ;  /* 0x0000000400e80947 */ /* 0x000fea0003800000 */
[----:B------:R-:W0:Y:S01]  /*1b60*/  LDC R2, c[0x0][0x3c0] ;  /* 0x0000f000ff027b82 */ /* 0x000e220000000800 */
[----:B------:R-:W-:Y:S01]  /*1b70*/  UIMAD UR6, UR11, 0xe00, URZ ;  /* 0x00000e000b0678a4 */ /* 0x000fe2000f8e02ff */
[----:B------:R-:W-:Y:S01]  /*1b80*/  LOP3.LUT R5, RZ, R0, RZ, 0x33, !PT ;  /* 0x00000000ff057212 */ /* 0x000fe200078e33ff */
[----:B------:R-:W-:Y:S02]  /*1b90*/  BSSY.RECONVERGENT B2, `(.L_x_50) ;  /* 0x0000035000027945 */ /* 0x000fe40003800200 */
[----:B------:R-:W-:-:S06]  /*1ba0*/  UIADD3 UR6, UPT, UPT, UR5, UR6, URZ ;  /* 0x0000000605067290 */ /* 0x000fcc000fffe0ff */
[----:B------:R-:W-:Y:S01]  /*1bb0*/  IADD3 R4, PT, PT, R4, -UR6, R5 ;  /* 0x8000000604047c10 */ /* 0x000fe2000fffe005 */
[----:B0-----:R-:W-:-:S04]  /*1bc0*/  IMAD R5, R2, UR4, RZ ;  /* 0x0000000402057c24 */ /* 0x001fc8000f8e02ff */
[----:B------:R-:W-:-:S05]  /*1bd0*/  IMAD R4, R5, -0xe00, R4 ;  /* 0xfffff20005047824 */ /* 0x000fca00078e0204 */
[C---:B------:R-:W-:Y:S02]  /*1be0*/  ISETP.GE.U32.AND P1, PT, R4.reuse, 0x1e00, PT ;  /* 0x00001e000400780c */ /* 0x040fe40003f26070 */
[----:B------:R-:W-:Y:S01]  /*1bf0*/  LEA.HI R5, R4, 0x1, RZ, 0x17 ;  /* 0x0000000104057811 */ /* 0x000fe200078fb8ff */
[----:B------:R-:W-:-:S03]  /*1c00*/  IMAD.MOV.U32 R4, RZ, RZ, R0 ;  /* 0x000000ffff047224 */ /* 0x000fc600078e0000 */
[----:B------:R-:W-:-:S04]  /*1c10*/  LOP3.LUT R26, R5, 0xf, RZ, 0xc0, !PT ;  /* 0x0000000f051a7812 */ /* 0x000fc800078ec0ff */
[----:B------:R-:W-:-:S03]  /*1c20*/  ISETP.NE.AND P0, PT, R26, RZ, PT ;  /* 0x000000ff1a00720c */ /* 0x000fc60003f05270 */
[----:B------:R-:W-:Y:S10]  /*1c30*/  @!P1 BRA `(.L_x_51) ;  /* 0x0000000000a89947 */ /* 0x000ff40003800000 */
[----:B------:R-:W-:Y:S01]  /*1c40*/  LEA.HI R2, R3, 0x1, RZ, 0x17 ;  /* 0x0000000103027811 */ /* 0x000fe200078fb8ff */
[----:B------:R-:W-:-:S03]  /*1c50*/  IMAD.MOV.U32 R4, RZ, RZ, R0 ;  /* 0x000000ffff047224 */ /* 0x000fc600078e0000 */
[----:B------:R-:W-:-:S05]  /*1c60*/  LOP3.LUT R2, R2, 0xfffff0, RZ, 0xc0, !PT ;  /* 0x00fffff002027812 */ /* 0x000fca00078ec0ff */
[----:B------:R-:W-:-:S07]  /*1c70*/  IMAD.MOV R2, RZ, RZ, -R2 ;  /* 0x000000ffff027224 */ /* 0x000fce00078e0a02 */
.L_x_52:
        /* <DEDUP_REMOVED lines=38> */
.L_x_51:
[----:B------:R-:W-:Y:S05]  /*1ee0*/  BSYNC.RECONVERGENT B2 ;  /* 0x0000000000027941 */ /* 0x000fea0003800200 */
.L_x_50:
[----:B------:R-:W-:Y:S05]  /*1ef0*/  @!P0 BRA `(.L_x_49) ;  /* 0x0000000400008947 */ /* 0x000fea0003800000 */
[----:B------:R-:W-:Y:S01]  /*1f00*/  ISETP.GE.U32.AND P1, PT, R26, 0x8, PT ;  /* 0x000000081a00780c */ /* 0x000fe20003f26070 */
[----:B------:R-:W-:Y:S01]  /*1f10*/  BSSY.RECONVERGENT B2, `(.L_x_53) ;  /* 0x0000019000027945 */ /* 0x000fe20003800200 */
[----:B------:R-:W-:-:S04]  /*1f20*/  LOP3.LUT R2, R5, 0x7, RZ, 0xc0, !PT ;  /* 0x0000000705027812 */ /* 0x000fc800078ec0ff */
[----:B------:R-:W-:-:S07]  /*1f30*/  ISETP.NE.AND P0, PT, R2, RZ, PT ;  /* 0x000000ff0200720c */ /* 0x000fce0003f05270 */
[----:B------:R-:W-:Y:S06]  /*1f40*/  @!P1 BRA `(.L_x_54) ;  /* 0x0000000000549947 */ /* 0x000fec0003800000 */
[----:B------:R-:W-:-:S05]  /*1f50*/  IADD3 R6, P1, PT, R4, UR8, RZ ;  /* 0x0000000804067c10 */ /* 0x000fca000ff3e0ff */
[----:B------:R-:W-:Y:S01]  /*1f60*/  IMAD.X R7, RZ, RZ, UR9, P1 ;  /* 0x00000009ff077e24 */ /* 0x000fe200088e06ff */
[----:B------:R-:W-:-:S04]  /*1f70*/  LEA R24, P1, R6, UR12, 0x3 ;  /* 0x0000000c06187c11 */ /* 0x000fc8000f8218ff */
        /* <DEDUP_REMOVED lines=18> */
.L_x_54:
[----:B------:R-:W-:Y:S05]  /*20a0*/  BSYNC.RECONVERGENT B2 ;  /* 0x0000000000027941 */ /* 0x000fea0003800200 */
.L_x_53:
[----:B------:R-:W-:Y:S05]  /*20b0*/  @!P0 BRA `(.L_x_49) ;  /* 0x0000000000908947 */ /* 0x000fea0003800000 */
[----:B------:R-:W-:Y:S01]  /*20c0*/  ISETP.GE.U32.AND P1, PT, R2, 0x4, PT ;  /* 0x000000040200780c */ /* 0x000fe20003f26070 */
[----:B------:R-:W-:Y:S01]  /*20d0*/  BSSY.RECONVERGENT B2, `(.L_x_55) ;  /* 0x0000010000027945 */ /* 0x000fe20003800200 */
[----:B------:R-:W-:-:S11]  /*20e0*/  LOP3.LUT P0, RZ, R5, 0x3, RZ, 0xc0, !PT ;  /* 0x0000000305ff7812 */ /* 0x000fd6000780c0ff */
[----:B------:R-:W-:Y:S05]  /*20f0*/  @!P1 BRA `(.L_x_56) ;  /* 0x0000000000349947 */ /* 0x000fea0003800000 */
[----:B------:R-:W-:-:S05]  /*2100*/  IADD3 R2, P1, PT, R4, UR8, RZ ;  /* 0x0000000804027c10 */ /* 0x000fca000ff3e0ff */
[----:B------:R-:W-:Y:S01]  /*2110*/  IMAD.X R5, RZ, RZ, UR9, P1 ;  /* 0x00000009ff057e24 */ /* 0x000fe200088e06ff */
[----:B------:R-:W-:-:S04]  /*2120*/  LEA R6, P1, R2, UR12, 0x3 ;  /* 0x0000000c02067c11 */ /* 0x000fc8000f8218ff */
        /* <DEDUP_REMOVED lines=10> */
.L_x_56:
[----:B------:R-:W-:Y:S05]  /*21d0*/  BSYNC.RECONVERGENT B2 ;  /* 0x0000000000027941 */ /* 0x000fea0003800200 */
.L_x_55:
[----:B------:R-:W-:Y:S05]  /*21e0*/  @!P0 BRA `(.L_x_49) ;  /* 0x0000000000448947 */ /* 0x000fea0003800000 */
[----:B------:R-:W-:Y:S02]  /*21f0*/  LOP3.LUT R2, R3, 0xffff, RZ, 0xc0, !PT ;  /* 0x0000ffff03027812 */ /* 0x000fe400078ec0ff */
[----:B------:R-:W-:Y:S02]  /*2200*/  IADD3 R6, P0, PT, R4, UR10, RZ ;  /* 0x0000000a04067c10 */ /* 0x000fe4000ff1e0ff */
[----:B------:R-:W-:Y:S02]  /*2210*/  LEA.HI R2, R2, 0x1, RZ, 0x17 ;  /* 0x0000000102027811 */ /* 0x000fe400078fb8ff */
[----:B------:R-:W-:Y:S01]  /*2220*/  LEA R5, P1, R6, UR12, 0x3 ;  /* 0x0000000c06057c11 */ /* 0x000fe2000f8218ff */
[----:B------:R-:W-:Y:S01]  /*2230*/  IMAD.X R3, RZ, RZ, UR7, P0 ;  /* 0x00000007ff037e24 */ /* 0x000fe200080e06ff */
[----:B------:R-:W-:-:S04]  /*2240*/  LOP3.LUT R2, R2, 0x3, RZ, 0xc0, !PT ;  /* 0x0000000302027812 */ /* 0x000fc800078ec0ff */
[----:B------:R-:W-:Y:S01]  /*2250*/  LEA.HI.X R6, R6, UR13, R3, 0x3, P1 ;  /* 0x0000000d06067c11 */ /* 0x000fe200088f1c03 */
[----:B------:R-:W-:-:S07]  /*2260*/  IMAD.MOV R4, RZ, RZ, -R2 ;  /* 0x000000ffff047224 */ /* 0x000fce00078e0a02 */
.L_x_57:
[----:B------:R-:W-:Y:S02]  /*2270*/  IMAD.MOV.U32 R2, RZ, RZ, R5 ;  /* 0x000000ffff027224 */ /* 0x000fe400078e0005 */
[----:B------:R-:W-:-:S06]  /*2280*/  IMAD.MOV.U32 R3, RZ, RZ, R6 ;  /* 0x000000ffff037224 */ /* 0x000fcc00078e0006 */
[----:B------:R-:W2:Y:S01]  /*2290*/  LDG.E.64 R2, desc[UR14][R2.64] ;  /* 0x0000000e02027981 */ /* 0x000ea2000c1e1b00 */
[----:B------:R-:W-:Y:S01]  /*22a0*/  VIADD R4, R4, 0x1 ;  /* 0x0000000104047836 */ /* 0x000fe20000000000 */
[----:B------:R-:W-:-:S04]  /*22b0*/  IADD3 R5, P1, PT, R5, 0x1000, RZ ;  /* 0x0000100005057810 */ /* 0x000fc80007f3e0ff */
[----:B------:R-:W-:Y:S01]  /*22c0*/  ISETP.NE.AND P0, PT, R4, RZ, PT ;  /* 0x000000ff0400720c */ /* 0x000fe20003f05270 */
[----:B------:R-:W-:Y:S01]  /*22d0*/  IMAD.X R6, RZ, RZ, R6, P1 ;  /* 0x000000ffff067224 */ /* 0x000fe200008e0606 */
[----:B--2---:R-:W-:-:S11]  /*22e0*/  DFMA R8, R2, R2, R8 ;  /* 0x000000020208722b */ /* 0x004fd60000000008 */
[----:B------:R-:W-:Y:S05]  /*22f0*/  @P0 BRA `(.L_x_57) ;  /* 0xfffffffc00dc0947 */ /* 0x000fea000383ffff */
.L_x_49:
[----:B------:R-:W-:Y:S05]  /*2300*/  BSYNC.RECONVERGENT B1 ;  /* 0x0000000000017941 */ /* 0x000fea0003800200 */
.L_x_46:
        /* <DEDUP_REMOVED lines=42> */
[----:B------:R-:W1:Y:S01]  /*25b0*/  S2UR UR5, SR_CgaCtaId ;  /* 0x00000000000579c3 */ /* 0x000e620000008800 */
[----:B------:R-:W-:Y:S02]  /*25c0*/  UMOV UR4, 0x400 ;  /* 0x0000040000047882 */ /* 0x000fe40000000000 */
[----:B-1----:R-:W-:-:S09]  /*25d0*/  ULEA UR4, UR5, UR4, 0x18 ;  /* 0x0000000405047291 */ /* 0x002fd2000f8ec0ff */
[----:B0-----:R-:W0:Y:S04]  /*25e0*/  LDS.64 R2, [UR4+0x18] ;  /* 0x00001804ff027984 */ /* 0x001e280008000a00 */
        /* <DEDUP_REMOVED lines=22> */
.L_x_45:
[----:B------:R-:W-:Y:S05]  /*2750*/  BSYNC.RECONVERGENT B0 ;  /* 0x0000000000007941 */ /* 0x000fea0003800200 */
.L_x_30:
[----:B------:R-:W-:Y:S05]  /*2760*/  @P0 EXIT ;  /* 0x000000000000094d */ /* 0x000fea0003800000 */
[----:B------:R-:W3:Y:S02]  /*2770*/  LDCU.64 UR4, c[0x0][0x388] ;  /* 0x00007100ff0477ac */ /* 0x000ee40008000a00 */
[----:B---3--:R-:W-:-:S06]  /*2780*/  UIMAD.WIDE.U32 UR4, UR11, 0x8, UR4 ;  /* 0x000000080b0478a5 */ /* 0x008fcc000f8e0004 */
[----:B------:R-:W-:Y:S02]  /*2790*/  IMAD.U32 R2, RZ, RZ, UR4 ;  /* 0x00000004ff027e24 */ /* 0x000fe4000f8e00ff */
[----:B0-2---:R-:W-:-:S05]  /*27a0*/  IMAD.U32 R3, RZ, RZ, UR5 ;  /* 0x00000005ff037e24 */ /* 0x005fca000f8e00ff */
[----:B------:R-:W-:Y:S01]  /*27b0*/  STG.E.64 desc[UR14][R2.64], R8 ;  /* 0x0000000802007986 */ /* 0x000fe2000c101b0e */
[----:B------:R-:W-:Y:S05]  /*27c0*/  EXIT ;  /* 0x000000000000794d */ /* 0x000fea0003800000 */
.L_x_58:
        /* <DEDUP_REMOVED lines=11> */
.L_x_323:


//--------------------- .text._ZN3cub18CUB_300001_SM_10006detail6reduce28DeviceReduceSingleTileKernelINS2_10policy_hubIdyN4cuda3std3__44plusIdEEE10Policy1000EN6thrust24THRUST_300001_SM_1000_NS6detail15normal_iteratorINSD_10device_ptrIdEEEEPdyS9_dd15SquareTransformEEvT0_T1_T2_T3_T4_T6_ --------------------------
	.section	.text._ZN3cub18CUB_300001_SM_10006detail6reduce28DeviceReduceSingleTileKernelINS2_10policy_hubIdyN4cuda3std3__44plusIdEEE10Policy1000EN6thrust24THRUST_300001_SM_1000_NS6detail15normal_iteratorINSD_10device_ptrIdEEEEPdyS9_dd15SquareTransformEEvT0_T1_T2_T3_T4_T6_,"ax",@progbits
	.align	128
        .global         _ZN3cub18CUB_300001_SM_10006detail6reduce28DeviceReduceSingleTileKernelINS2_10policy_hubIdyN4cuda3std3__44plusIdEEE10Policy1000EN6thrust24THRUST_300001_SM_1000_NS6detail15normal_iteratorINSD_10device_ptrIdEEEEPdyS9_dd15SquareTransformEEvT0_T1_T2_T3_T4_T6_
        .type           _ZN3cub18CUB_300001_SM_10006detail6reduce28DeviceReduceSingleTileKernelINS2_10policy_hubIdyN4cuda3std3__44plusIdEEE10Policy1000EN6thrust24THRUST_300001_SM_1000_NS6detail15normal_iteratorINSD_10device_ptrIdEEEEPdyS9_dd15SquareTransformEEvT0_T1_T2_T3_T4_T6_,@function
        .size           _ZN3cub18CUB_300001_SM_10006detail6reduce28DeviceReduceSingleTileKernelINS2_10policy_hubIdyN4cuda3std3__44plusIdEEE10Policy1000EN6thrust24THRUST_300001_SM_1000_NS6detail15normal_iteratorINSD_10device_ptrIdEEEEPdyS9_dd15SquareTransformEEvT0_T1_T2_T3_T4_T6_,(.L_x_324 - _ZN3cub18CUB_300001_SM_10006detail6reduce28DeviceReduceSingleTileKernelINS2_10policy_hubIdyN4cuda3std3__44plusIdEEE10Policy1000EN6thrust24THRUST_300001_SM_1000_NS6detail15normal_iteratorINSD_10device_ptrIdEEEEPdyS9_dd15SquareTransformEEvT0_T1_T2_T3_T4_T6_)
        .other          _ZN3cub18CUB_300001_SM_10006detail6reduce28DeviceReduceSingleTileKernelINS2_10policy_hubIdyN4cuda3std3__44plusIdEEE10Policy1000EN6thrust24THRUST_300001_SM_1000_NS6detail15normal_iteratorINSD_10device_ptrIdEEEEPdyS9_dd15SquareTransformEEvT0_T1_T2_T3_T4_T6_,@"STO_CUDA_ENTRY STV_DEFAULT"
_ZN3cub18CUB_300001_SM_10006detail6reduce28DeviceReduceSingleTileKernelINS2_10policy_hubIdyN4cuda3std3__44plusIdEEE10Policy1000EN6thrust24THRUST_300001_SM_1000_NS6detail15normal_iteratorINSD_10device_ptrIdEEEEPdyS9_dd15SquareTransformEEvT0_T1_T2_T3_T4_T6_:
.text._ZN3cub18CUB_300001_SM_10006detail6reduce28DeviceReduceSingleTileKernelINS2_10policy_hubIdyN4cuda3std3__44plusIdEEE10Policy1000EN6thrust24THRUST_300001_SM_1000_NS6detail15normal_iteratorINSD_10device_ptrIdEEEEPdyS9_dd15SquareTransformEEvT0_T1_T2_T3_T4_T6_:
[----:B------:R-:W-:Y:S01]  /*0000*/  LDC R1, c[0x0][0x37c] ;  /* 0x0000df00ff017b82 */ /* 0x000fe20000000800 */
[----:B------:R-:W0:Y:S01]  /*0010*/  LDCU.64 UR4, c[0x0][0x390] ;  /* 0x00007200ff0477ac */ /* 0x000e220008000a00 */
[----:B------:R-:W1:Y:S01]  /*0020*/  LDCU.64 UR6, c[0x0][0x358] ;  /* 0x00006b00ff0677ac */ /* 0x000e620008000a00 */
[----:B0-----:R-:W-:Y:S02]  /*0030*/  IMAD.U32 R8, RZ, RZ, UR4 ;  /* 0x00000004ff087e24 */ /* 0x001fe4000f8e00ff */
[----:B------:R-:W-:-:S03]  /*0040*/  IMAD.U32 R9, RZ, RZ, UR5 ;  /* 0x00000005ff097e24 */ /* 0x000fc6000f8e00ff */
[----:B------:R-:W-:-:S04]  /*0050*/  ISETP.NE.U32.AND P0, PT, R8, RZ, PT ;  /* 0x000000ff0800720c */ /* 0x000fc80003f05070 */
[----:B------:R-:W-:-:S13]  /*0060*/  ISETP.NE.AND.EX P0, PT, R9, RZ, PT, P0 ;  /* 0x000000ff0900720c */ /* 0x000fda0003f05300 */
        /* <DEDUP_REMOVED lines=8> */
.L_x_59:
[----:B------:R-:W-:Y:S01]  /*00f0*/  ISETP.GT.U32.AND P0, PT, R8, 0xdff, PT ;  /* 0x00000dff0800780c */ /* 0x000fe20003f04070 */
[----:B------:R-:W-:Y:S03]  /*0100*/  BSSY.RECONVERGENT B0, `(.L_x_60) ;  /* 0x000024f000007945 */ /* 0x000fe60003800200 */
[----:B------:R-:W-:-:S13]  /*0110*/  ISETP.GT.U32.AND.EX P0, PT, R9, RZ, PT, P0 ;  /* 0x000000ff0900720c */ /* 0x000fda0003f04100 */
[----:B------:R-:W-:Y:S05]  /*0120*/  @P0 BRA `(.L_x_61) ;  /* 0x0000001400380947 */ /* 0x000fea0003800000 */
[----:B------:R-:W0:Y:S01]  /*0130*/  S2R R0, SR_TID.X ;  /* 0x0000000000007919 */ /* 0x000e220000002100 */
[----:B------:R-:W-:Y:S01]  /*0140*/  BSSY.RECONVERGENT B1, `(.L_x_62) ;  /* 0x000000a000017945 */ /* 0x000fe20003800200 */
[----:B------:R-:W-:Y:S02]  /*0150*/  CS2R R4, SRZ ;  /* 0x0000000000047805 */ /* 0x000fe4000001ff00 */
[----:B0-----:R-:W-:Y:S01]  /*0160*/  ISETP.GE.U32.AND P0, PT, R0, R8, PT ;  /* 0x000000080000720c */ /* 0x001fe20003f06070 */
[----:B------:R-:W-:-:S12]  /*0170*/  IMAD.MOV.U32 R2, RZ, RZ, R0 ;  /* 0x000000ffff027224 */ /* 0x000fd800078e0000 */
[----:B------:R-:W-:Y:S05]  /*0180*/  @P0 BRA `(.L_x_63) ;  /* 0x0000000000140947 */ /* 0x000fea0003800000 */
[----:B------:R-:W0:Y:S02]  /*0190*/  LDC.64 R6, c[0x0][0x380] ;  /* 0x0000e000ff067b82 */ /* 0x000e240000000a00 */
[----:B0-----:R-:W-:-:S06]  /*01a0*/  IMAD.WIDE.U32 R6, R0, 0x8, R6 ;  /* 0x0000000800067825 */ /* 0x001fcc00078e0006 */
[----:B------:R-:W2:Y:S01]  /*01b0*/  LDG.E.64 R6, desc[UR6][R6.64] ;  /* 0x0000000606067981 */ /* 0x000ea2000c1e1b00 */
[----:B------:R-:W-:Y:S01]  /*01c0*/  VIADD R2, R0, 0x200 ;  /* 0x0000020000027836 */ /* 0x000fe20000000000 */
[----:B--2---:R-:W-:-:S11]  /*01d0*/  DMUL R4, R6, R6 ;  /* 0x0000000606047228 */ /* 0x004fd60000000000 */
.L_x_63:
[----:B------:R-:W-:Y:S05]  /*01e0*/  BSYNC.RECONVERGENT B1 ;  /* 0x0000000000017941 */ /* 0x000fea0003800200 */
.L_x_62:
[----:B------:R-:W-:Y:S01]  /*01f0*/  ISETP.GE.U32.AND P0, PT, R2, R8, PT ;  /* 0x000000080200720c */ /* 0x000fe20003f06070 */
[----:B------:R-:W-:-:S12]  /*0200*/  BSSY.RECONVERGENT B1, `(.L_x_64) ;  /* 0x000006d000017945 */ /* 0x000fd80003800200 */
[----:B------:R-:W-:Y:S05]  /*0210*/  @P0 BRA `(.L_x_65) ;  /* 0x0000000400ac0947 */ /* 0x000fea0003800000 */
[----:B------:R-:W-:Y:S01]  /*0220*/  LOP3.LUT R3, RZ, R2, RZ, 0x33, !PT ;  /* 0x00000002ff037212 */ /* 0x000fe200078e33ff */
[----:B------:R-:W-:Y:S04]  /*0230*/  BSSY.RECONVERGENT B2, `(.L_x_66) ;  /* 0x0000033000027945 */ /* 0x000fe80003800200 */
[----:B------:R-:W-:-:S05]  /*0240*/  IMAD.IADD R6, R3, 0x1, R8 ;  /* 0x0000000103067824 */ /* 0x000fca00078e0208 */
[C---:B------:R-:W-:Y:S02]  /*0250*/  ISETP.GE.U32.AND P1, PT, R6.reuse, 0x1e00, PT ;  /* 0x00001e000600780c */ /* 0x040fe40003f26070 */
[----:B------:R-:W-:-:S04]  /*0260*/  LEA.HI R3, R6, 0x1, RZ, 0x17 ;  /* 0x0000000106037811 */ /* 0x000fc800078fb8ff */
[----:B------:R-:W-:-:S04]  /*0270*/  LOP3.LUT R43, R3, 0xf, RZ, 0xc0, !PT ;  /* 0x0000000f032b7812 */ /* 0x000fc800078ec0ff */
[----:B------:R-:W-:-:S03]  /*0280*/  ISETP.NE.AND P0, PT, R43, RZ, PT ;  /* 0x000000ff2b00720c */ /* 0x000fc60003f05270 */
[----:B------:R-:W-:Y:S10]  /*0290*/  @!P1 BRA `(.L_x_67) ;  /* 0x0000000000b09947 */ /* 0x000ff40003800000 */
[----:B------:R-:W0:Y:S01]  /*02a0*/  LDC.64 R6, c[0x0][0x380] ;  /* 0x0000e000ff067b82 */ /* 0x000e220000000a00 */
[----:B------:R-:W-:-:S05]  /*02b0*/  LOP3.LUT R42, R3, 0xfffff0, RZ, 0xc0, !PT ;  /* 0x00fffff0032a7812 */ /* 0x000fca00078ec0ff */
[----:B------:R-:W-:Y:S02]  /*02c0*/  IMAD.MOV R42, RZ, RZ, -R42 ;  /* 0x000000ffff2a7224 */ /* 0x000fe400078e0a2a */
[----:B0-----:R-:W-:-:S03]  /*02d0*/  IMAD.WIDE.U32 R6, R2, 0x8, R6 ;  /* 0x0000000802067825 */ /* 0x001fc600078e0006 */
[----:B------:R-:W-:-:S05]  /*02e0*/  IADD3 R6, P1, PT, R6, 0x8000, RZ ;  /* 0x0000800006067810 */ /* 0x000fca0007f3e0ff */
[----:B------:R-:W-:-:S08]  /*02f0*/  IMAD.X R7, RZ, RZ, R7, P1 ;  /* 0x000000ffff077224 */ /* 0x000fd000008e0607 */
.L_x_68:
[----:B------:R-:W2:Y:S04]  /*0300*/  LDG.E.64 R10, desc[UR6][R6.64+-0x8000] ;  /* 0xff800006060a7981 */ /* 0x000ea8000c1e1b00 */
[----:B------:R-:W3:Y:S04]  /*0310*/  LDG.E.64 R12, desc[UR6][R6.64+-0x7000] ;  /* 0xff900006060c7981 */ /* 0x000ee8000c1e1b00 */
[----:B------:R-:W4:Y:S04]  /*0320*/  LDG.E.64 R14, desc[UR6][R6.64+-0x6000] ;  /* 0xffa00006060e7981 */ /* 0x000f28000c1e1b00 */
[----:B------:R-:W5:Y:S04]  /*0330*/  LDG.E.64 R16, desc[UR6][R6.64+-0x5000] ;  /* 0xffb0000606107981 */ /* 0x000f68000c1e1b00 */
        /* <DEDUP_REMOVED lines=11> */
[----:B------:R0:W5:Y:S01]  /*03f0*/  LDG.E.64 R40, desc[UR6][R6.64+0x7000] ;  /* 0x0070000606287981 */ /* 0x000162000c1e1b00 */
[----:B------:R-:W-:-:S02]  /*0400*/  VIADD R42, R42, 0x10 ;  /* 0x000000102a2a7836 */ /* 0x000fc40000000000 */
        /* <DEDUP_REMOVED lines=19> */
[----:B------:R-:W-:Y:S01]  /*0540*/  DFMA R4, R40, R40, R4 ;  /* 0x000000282804722b */ /* 0x000fe20000000004 */
[----:B------:R-:W-:Y:S10]  /*0550*/  @P1 BRA `(.L_x_68) ;  /* 0xfffffffc00681947 */ /* 0x000ff4000383ffff */
.L_x_67:
[----:B------:R-:W-:Y:S05]  /*0560*/  BSYNC.RECONVERGENT B2 ;  /* 0x0000000000027941 */ /* 0x000fea0003800200 */
.L_x_66:
[----:B------:R-:W-:Y:S05]  /*0570*/  @!P0 BRA `(.L_x_65) ;  /* 0x0000000000d48947 */ /* 0x000fea0003800000 */
[----:B------:R-:W-:Y:S01]  /*0580*/  ISETP.GE.U32.AND P0, PT, R43, 0x8, PT ;  /* 0x000000082b00780c */ /* 0x000fe20003f06070 */
[----:B------:R-:W-:Y:S01]  /*0590*/  BSSY.RECONVERGENT B2, `(.L_x_69) ;  /* 0x0000017000027945 */ /* 0x000fe20003800200 */
[----:B------:R-:W-:-:S04]  /*05a0*/  LOP3.LUT R26, R3, 0x7, RZ, 0xc0, !PT ;  /* 0x00000007031a7812 */ /* 0x000fc800078ec0ff */
[----:B------:R-:W-:-:S07]  /*05b0*/  ISETP.NE.AND P1, PT, R26, RZ, PT ;  /* 0x000000ff1a00720c */ /* 0x000fce0003f25270 */
[----:B------:R-:W-:Y:S06]  /*05c0*/  @!P0 BRA `(.L_x_70) ;  /* 0x00000000004c8947 */ /* 0x000fec0003800000 */
[----:B------:R-:W0:Y:S02]  /*05d0*/  LDC.64 R6, c[0x0][0x380] ;  /* 0x0000e000ff067b82 */ /* 0x000e240000000a00 */
[----:B0-----:R-:W-:-:S05]  /*05e0*/  IMAD.WIDE R6, R2, 0x8, R6 ;  /* 0x0000000802067825 */ /* 0x001fca00078e0206 */
        /* <DEDUP_REMOVED lines=17> */
.L_x_70:
[----:B------:R-:W-:Y:S05]  /*0700*/  BSYNC.RECONVERGENT B2 ;  /* 0x0000000000027941 */ /* 0x000fea0003800200 */
.L_x_69:
        /* <DEDUP_REMOVED lines=17> */
.L_x_72:
[----:B------:R-:W-:Y:S05]  /*0820*/  BSYNC.RECONVERGENT B2 ;  /* 0x0000000000027941 */ /* 0x000fea0003800200 */
.L_x_71:
[----:B------:R-:W-:Y:S05]  /*0830*/  @!P1 BRA `(.L_x_65) ;  /* 0x0000000000249947 */ /* 0x000fea0003800000 */
[----:B------:R-:W0:Y:S01]  /*0840*/  LDC.64 R10, c[0x0][0x380] ;  /* 0x0000e000ff0a7b82 */ /* 0x000e220000000a00 */
[----:B------:R-:W-:-:S07]  /*0850*/  IMAD.MOV R3, RZ, RZ, -R3 ;  /* 0x000000ffff037224 */ /* 0x000fce00078e0a03 */
.L_x_73:
[----:B0-----:R-:W-:-:S06]  /*0860*/  IMAD.WIDE R6, R2, 0x8, R10 ;  /* 0x0000000802067825 */ /* 0x001fcc00078e020a */
[----:B------:R-:W2:Y:S01]  /*0870*/  LDG.E.64 R6, desc[UR6][R6.64] ;  /* 0x0000000606067981 */ /* 0x000ea2000c1e1b00 */
[----:B------:R-:W-:Y:S02]  /*0880*/  VIADD R3, R3, 0x1 ;  /* 0x0000000103037836 */ /* 0x000fe40000000000 */
[----:B------:R-:W-:-:S03]  /*0890*/  VIADD R2, R2, 0x200 ;  /* 0x0000020002027836 */ /* 0x000fc60000000000 */
[----:B------:R-:W-:Y:S01]  /*08a0*/  ISETP.NE.AND P0, PT, R3, RZ, PT ;  /* 0x000000ff0300720c */ /* 0x000fe20003f05270 */
[----:B--2---:R-:W-:-:S12]  /*08b0*/  DFMA R4, R6, R6, R4 ;  /* 0x000000060604722b */ /* 0x004fd80000000004 */
[----:B------:R-:W-:Y:S05]  /*08c0*/  @P0 BRA `(.L_x_73) ;  /* 0xfffffffc00e40947 */ /* 0x000fea000383ffff */
.L_x_65:
[----:B------:R-:W-:Y:S05]  /*08d0*/  BSYNC.RECONVERGENT B1 ;  /* 0x0000000000017941 */ /* 0x000fea0003800200 */
.L_x_64:
[----:B------:R-:W-:-:S04]  /*08e0*/  ISETP.GE.U32.AND P0, PT, R8, 0x200, PT ;  /* 0x000002000800780c */ /* 0x000fc80003f06070 */
[----:B------:R-:W-:-:S13]  /*08f0*/  ISETP.GE.U32.AND.EX P0, PT, R9, RZ, PT, P0 ;  /* 0x000000ff0900720c */ /* 0x000fda0003f06100 */
        /* <DEDUP_REMOVED lines=32> */
[----:B------:R-:W-:Y:S02]  /*0b00*/  ISETP.GT.AND P0, PT, R10, 0xf, PT ;  /* 0x0000000f0a00780c */ /* 0x000fe40003f04270 */
[----:B------:R-:W-:Y:S01]  /*0b10*/  @!P1 LOP3.LUT R8, R4, 0xf8, RZ, 0xc0, !PT ;  /* 0x000000f804089812 */ /* 0x000fe200078ec0ff */
[----:B------:R-:W0:Y:S04]  /*0b20*/  SHFL.DOWN PT, R3, R7, 0x10, 0x1f ;  /* 0x0a001f0007037f89 */ /* 0x000e2800000e0000 */
[----:B------:R-:W-:Y:S01]  /*0b30*/  @!P1 IMAD.IADD R9, R8, 0x1, R9 ;  /* 0x0000000108099824 */ /* 0x000fe200078e0209 */
[----:B0-----:R-:W-:-:S07]  /*0b40*/  DADD R4, R2, R6 ;  /* 0x0000000002047229 */ /* 0x001fce0000000006 */
[----:B------:R0:W-:Y:S01]  /*0b50*/  @!P1 STS.64 [R9+0x10], R4 ;  /* 0x0000100409009388 */ /* 0x0001e20000000a00 */
[----:B------:R-:W-:Y:S01]  /*0b60*/  BAR.SYNC.DEFER_BLOCKING 0x0 ;  /* 0x0000000000007b1d */ /* 0x000fe20000010000 */
[----:B------:R-:W-:Y:S02]  /*0b70*/  ISETP.NE.AND P1, PT, R0, RZ, PT ;  /* 0x000000ff0000720c */ /* 0x000fe40003f25270 */
[----:B------:R-:W-:Y:S02]  /*0b80*/  FSEL R2, R6, R4, P0 ;  /* 0x0000000406027208 */ /* 0x000fe40000000000 */
[----:B------:R-:W-:-:S09]  /*0b90*/  FSEL R3, R7, R5, P0 ;  /* 0x0000000507037208 */ /* 0x000fd20000000000 */
[----:B0-----:R-:W-:Y:S05]  /*0ba0*/  @P1 BRA `(.L_x_75) ;  /* 0x0000001800901947 */ /* 0x001fea0003800000 */
        /* <DEDUP_REMOVED lines=27> */
.L_x_74:
[----:B------:R-:W-:Y:S01]  /*0d60*/  LOP3.LUT R2, R0, 0x3e0, RZ, 0xc0, !PT ;  /* 0x000003e000027812 */ /* 0x000fe200078ec0ff */
[----:B------:R-:W0:Y:S03]  /*0d70*/  S2R R12, SR_LANEID ;  /* 0x00000000000c7919 */ /* 0x000e260000000000 */
[----:B------:R-:W-:Y:S01]  /*0d80*/  LOP3.LUT R7, RZ, R2, RZ, 0x33, !PT ;  /* 0x00000002ff077212 */ /* 0x000fe200078e33ff */
[----:B------:R-:W-:-:S04]  /*0d90*/  VIADD R3, R2, 0x20 ;  /* 0x0000002002037836 */ /* 0x000fc80000000000 */
[----:B------:R-:W-:Y:S01]  /*0da0*/  IMAD.IADD R7, R7, 0x1, R8 ;  /* 0x0000000107077824 */ /* 0x000fe200078e0208 */
[----:B------:R-:W-:-:S04]  /*0db0*/  ISETP.GT.U32.AND P0, PT, R3, R8, PT ;  /* 0x000000080300720c */ /* 0x000fc80003f04070 */
[----:B------:R-:W-:-:S05]  /*0dc0*/  SEL R13, R7, 0x1f, P0 ;  /* 0x0000001f070d7807 */ /* 0x000fca0000000000 */
[----:B------:R-:W-:Y:S04]  /*0dd0*/  SHFL.DOWN PT, R2, R4, 0x1, R13 ;  /* 0x0820000004027989 */ /* 0x000fe800000e000d */
[----:B------:R-:W1:Y:S01]  /*0de0*/  SHFL.DOWN PT, R3, R5, 0x1, R13 ;  /* 0x0820000005037989 */ /* 0x000e6200000e000d */
[C---:B0-----:R-:W-:Y:S01]  /*0df0*/  ISETP.GE.AND P0, PT, R12.reuse, R13, PT ;  /* 0x0000000d0c00720c */ /* 0x041fe20003f06270 */
[C---:B------:R-:W-:Y:S01]  /*0e00*/  VIADD R10, R12.reuse, 0x2 ;  /* 0x000000020c0a7836 */ /* 0x040fe20000000000 */
[----:B------:R-:W-:Y:S01]  /*0e10*/  ISETP.NE.AND P1, PT, R12, RZ, PT ;  /* 0x000000ff0c00720c */ /* 0x000fe20003f25270 */
[----:B-1----:R-:W-:-:S10]  /*0e20*/  DADD R2, R2, R4 ;  /* 0x0000000002027229 */ /* 0x002fd40000000004 */
[----:B------:R-:W-:Y:S01]  /*0e30*/  FSEL R6, R2, R4, !P0 ;  /* 0x0000000402067208 */ /* 0x000fe20004000000 */
[----:B------:R-:W-:Y:S01]  /*0e40*/  VIADD R4, R12, 0x4 ;  /* 0x000000040c047836 */ /* 0x000fe20000000000 */
[----:B------:R-:W-:Y:S02]  /*0e50*/  FSEL R7, R3, R5, !P0 ;  /* 0x0000000503077208 */ /* 0x000fe40004000000 */
[----:B------:R-:W-:Y:S01]  /*0e60*/  ISETP.GT.AND P0, PT, R10, R13, PT ;  /* 0x0000000d0a00720c */ /* 0x000fe20003f04270 */
[----:B------:R-:W-:Y:S04]  /*0e70*/  SHFL.DOWN PT, R2, R6, 0x2, R13 ;  /* 0x0840000006027989 */ /* 0x000fe800000e000d */
[----:B------:R-:W0:Y:S02]  /*0e80*/  SHFL.DOWN PT, R3, R7, 0x2, R13 ;  /* 0x0840000007037989 */ /* 0x000e2400000e000d */
[----:B0-----:R-:W-:-:S10]  /*0e90*/  DADD R2, R2, R6 ;  /* 0x0000000002027229 */ /* 0x001fd40000000006 */
[----:B------:R-:W-:Y:S01]  /*0ea0*/  FSEL R10, R6, R2, P0 ;  /* 0x00000002060a7208 */ /* 0x000fe20000000000 */
[----:B------:R-:W-:Y:S01]  /*0eb0*/  VIADD R6, R12, 0x8 ;  /* 0x000000080c067836 */ /* 0x000fe20000000000 */
[----:B------:R-:W-:Y:S02]  /*0ec0*/  FSEL R11, R7, R3, P0 ;  /* 0x00000003070b7208 */ /* 0x000fe40000000000 */
[----:B------:R-:W-:Y:S01]  /*0ed0*/  ISETP.GT.AND P0, PT, R4, R13, PT ;  /* 0x0000000d0400720c */ /* 0x000fe20003f04270 */
[----:B------:R-:W-:Y:S04]  /*0ee0*/  SHFL.DOWN PT, R2, R10, 0x4, R13 ;  /* 0x088000000a027989 */ /* 0x000fe800000e000d */
[----:B------:R-:W0:Y:S02]  /*0ef0*/  SHFL.DOWN PT, R3, R11, 0x4, R13 ;  /* 0x088000000b037989 */ /* 0x000e2400000e000d */
[----:B0-----:R-:W-:-:S10]  /*0f00*/  DADD R2, R2, R10 ;  /* 0x0000000002027229 */ /* 0x001fd4000000000a */
[----:B------:R-:W-:Y:S02]  /*0f10*/  FSEL R4, R10, R2, P0 ;  /* 0x000000020a047208 */ /* 0x000fe40000000000 */
[----:B------:R-:W-:Y:S02]  /*0f20*/  FSEL R5, R11, R3, P0 ;  /* 0x000000030b057208 */ /* 0x000fe40000000000 */
[----:B------:R-:W-:Y:S01]  /*0f30*/  ISETP.GT.AND P0, PT, R6, R13, PT ;  /* 0x0000000d0600720c */ /* 0x000fe20003f04270 */
[----:B------:R-:W-:Y:S01]  /*0f40*/  SHFL.DOWN PT, R2, R4, 0x8, R13 ;  /* 0x0900000004027989 */ /* 0x000fe200000e000d */
[----:B------:R-:W-:-:S03]  /*0f50*/  @!P1 MOV R10, 0x400 ;  /* 0x00000400000a9802 */ /* 0x000fc60000000f00 */
[----:B------:R-:W0:Y:S01]  /*0f60*/  SHFL.DOWN PT, R3, R5, 0x8, R13 ;  /* 0x0900000005037989 */ /* 0x000e2200000e000d */
[----:B------:R-:W1:Y:S01]  /*0f70*/  @!P1 S2R R11, SR_CgaCtaId ;  /* 0x00000000000b9919 */ /* 0x000e620000008800 */
[----:B0-----:R-:W-:-:S10]  /*0f80*/  DADD R2, R2, R4 ;  /* 0x0000000002027229 */ /* 0x001fd40000000004 */
[----:B------:R-:W-:Y:S01]  /*0f90*/  FSEL R6, R4, R2, P0 ;  /* 0x0000000204067208 */ /* 0x000fe20000000000 */
[----:B------:R-:W-:Y:S01]  /*0fa0*/  VIADD R4, R12, 0x10 ;  /* 0x000000100c047836 */ /* 0x000fe20000000000 */
[----:B------:R-:W-:Y:S02]  /*0fb0*/  FSEL R7, R5, R3, P0 ;  /* 0x0000000305077208 */ /* 0x000fe40000000000 */
[----:B------:R-:W-:Y:S01]  /*0fc0*/  @!P1 SHF.R.U32.HI R5, RZ, 0x2, R0 ;  /* 0x00000002ff059819 */ /* 0x000fe20000011600 */
[----:B------:R-:W-:Y:S01]  /*0fd0*/  SHFL.DOWN PT, R2, R6, 0x10, R13 ;  /* 0x0a00000006027989 */ /* 0x000fe200000e000d */
[----:B-1----:R-:W-:Y:S02]  /*0fe0*/  @!P1 LEA R10, R11, R10, 0x18 ;  /* 0x0000000a0b0a9211 */ /* 0x002fe400078ec0ff */
[----:B------:R-:W-:Y:S01]  /*0ff0*/  @!P1 LOP3.LUT R5, R5, 0xf8, RZ, 0xc0, !PT ;  /* 0x000000f805059812 */ /* 0x000fe200078ec0ff */
[----:B------:R-:W0:Y:S01]  /*1000*/  SHFL.DOWN PT, R3, R7, 0x10, R13 ;  /* 0x0a00000007037989 */ /* 0x000e2200000e000d */
[----:B------:R-:W-:-:S03]  /*1010*/  ISETP.GT.AND P0, PT, R4, R13, PT ;  /* 0x0000000d0400720c */ /* 0x000fc60003f04270 */
[----:B------:R-:W-:Y:S01]  /*1020*/  @!P1 IMAD.IADD R5, R5, 0x1, R10 ;  /* 0x0000000105059824 */ /* 0x000fe200078e020a */
[----:B0-----:R-:W-:-:S10]  /*1030*/  DADD R2, R2, R6 ;  /* 0x0000000002027229 */ /* 0x001fd40000000006 */
[----:B------:R-:W-:Y:S02]  /*1040*/  FSEL R2, R6, R2, P0 ;  /* 0x0000000206027208 */ /* 0x000fe40000000000 */
[----:B------:R-:W-:-:S05]  /*1050*/  FSEL R3, R7, R3, P0 ;  /* 0x0000000307037208 */ /* 0x000fca0000000000 */
[----:B------:R0:W-:Y:S01]  /*1060*/  @!P1 STS.64 [R5+0x10], R2 ;  /* 0x0000100205009388 */ /* 0x0001e20000000a00 */
[----:B------:R-:W-:Y:S01]  /*1070*/  BAR.SYNC.DEFER_BLOCKING 0x0 ;  /* 0x0000000000007b1d */ /* 0x000fe20000010000 */
[----:B------:R-:W-:-:S13]  /*1080*/  ISETP.NE.AND P1, PT, R0, RZ, PT ;  /* 0x000000ff0000720c */ /* 0x000fda0003f25270 */
[----:B0-----:R-:W-:Y:S05]  /*1090*/  @P1 BRA `(.L_x_75) ;  /* 0x0000001400541947 */ /* 0x001fea0003800000 */
[----:B------:R-:W0:Y:S01]  /*10a0*/  S2UR UR5, SR_CgaCtaId ;  /* 0x00000000000579c3 */ /* 0x000e220000008800 */
[----:B------:R-:W-:Y:S01]  /*10b0*/  UMOV UR4, 0x400 ;  /* 0x0000040000047882 */ /* 0x000fe20000000000 */
[----:B------:R-:W-:-:S04]  /*10c0*/  ISETP.GT.U32.AND P0, PT, R8, 0x20, PT ;  /* 0x000000200800780c */ /* 0x000fc80003f04070 */
[----:B------:R-:W-:Y:S01]  /*10d0*/  ISETP.GT.U32.AND.EX P0, PT, R9, RZ, PT, P0 ;  /* 0x000000ff0900720c */ /* 0x000fe20003f04100 */
[----:B0-----:R-:W-:-:S09]  /*10e0*/  ULEA UR4, UR5, UR4, 0x18 ;  /* 0x0000000405047291 */ /* 0x001fd2000f8ec0ff */
[----:B------:R-:W0:Y:S04]  /*10f0*/  LDS.64 R4, [UR4+0x18] ;  /* 0x00001804ff047984 */ /* 0x000e280008000a00 */
[----:B------:R-:W1:Y:S01]  /*1100*/  LDS.128 R12, [UR4+0x20] ;  /* 0x00002004ff0c7984 */ /* 0x000e620008000c00 */
[----:B0-----:R-:W-:-:S10]  /*1110*/  DADD R4, R2, R4 ;  /* 0x0000000002047229 */ /* 0x001fd40000000004 */
[----:B------:R-:W-:Y:S02]  /*1120*/  FSEL R2, R4, R2, P0 ;  /* 0x0000000204027208 */ /* 0x000fe40000000000 */
[----:B------:R-:W-:Y:S02]  /*1130*/  FSEL R3, R5, R3, P0 ;  /* 0x0000000305037208 */ /* 0x000fe40000000000 */
[----:B------:R-:W0:Y:S01]  /*1140*/  LDS.128 R4, [UR4+0x30] ;  /* 0x00003004ff047984 */ /* 0x000e220008000c00 */
[----:B------:R-:W-:-:S03]  /*1150*/  ISETP.GT.U32.AND P0, PT, R8, 0x40, PT ;  /* 0x000000400800780c */ /* 0x000fc60003f04070 */
[----:B-1----:R-:W-:Y:S01]  /*1160*/  DADD R12, R12, R2 ;  /* 0x000000000c0c7229 */ /* 0x002fe20000000002 */
[----:B------:R-:W-:-:S09]  /*1170*/  ISETP.GT.U32.AND.EX P0, PT, R9, RZ, PT, P0 ;  /* 0x000000ff0900720c */ /* 0x000fd20003f04100 */
[----:B------:R-:W-:Y:S02]  /*1180*/  FSEL R2, R12, R2, P0 ;  /* 0x000000020c027208 */ /* 0x000fe40000000000 */
[----:B------:R-:W-:Y:S02]  /*1190*/  FSEL R3, R13, R3, P0 ;  /* 0x000000030d037208 */ /* 0x000fe40000000000 */
[----:B------:R-:W-:-:S04]  /*11a0*/  ISETP.GT.U32.AND P0, PT, R8, 0x60, PT ;  /* 0x000000600800780c */ /* 0x000fc80003f04070 */
[----:B------:R-:W-:Y:S01]  /*11b0*/  DADD R14, R2, R14 ;  /* 0x00000000020e7229 */ /* 0x000fe2000000000e */
[----:B------:R-:W-:-:S09]  /*11c0*/  ISETP.GT.U32.AND.EX P0, PT, R9, RZ, PT, P0 ;  /* 0x000000ff0900720c */ /* 0x000fd20003f04100 */
[----:B------:R-:W-:Y:S02]  /*11d0*/  FSEL R2, R14, R2, P0 ;  /* 0x000000020e027208 */ /* 0x000fe40000000000 */
[----:B------:R-:W-:Y:S02]  /*11e0*/  FSEL R3, R15, R3, P0 ;  /* 0x000000030f037208 */ /* 0x000fe40000000000 */
[----:B------:R-:W1:Y:S01]  /*11f0*/  LDS.128 R12, [UR4+0x40] ;  /* 0x00004004ff0c7984 */ /* 0x000e620008000c00 */
[----:B------:R-:W-:-:S03]  /*1200*/  ISETP.GT.U32.AND P0, PT, R8, 0x80, PT ;  /* 0x000000800800780c */ /* 0x000fc60003f04070 */
[----:B0-----:R-:W-:Y:S01]  /*1210*/  DADD R4, R4, R2 ;  /* 0x0000000004047229 */ /* 0x001fe20000000002 */
        /* <DEDUP_REMOVED lines=52> */
[----:B------:R-:W-:-:S04]  /*1560*/  ISETP.GT.U32.AND P0, PT, R8, 0x1c0, PT ;  /* 0x000001c00800780c */ /* 0x000fc80003f04070 */
        /* <DEDUP_REMOVED lines=8> */
[----:B------:R-:W-:Y:S01]  /*15f0*/  FSEL R3, R15, R3, P0 ;  /* 0x000000030f037208 */ /* 0x000fe20000000000 */
[----:B------:R-:W-:Y:S06]  /*1600*/  BRA `(.L_x_75) ;  /* 0x0000000c00f87947 */ /* 0x000fec0003800000 */
.L_x_61:
[----:B------:R-:W0:Y:S01]  /*1610*/  S2R R0, SR_TID.X ;  /* 0x0000000000007919 */ /* 0x000e220000002100 */
[----:B------:R-:W0:Y:S02]  /*1620*/  LDC.64 R4, c[0x0][0x380] ;  /* 0x0000e000ff047b82 */ /* 0x000e240000000a00 */
[----:B0-----:R-:W-:-:S05]  /*1630*/  IMAD.WIDE.U32 R4, R0, 0x8, R4 ;  /* 0x0000000800047825 */ /* 0x001fca00078e0004 */
[----:B------:R-:W2:Y:S04]  /*1640*/  LDG.E.64 R6, desc[UR6][R4.64+0x1000] ;  /* 0x0010000604067981 */ /* 0x000ea8000c1e1b00 */
[----:B------:R-:W3:Y:S04]  /*1650*/  LDG.E.64 R2, desc[UR6][R4.64] ;  /* 0x0000000604027981 */ /* 0x000ee8000c1e1b00 */
[----:B------:R-:W4:Y:S04]  /*1660*/  LDG.E.64 R10, desc[UR6][R4.64+0x2000] ;  /* 0x00200006040a7981 */ /* 0x000f28000c1e1b00 */
[----:B------:R-:W5:Y:S04]  /*1670*/  LDG.E.64 R12, desc[UR6][R4.64+0x3000] ;  /* 0x00300006040c7981 */ /* 0x000f68000c1e1b00 */
[----:B------:R-:W5:Y:S04]  /*1680*/  LDG.E.64 R14, desc[UR6][R4.64+0x4000] ;  /* 0x00400006040e7981 */ /* 0x000f68000c1e1b00 */
[----:B------:R-:W5:Y:S04]  /*1690*/  LDG.E.64 R16, desc[UR6][R4.64+0x5000] ;  /* 0x0050000604107981 */ /* 0x000f68000c1e1b00 */
[----:B------:R-:W5:Y:S01]  /*16a0*/  LDG.E.64 R18, desc[UR6][R4.64+0x6000] ;  /* 0x0060000604127981 */ /* 0x000f62000c1e1b00 */
[----:B--2---:R-:W-:-:S08]  /*16b0*/  DMUL R6, R6, R6 ;  /* 0x0000000606067228 */ /* 0x004fd00000000000 */
[----:B---3--:R-:W-:Y:S01]  /*16c0*/  DFMA R6, R2, R2, R6 ;  /* 0x000000020206722b */ /* 0x008fe20000000006 */
[----:B------:R-:W-:Y:S02]  /*16d0*/  IMAD.MOV.U32 R3, RZ, RZ, 0xe00 ;  /* 0x00000e00ff037424 */ /* 0x000fe400078e00ff */
[----:B------:R-:W-:-:S05]  /*16e0*/  IMAD.MOV.U32 R2, RZ, RZ, RZ ;  /* 0x000000ffff027224 */ /* 0x000fca00078e00ff */
[----:B----4-:R-:W-:-:S08]  /*16f0*/  DFMA R6, R10, R10, R6 ;  /* 0x0000000a0a06722b */ /* 0x010fd00000000006 */
[----:B-----5:R-:W-:Y:S01]  /*1700*/  DFMA R6, R12, R12, R6 ;  /* 0x0000000c0c06722b */ /* 0x020fe20000000006 */
[----:B------:R-:W-:-:S04]  /*1710*/  IADD3 R12, P1, PT, R8, -0xe00, RZ ;  /* 0xfffff200080c7810 */ /* 0x000fc80007f3e0ff */
[----:B------:R-:W-:Y:S02]  /*1720*/  ISETP.GE.U32.AND P0, PT, R12, 0xe00, PT ;  /* 0x00000e000c00780c */ /* 0x000fe40003f06070 */
[----:B------:R-:W-:Y:S01]  /*1730*/  IADD3.X R13, PT, PT, R9, -0x1, RZ, P1, !PT ;  /* 0xffffffff090d7810 */ /* 0x000fe20000ffe4ff */
[----:B------:R-:W-:-:S03]  /*1740*/  DFMA R6, R14, R14, R6 ;  /* 0x0000000e0e06722b */ /* 0x000fc60000000006 */
[----:B------:R-:W-:-:S05]  /*1750*/  ISETP.GE.U32.AND.EX P0, PT, R13, RZ, PT, P0 ;  /* 0x000000ff0d00720c */ /* 0x000fca0003f06100 */
[----:B------:R-:W-:-:S08]  /*1760*/  DFMA R6, R16, R16, R6 ;  /* 0x000000101006722b */ /* 0x000fd00000000006 */
[----:B------:R-:W-:Y:S01]  /*1770*/  DFMA R6, R18, R18, R6 ;  /* 0x000000121206722b */ /* 0x000fe20000000006 */
[----:B------:R-:W-:Y:S10]  /*1780*/  @!P0 BRA `(.L_x_76) ;  /* 0x0000000000748947 */ /* 0x000ff40003800000 */
[----:B------:R-:W0:Y:S01]  /*1790*/  LDC.64 R8, c[0x0][0x390] ;  /* 0x0000e400ff087b82 */ /* 0x000e220000000a00 */
[----:B------:R-:W-:Y:S02]  /*17a0*/  IMAD.MOV.U32 R3, RZ, RZ, 0xe00 ;  /* 0x00000e00ff037424 */ /* 0x000fe400078e00ff */
[----:B------:R-:W-:-:S07]  /*17b0*/  IMAD.MOV.U32 R2, RZ, RZ, RZ ;  /* 0x000000ffff027224 */ /* 0x000fce00078e00ff */
.L_x_78:
[----:B------:R-:W-:-:S04]  /*17c0*/  LEA R16, P0, R3, R4, 0x3 ;  /* 0x0000000403107211 */ /* 0x000fc800078018ff */
[----:B------:R-:W-:-:S05]  /*17d0*/  LEA.HI.X R17, R3, R5, R2, 0x3, P0 ;  /* 0x0000000503117211 */ /* 0x000fca00000f1c02 */
[----:B------:R-:W2:Y:S04]  /*17e0*/  LDG.E.64 R18, desc[UR6][R16.64] ;  /* 0x0000000610127981 */ /* 0x000ea8000c1e1b00 */
[----:B------:R-:W3:Y:S04]  /*17f0*/  LDG.E.64 R20, desc[UR6][R16.64+0x1000] ;  /* 0x0010000610147981 */ /* 0x000ee8000c1e1b00 */
[----:B------:R-:W4:Y:S04]  /*1800*/  LDG.E.64 R22, desc[UR6][R16.64+0x2000] ;  /* 0x0020000610167981 */ /* 0x000f28000c1e1b00 */
[----:B------:R-:W5:Y:S04]  /*1810*/  LDG.E.64 R24, desc[UR6][R16.64+0x3000] ;  /* 0x0030000610187981 */ /* 0x000f68000c1e1b00 */
[----:B------:R-:W5:Y:S04]  /*1820*/  LDG.E.64 R26, desc[UR6][R16.64+0x4000] ;  /* 0x00400006101a7981 */ /* 0x000f68000c1e1b00 */
[----:B------:R-:W5:Y:S04]  /*1830*/  LDG.E.64 R10, desc[UR6][R16.64+0x5000] ;  /* 0x00500006100a7981 */ /* 0x000f68000c1e1b00 */
[----:B------:R-:W5:Y:S01]  /*1840*/  LDG.E.64 R14, desc[UR6][R16.64+0x6000] ;  /* 0x00600006100e7981 */ /* 0x000f62000c1e1b00 */
[----:B--2---:R-:W-:Y:S01]  /*1850*/  DFMA R6, R18, R18, R6 ;  /* 0x000000121206722b */ /* 0x004fe20000000006 */
[----:B0-----:R-:W-:-:S04]  /*1860*/  IADD3 R18, P1, PT, -R3, R8, RZ ;  /* 0x0000000803127210 */ /* 0x001fc80007f3e1ff */
[----:B------:R-:W-:-:S03]  /*1870*/  ISETP.GE.U32.AND P0, PT, R18, 0xe00, PT ;  /* 0x00000e001200780c */ /* 0x000fc60003f06070 */
[----:B---3--:R-:W-:-:S08]  /*1880*/  DFMA R6, R20, R20, R6 ;  /* 0x000000141406722b */ /* 0x008fd00000000006 */
[----:B----4-:R-:W-:-:S08]  /*1890*/  DFMA R6, R22, R22, R6 ;  /* 0x000000161606722b */ /* 0x010fd00000000006 */
[----:B-----5:R-:W-:-:S08]  /*18a0*/  DFMA R6, R24, R24, R6 ;  /* 0x000000181806722b */ /* 0x020fd00000000006 */
[----:B------:R-:W-:-:S08]  /*18b0*/  DFMA R6, R26, R26, R6 ;  /* 0x0000001a1a06722b */ /* 0x000fd00000000006 */
[----:B------:R-:W-:Y:S01]  /*18c0*/  DFMA R6, R10, R10, R6 ;  /* 0x0000000a0a06722b */ /* 0x000fe20000000006 */
[----:B------:R-:W-:-:S05]  /*18d0*/  IMAD.X R10, R9, 0x1, ~R2, P1 ;  /* 0x00000001090a7824 */ /* 0x000fca00008e0e02 */
[----:B------:R-:W-:Y:S02]  /*18e0*/  ISETP.GE.U32.AND.EX P0, PT, R10, RZ, PT, P0 ;  /* 0x000000ff0a00720c */ /* 0x000fe40003f06100 */
[----:B------:R-:W-:-:S11]  /*18f0*/  DFMA R6, R14, R14, R6 ;  /* 0x0000000e0e06722b */ /* 0x000fd60000000006 */
[----:B------:R-:W-:Y:S05]  /*1900*/  @!P0 BRA `(.L_x_77) ;  /* 0x0000000800208947 */ /* 0x000fea0003800000 */
[----:B------:R-:W-:-:S05]  /*1910*/  IADD3 R3, P0, PT, R3, 0xe00, RZ ;  /* 0x00000e0003037810 */ /* 0x000fca0007f1e0ff */
[----:B------:R-:W-:Y:S01]  /*1920*/  IMAD.X R2, RZ, RZ, R2, P0 ;  /* 0x000000ffff027224 */ /* 0x000fe200000e0602 */
[----:B------:R-:W-:-:S04]  /*1930*/  ISETP.GT.U32.AND P0, PT, R3, R12, PT ;  /* 0x0000000c0300720c */ /* 0x000fc80003f04070 */
[----:B------:R-:W-:-:S13]  /*1940*/  ISETP.GT.U32.AND.EX P0, PT, R2, R13, PT, P0 ;  /* 0x0000000d0200720c */ /* 0x000fda0003f04100 */
[----:B------:R-:W-:Y:S05]  /*1950*/  @!P0 BRA `(.L_x_78) ;  /* 0xfffffffc00988947 */ /* 0x000fea000383ffff */
.L_x_76:
[----:B------:R-:W-:Y:S01]  /*1960*/  IMAD.IADD R5, R8, 0x1, -R3 ;  /* 0x0000000108057824 */ /* 0x000fe200078e0a03 */
[----:B------:R-:W-:Y:S01]  /*1970*/  ISETP.GE.U32.AND P1, PT, R3, R8, PT ;  /* 0x000000080300720c */ /* 0x000fe20003f26070 */
[----:B------:R-:W-:Y:S03]  /*1980*/  BSSY.RECONVERGENT B1, `(.L_x_77) ;  /* 0x0000080000017945 */ /* 0x000fe60003800200 */
[----:B------:R-:W-:-:S04]  /*1990*/  ISETP.GE.AND P0, PT, R0, R5, PT ;  /* 0x000000050000720c */ /* 0x000fc80003f06270 */
[----:B------:R-:W-:-:S13]  /*19a0*/  ISETP.GE.U32.OR.EX P0, PT, R2, R9, P0, P1 ;  /* 0x000000090200720c */ /* 0x000fda0000706510 */
[----:B------:R-:W-:Y:S05]  /*19b0*/  @P0 BRA `(.L_x_79) ;  /* 0x0000000400f00947 */ /* 0x000fea0003800000 */
[----:B------:R-:W-:Y:S01]  /*19c0*/  LOP3.LUT R4, RZ, R0, RZ, 0x33, !PT ;  /* 0x00000000ff047212 */ /* 0x000fe200078e33ff */
[----:B------:R-:W-:Y:S01]  /*19d0*/  BSSY.RECONVERGENT B2, `(.L_x_80) ;  /* 0x0000038000027945 */ /* 0x000fe20003800200 */
[----:B------:R-:W-:Y:S02]  /*19e0*/  IMAD.MOV.U32 R42, RZ, RZ, R0 ;  /* 0x000000ffff2a7224 */ /* 0x000fe400078e0000 */
[----:B------:R-:W-:-:S04]  /*19f0*/  IADD3 R8, PT, PT, -R3, R8, R4 ;  /* 0x0000000803087210 */ /* 0x000fc80007ffe104 */
[C---:B------:R-:W-:Y:S02]  /*1a00*/  ISETP.GE.U32.AND P1, PT, R8.reuse, 0x1e00, PT ;  /* 0x00001e000800780c */ /* 0x040fe40003f26070 */
[----:B------:R-:W-:-:S04]  /*1a10*/  LEA.HI R4, R8, 0x1, RZ, 0x17 ;  /* 0x0000000108047811 */ /* 0x000fc800078fb8ff */
[----:B------:R-:W-:-:S04]  /*1a20*/  LOP3.LUT R5, R4, 0xf, RZ, 0xc0, !PT ;  /* 0x0000000f04057812 */ /* 0x000fc800078ec0ff */
[----:B------:R-:W-:-:S03]  /*1a30*/  ISETP.NE.AND P0, PT, R5, RZ, PT ;  /* 0x000000ff0500720c */ /* 0x000fc60003f05270 */
[----:B------:R-:W-:Y:S10]  /*1a40*/  @!P1 BRA `(.L_x_81) ;  /* 0x0000000000c09947 */ /* 0x000ff40003800000 */
[----:B------:R-:W0:Y:S01]  /*1a50*/  LDCU.64 UR4, c[0x0][0x380] ;  /* 0x00007000ff0477ac */ /* 0x000e220008000a00 */
[----:B------:R-:W-:Y:S01]  /*1a60*/  IADD3 R9, P2, PT, R0, R3, RZ ;  /* 0x0000000300097210 */ /* 0x000fe20007f5e0ff */
[----:B------:R-:W-:Y:S01]  /*1a70*/  IMAD.MOV.U32 R42, RZ, RZ, R0 ;  /* 0x000000ffff2a7224 */ /* 0x000fe200078e0000 */
[----:B------:R-:W-:-:S03]  /*1a80*/  LOP3.LUT R43, R4, 0xfffff0, RZ, 0xc0, !PT ;  /* 0x00fffff0042b7812 */ /* 0x000fc600078ec0ff */
[----:B------:R-:W-:Y:S02]  /*1a90*/  IMAD.X R10, RZ, RZ, R2, P2 ;  /* 0x000000ffff0a7224 */ /* 0x000fe400010e0602 */
[----:B------:R-:W-:Y:S01]  /*1aa0*/  IMAD.MOV R43, RZ, RZ, -R43 ;  /* 0x000000ffff2b7224 */ /* 0x000fe200078e0a2b */
[----:B0-----:R-:W-:-:S04]  /*1ab0*/  LEA R8, P1, R9, UR4, 0x3 ;  /* 0x0000000409087c11 */ /* 0x001fc8000f8218ff */
[----:B------:R-:W-:Y:S02]  /*1ac0*/  IADD3 R8, P2, PT, R8, 0x8000, RZ ;  /* 0x0000800008087810 */ /* 0x000fe40007f5e0ff */
[----:B------:R-:W-:-:S05]  /*1ad0*/  LEA.HI.X R9, R9, UR5, R10, 0x3, P1 ;  /* 0x0000000509097c11 */ /* 0x000fca00088f1c0a */
[----:B------:R-:W-:-:S07]  /*1ae0*/  IMAD.X R9, RZ, RZ, R9, P2 ;  /* 0x000000ffff097224 */ /* 0x000fce00010e0609 */
.L_x_82:
        /* <DEDUP_REMOVED lines=38> */
.L_x_81:
[----:B------:R-:W-:Y:S05]  /*1d50*/  BSYNC.RECONVERGENT B2 ;  /* 0x0000000000027941 */ /* 0x000fea0003800200 */
.L_x_80:
[----:B------:R-:W-:Y:S05]  /*1d60*/  @!P0 BRA `(.L_x_79) ;  /* 0x0000000400048947 */ /* 0x000fea0003800000 */
[----:B------:R-:W-:Y:S01]  /*1d70*/  ISETP.GE.U32.AND P1, PT, R5, 0x8, PT ;  /* 0x000000080500780c */ /* 0x000fe20003f26070 */
[----:B------:R-:W-:Y:S01]  /*1d80*/  BSSY.RECONVERGENT B2, `(.L_x_83) ;  /* 0x000001a000027945 */ /* 0x000fe20003800200 */
[----:B------:R-:W-:-:S04]  /*1d90*/  LOP3.LUT R26, R4, 0x7, RZ, 0xc0, !PT ;  /* 0x00000007041a7812 */ /* 0x000fc800078ec0ff */
[----:B------:R-:W-:-:S07]  /*1da0*/  ISETP.NE.AND P0, PT, R26, RZ, PT ;  /* 0x000000ff1a00720c */ /* 0x000fce0003f05270 */
[----:B------:R-:W-:Y:S06]  /*1db0*/  @!P1 BRA `(.L_x_84) ;  /* 0x0000000000589947 */ /* 0x000fec0003800000 */
[----:B------:R-:W0:Y:S01]  /*1dc0*/  LDCU.64 UR4, c[0x0][0x380] ;  /* 0x00007000ff0477ac */ /* 0x000e220008000a00 */
[----:B------:R-:W-:-:S05]  /*1dd0*/  IADD3 R5, P1, PT, R42, R3, RZ ;  /* 0x000000032a057210 */ /* 0x000fca0007f3e0ff */
[----:B------:R-:W-:Y:S01]  /*1de0*/  IMAD.X R10, RZ, RZ, R2, P1 ;  /* 0x000000ffff0a7224 */ /* 0x000fe200008e0602 */
        /* <DEDUP_REMOVED lines=19> */
.L_x_84:
[----:B------:R-:W-:Y:S05]  /*1f20*/  BSYNC.RECONVERGENT B2 ;  /* 0x0000000000027941 */ /* 0x000fea0003800200 */
.L_x_83:
        /* <DEDUP_REMOVED lines=20> */
.L_x_86:
[----:B------:R-:W-:Y:S05]  /*2070*/  BSYNC.RECONVERGENT B2 ;  /* 0x0000000000027941 */ /* 0x000fea0003800200 */
.L_x_85:
[----:B------:R-:W-:Y:S05]  /*2080*/  @!P0 BRA `(.L_x_79) ;  /* 0x00000000003c8947 */ /* 0x000fea0003800000 */
[----:B------:R-:W0:Y:S01]  /*2090*/  LDCU.64 UR4, c[0x0][0x380] ;  /* 0x00007000ff0477ac */ /* 0x000e220008000a00 */
[----:B------:R-:W-:Y:S01]  /*20a0*/  IADD3 R3, P0, PT, R42, R3, RZ ;  /* 0x000000032a037210 */ /* 0x000fe20007f1e0ff */
[----:B------:R-:W-:-:S04]  /*20b0*/  IMAD.MOV R4, RZ, RZ, -R16 ;  /* 0x000000ffff047224 */ /* 0x000fc800078e0a10 */
[----:B------:R-:W-:Y:S01]  /*20c0*/  IMAD.X R2, RZ, RZ, R2, P0 ;  /* 0x000000ffff027224 */ /* 0x000fe200000e0602 */
[----:B0-----:R-:W-:-:S04]  /*20d0*/  LEA R5, P1, R3, UR4, 0x3 ;  /* 0x0000000403057c11 */ /* 0x001fc8000f8218ff */
[----:B------:R-:W-:-:S09]  /*20e0*/  LEA.HI.X R8, R3, UR5, R2, 0x3, P1 ;  /* 0x0000000503087c11 */ /* 0x000fd200088f1c02 */
.L_x_87:
        /* <DEDUP_REMOVED lines=9> */
.L_x_79:
[----:B------:R-:W-:Y:S05]  /*2180*/  BSYNC.RECONVERGENT B1 ;  /* 0x0000000000017941 */ /* 0x000fea0003800200 */
.L_x_77:
        /* <DEDUP_REMOVED lines=40> */
[----:B------:R-:W-:-:S03]  /*2410*/  FSEL R5, R5, R3, P0 ;  /* 0x0000000305057208 */ /* 0x000fc60000000000 */
[----:B0-----:R-:W-:Y:S02]  /*2420*/  IMAD.MOV.U32 R2, RZ, RZ, R0 ;  /* 0x000000ffff027224 */ /* 0x001fe400078e0000 */
[----:B------:R-:W-:-:S04]  /*2430*/  IMAD.MOV.U32 R3, RZ, RZ, R5 ;  /* 0x000000ffff037224 */ /* 0x000fc800078e0005 */
[----:B------:R-:W-:Y:S05]  /*2440*/  @P1 BRA `(.L_x_75) ;  /* 0x0000000000681947 */ /* 0x000fea0003800000 */
        /* <DEDUP_REMOVED lines=26> */
.L_x_75:
[----:B------:R-:W-:Y:S05]  /*25f0*/  BSYNC.RECONVERGENT B0 ;  /* 0x0000000000007941 */ /* 0x000fea0003800200 */
.L_x_60:
[----:B------:R-:W-:Y:S05]  /*2600*/  @P1 EXIT ;  /* 0x000000000000194d */ /* 0x000fea0003800000 */
[----:B------:R-:W0:Y:S01]  /*2610*/  LDCU.64 UR4, c[0x0][0x3a0] ;  /* 0x00007400ff0477ac */ /* 0x000e220008000a00 */
[----:B------:R-:W1:Y:S01]  /*2620*/  LDC.64 R4, c[0x0][0x388] ;  /* 0x0000e200ff047b82 */ /* 0x000e620000000a00 */
[----:B0-----:R-:W-:-:S07]  /*2630*/  DADD R2, R2, UR4 ;  /* 0x0000000402027e29 */ /* 0x001fce0008000000 */
[----:B-1----:R-:W-:Y:S01]  /*2640*/  STG.E.64 desc[UR6][R4.64], R2 ;  /* 0x0000000204007986 */ /* 0x002fe2000c101b06 */
[----:B------:R-:W-:Y:S05]  /*2650*/  EXIT ;  /* 0x000000000000794d */ /* 0x000fea0003800000 */
.L_x_88:
        /* <DEDUP_REMOVED lines=10> */
.L_x_324:


//--------------------- .text._ZN3cub18CUB_300001_SM_10006detail6reduce28DeviceReduceSingleTileKernelINS2_10policy_hubIdjN4cuda3std3__44plusIdEEE10Policy1000EPdSC_iS9_ddNS7_10__identityEEEvT0_T1_T2_T3_T4_T6_ --------------------------
	.section	.text._ZN3cub18CUB_300001_SM_10006detail6reduce28DeviceReduceSingleTileKernelINS2_10policy_hubIdjN4cuda3std3__44plusIdEEE10Policy1000EPdSC_iS9_ddNS7_10__identityEEEvT0_T1_T2_T3_T4_T6_,"ax",@progbits
	.align	128
        .global         _ZN3cub18CUB_300001_SM_10006detail6reduce28DeviceReduceSingleTileKernelINS2_10policy_hubIdjN4cuda3std3__44plusIdEEE10Policy1000EPdSC_iS9_ddNS7_10__identityEEEvT0_T1_T2_T3_T4_T6_
        .type           _ZN3cub18CUB_300001_SM_10006detail6reduce28DeviceReduceSingleTileKernelINS2_10policy_hubIdjN4cuda3std3__44plusIdEEE10Policy1000EPdSC_iS9_ddNS7_10__identityEEEvT0_T1_T2_T3_T4_T6_,@function
        .size           _ZN3cub18CUB_300001_SM_10006detail6reduce28DeviceReduceSingleTileKernelINS2_10policy_hubIdjN4cuda3std3__44plusIdEEE10Policy1000EPdSC_iS9_ddNS7_10__identityEEEvT0_T1_T2_T3_T4_T6_,(.L_x_325 - _ZN3cub18CUB_300001_SM_10006detail6reduce28DeviceReduceSingleTileKernelINS2_10policy_hubIdjN4cuda3std3__44plusIdEEE10Policy1000EPdSC_iS9_ddNS7_10__identityEEEvT0_T1_T2_T3_T4_T6_)
        .other          _ZN3cub18CUB_300001_SM_10006detail6reduce28DeviceReduceSingleTileKernelINS2_10policy_hubIdjN4cuda3std3__44plusIdEEE10Policy1000EPdSC_iS9_ddNS7_10__identityEEEvT0_T1_T2_T3_T4_T6_,@"STO_CUDA_ENTRY STV_DEFAULT"
_ZN3cub18CUB_300001_SM_10006detail6reduce28DeviceReduceSingleTileKernelINS2_10policy_hubIdjN4cuda3std3__44plusIdEEE10Policy1000EPdSC_iS9_ddNS7_10__identityEEEvT0_T1_T2_T3_T4_T6_:
.text._ZN3cub18CUB_300001_SM_10006detail6reduce28DeviceReduceSingleTileKernelINS2_10policy_hubIdjN4cuda3std3__44plusIdEEE10Policy1000EPdSC_iS9_ddNS7_10__identityEEEvT0_T1_T2_T3_T4_T6_:
        /* <DEDUP_REMOVED lines=13> */
.L_x_89:
        /* <DEDUP_REMOVED lines=13> */
.L_x_93:
[----:B------:R-:W-:Y:S05]  /*01a0*/  BSYNC.RECONVERGENT B1 ;  /* 0x0000000000017941 */ /* 0x000fea0003800200 */
.L_x_92:
[----:B------:R-:W-:Y:S01]  /*01b0*/  ISETP.GE.AND P0, PT, R5, R4, PT ;  /* 0x000000040500720c */ /* 0x000fe20003f06270 */
[----:B------:R-:W-:-:S12]  /*01c0*/  BSSY.RECONVERGENT B1, `(.L_x_94) ;  /* 0x0000078000017945 */ /* 0x000fd80003800200 */
[----:B------:R-:W-:Y:S05]  /*01d0*/  @P0 BRA `(.L_x_95) ;  /* 0x0000000400d80947 */ /* 0x000fea0003800000 */
[----:B------:R-:W-:Y:S01]  /*01e0*/  LOP3.LUT R9, RZ, R5, RZ, 0x33, !PT ;  /* 0x00000005ff097212 */ /* 0x000fe200078e33ff */
[----:B------:R-:W-:Y:S04]  /*01f0*/  BSSY.RECONVERGENT B2, `(.L_x_96) ;  /* 0x0000019000027945 */ /* 0x000fe80003800200 */
[----:B------:R-:W-:-:S04]  /*0200*/  IMAD.IADD R9, R9, 0x1, R4 ;  /* 0x0000000109097824 */ /* 0x000fc800078e0204 */
[C---:B------:R-:W-:Y:S01]  /*0210*/  IMAD.HI.U32 R0, R9.reuse, -0x33333333, RZ ;  /* 0xcccccccd09007827 */ /* 0x040fe200078e00ff */
[----:B------:R-:W-:-:S04]  /*0220*/  ISETP.GE.U32.AND P0, PT, R9, 0x780, PT ;  /* 0x000007800900780c */ /* 0x000fc80003f06070 */
[----:B------:R-:W-:-:S04]  /*0230*/  SHF.R.U32.HI R0, RZ, 0x9, R0 ;  /* 0x00000009ff007819 */ /* 0x000fc80000011600 */
[----:B------:R-:W-:-:S04]  /*0240*/  LOP3.LUT R2, R0, 0x3, RZ, 0xc0, !PT ;  /* 0x0000000300027812 */ /* 0x000fc800078ec0ff */
[----:B------:R-:W-:-:S13]  /*0250*/  ISETP.NE.AND P1, PT, R2, 0x3, PT ;  /* 0x000000030200780c */ /* 0x000fda0003f25270 */
[----:B------:R-:W-:Y:S05]  /*0260*/  @!P1 BRA `(.L_x_97) ;  /* 0x0000000000449947 */ /* 0x000fea0003800000 */
[----:B------:R-:W0:Y:S01]  /*0270*/  LDC.64 R8, c[0x0][0x380] ;  /* 0x0000e000ff087b82 */ /* 0x000e220000000a00 */
[----:B------:R-:W-:-:S05]  /*0280*/  VIADD R0, R0, 0x1 ;  /* 0x0000000100007836 */ /* 0x000fca0000000000 */
[----:B------:R-:W-:-:S05]  /*0290*/  LOP3.LUT R0, R0, 0x3, RZ, 0xc0, !PT ;  /* 0x0000000300007812 */ /* 0x000fca00078ec0ff */
[----:B------:R-:W-:Y:S02]  /*02a0*/  IMAD.MOV R0, RZ, RZ, -R0 ;  /* 0x000000ffff007224 */ /* 0x000fe400078e0a00 */
[----:B0-----:R-:W-:-:S04]  /*02b0*/  IMAD.WIDE.U32 R8, R5, 0x8, R8 ;  /* 0x0000000805087825 */ /* 0x001fc800078e0008 */
[----:B------:R-:W-:Y:S02]  /*02c0*/  IMAD.MOV.U32 R2, RZ, RZ, R8 ;  /* 0x000000ffff027224 */ /* 0x000fe400078e0008 */
[----:B------:R-:W-:-:S07]  /*02d0*/  IMAD.MOV.U32 R11, RZ, RZ, R9 ;  /* 0x000000ffff0b7224 */ /* 0x000fce00078e0009 */
.L_x_98:
        /* <DEDUP_REMOVED lines=10> */
.L_x_97:
[----:B------:R-:W-:Y:S05]  /*0380*/  BSYNC.RECONVERGENT B2 ;  /* 0x0000000000027941 */ /* 0x000fea0003800200 */
.L_x_96:
        /* <DEDUP_REMOVED lines=8> */
.L_x_101:
        /* <DEDUP_REMOVED lines=43> */
.L_x_100:
[----:B------:R-:W-:Y:S05]  /*06c0*/  BSYNC.RECONVERGENT B2 ;  /* 0x0000000000027941 */ /* 0x000fea0003800200 */
.L_x_99:
        /* <DEDUP_REMOVED lines=26> */
.L_x_103:
[----:B------:R-:W-:Y:S05]  /*0870*/  BSYNC.RECONVERGENT B2 ;  /* 0x0000000000027941 */ /* 0x000fea0003800200 */
.L_x_102:
        /* <DEDUP_REMOVED lines=12> */
.L_x_95:
[----:B------:R-:W-:Y:S05]  /*0940*/  BSYNC.RECONVERGENT B1 ;  /* 0x0000000000017941 */ /* 0x000fea0003800200 */
.L_x_94:
        /* <DEDUP_REMOVED lines=47> */
[----:B------:R-:W0:Y:S04]  /*0c40*/  LDS.128 R8, [UR4+0x20] ;  /* 0x00002004ff087984 */ /* 0x000e280008000c00 */
[----:B------:R-:W1:Y:S04]  /*0c50*/  LDS.128 R16, [UR4+0x30] ;  /* 0x00003004ff107984 */ /* 0x000e680008000c00 */
[----:B--2---:R-:W2:Y:S01]  /*0c60*/  LDS.128 R4, [UR4+0x40] ;  /* 0x00004004ff047984 */ /* 0x004ea20008000c00 */
[----:B0-----:R-:W-:-:S03]  /*0c70*/  DADD R8, R12, R8 ;  /* 0x000000000c087229 */ /* 0x001fc60000000008 */
[----:B------:R-:W-:Y:S05]  /*0c80*/  LDS.128 R12, [UR4+0x60] ;  /* 0x00006004ff0c7984 */ /* 0x000fea0008000c00 */
[----:B------:R-:W-:Y:S02]  /*0c90*/  DADD R2, R8, R10 ;  /* 0x0000000008027229 */ /* 0x000fe4000000000a */
[----:B------:R-:W0:Y:S06]  /*0ca0*/  LDS.128 R8, [UR4+0x50] ;  /* 0x00005004ff087984 */ /* 0x000e2c0008000c00 */
[----:B-1----:R-:W-:-:S08]  /*0cb0*/  DADD R2, R2, R16 ;  /* 0x0000000002027229 */ /* 0x002fd00000000010 */
[----:B------:R-:W-:-:S08]  /*0cc0*/  DADD R2, R2, R18 ;  /* 0x0000000002027229 */ /* 0x000fd00000000012 */
[----:B--2---:R-:W-:-:S08]  /*0cd0*/  DADD R2, R2, R4 ;  /* 0x0000000002027229 */ /* 0x004fd00000000004 */
[----:B------:R-:W-:Y:S01]  /*0ce0*/  DADD R2, R2, R6 ;  /* 0x0000000002027229 */ /* 0x000fe20000000006 */
[----:B------:R-:W1:Y:S07]  /*0cf0*/  LDS.128 R4, [UR4+0x70] ;  /* 0x00007004ff047984 */ /* 0x000e6e0008000c00 */
[----:B0-----:R-:W-:-:S08]  /*0d00*/  DADD R2, R2, R8 ;  /* 0x0000000002027229 */ /* 0x001fd00000000008 */
[----:B------:R-:W-:Y:S01]  /*0d10*/  DADD R2, R2, R10 ;  /* 0x0000000002027229 */ /* 0x000fe2000000000a */
[----:B------:R-:W0:Y:S07]  /*0d20*/  LDS.128 R8, [UR4+0x80] ;  /* 0x00008004ff087984 */ /* 0x000e2e0008000c00 */
[----:B------:R-:W-:-:S08]  /*0d30*/  DADD R2, R2, R12 ;  /* 0x0000000002027229 */ /* 0x000fd0000000000c */
[----:B------:R-:W-:Y:S01]  /*0d40*/  DADD R2, R2, R14 ;  /* 0x0000000002027229 */ /* 0x000fe2000000000e */
[----:B------:R-:W2:Y:S07]  /*0d50*/  LDS.128 R12, [UR4+0x90] ;  /* 0x00009004ff0c7984 */ /* 0x000eae0008000c00 */
[----:B-1----:R-:W-:-:S08]  /*0d60*/  DADD R2, R2, R4 ;  /* 0x0000000002027229 */ /* 0x002fd00000000004 */
[----:B------:R-:W-:Y:S01]  /*0d70*/  DADD R2, R2, R6 ;  /* 0x0000000002027229 */ /* 0x000fe20000000006 */
[----:B------:R-:W1:Y:S07]  /*0d80*/  LDS.128 R4, [UR4+0xa0] ;  /* 0x0000a004ff047984 */ /* 0x000e6e0008000c00 */
[----:B0-----:R-:W-:Y:S01]  /*0d90*/  DADD R2, R2, R8 ;  /* 0x0000000002027229 */ /* 0x001fe20000000008 */
[----:B------:R-:W0:Y:S07]  /*0da0*/  LDS.64 R8, [UR4+0xb0] ;  /* 0x0000b004ff087984 */ /* 0x000e2e0008000a00 */
[----:B------:R-:W-:-:S08]  /*0db0*/  DADD R2, R2, R10 ;  /* 0x0000000002027229 */ /* 0x000fd0000000000a */
[----:B--2---:R-:W-:-:S08]  /*0dc0*/  DADD R2, R2, R12 ;  /* 0x0000000002027229 */ /* 0x004fd0000000000c */
[----:B------:R-:W-:-:S08]  /*0dd0*/  DADD R2, R2, R14 ;  /* 0x0000000002027229 */ /* 0x000fd0000000000e */
[----:B-1----:R-:W-:-:S08]  /*0de0*/  DADD R2, R2, R4 ;  /* 0x0000000002027229 */ /* 0x002fd00000000004 */
[----:B------:R-:W-:-:S08]  /*0df0*/  DADD R2, R2, R6 ;  /* 0x0000000002027229 */ /* 0x000fd00000000006 */
[----:B0-----:R-:W-:Y:S01]  /*0e00*/  DADD R12, R2, R8 ;  /* 0x00000000020c7229 */ /* 0x001fe20000000008 */
[----:B------:R-:W-:Y:S10]  /*0e10*/  BRA `(.L_x_105) ;  /* 0x0000001800487947 */ /* 0x000ff40003800000 */
.L_x_104:
        /* <DEDUP_REMOVED lines=32> */
[----:B------:R-:W-:Y:S01]  /*1020*/  VIADD R0, R2, 0x10 ;  /* 0x0000001002007836 */ /* 0x000fe20000000000 */
[----:B------:R-:W-:Y:S02]  /*1030*/  @!P1 SHF.R.U32.HI R2, RZ, 0x2, R3 ;  /* 0x00000002ff029819 */ /* 0x000fe40000011603 */
[----:B------:R-:W1:Y:S02]  /*1040*/  SHFL.DOWN PT, R7, R11, 0x8, R5 ;  /* 0x090000000b077989 */ /* 0x000e6400000e0005 */
[----:B------:R-:W-:Y:S01]  /*1050*/  @!P1 LOP3.LUT R2, R2, 0xf8, RZ, 0xc0, !PT ;  /* 0x000000f802029812 */ /* 0x000fe200078ec0ff */
[----:B-1----:R-:W-:-:S10]  /*1060*/  DADD R6, R6, R10 ;  /* 0x0000000006067229 */ /* 0x002fd4000000000a */
[----:B------:R-:W-:Y:S02]  /*1070*/  FSEL R8, R10, R6, P0 ;  /* 0x000000060a087208 */ /* 0x000fe40000000000 */
[----:B------:R-:W-:Y:S02]  /*1080*/  FSEL R9, R11, R7, P0 ;  /* 0x000000070b097208 */ /* 0x000fe40000000000 */
[----:B------:R-:W-:Y:S01]  /*1090*/  @!P1 MOV R10, 0x400 ;  /* 0x00000400000a9802 */ /* 0x000fe20000000f00 */
[----:B------:R-:W-:Y:S01]  /*10a0*/  SHFL.DOWN PT, R6, R8, 0x10, R5 ;  /* 0x0a00000008067989 */ /* 0x000fe200000e0005 */
[----:B------:R-:W-:Y:S02]  /*10b0*/  ISETP.GT.AND P0, PT, R0, R5, PT ;  /* 0x000000050000720c */ /* 0x000fe40003f04270 */
[----:B0-----:R-:W-:Y:S01]  /*10c0*/  @!P1 LEA R11, R13, R10, 0x18 ;  /* 0x0000000a0d0b9211 */ /* 0x001fe200078ec0ff */
        /* <DEDUP_REMOVED lines=13> */
[----:B------:R-:W0:Y:S04]  /*11a0*/  LDS.128 R16, [UR4+0x20] ;  /* 0x00002004ff107984 */ /* 0x000e280008000c00 */
[----:B-1----:R-:W1:Y:S01]  /*11b0*/  LDS.128 R8, [UR4+0x30] ;  /* 0x00003004ff087984 */ /* 0x002e620008000c00 */
[----:B0-----:R-:W-:-:S10]  /*11c0*/  DADD R16, R12, R16 ;  /* 0x000000000c107229 */ /* 0x001fd40000000010 */
[----:B------:R-:W-:Y:S02]  /*11d0*/  FSEL R2, R16, R12, P1 ;  /* 0x0000000c10027208 */ /* 0x000fe40000800000 */
[----:B------:R-:W-:Y:S02]  /*11e0*/  FSEL R3, R17, R13, P1 ;  /* 0x0000000d11037208 */ /* 0x000fe40000800000 */
[----:B------:R-:W-:Y:S01]  /*11f0*/  ISETP.GT.AND P1, PT, R4, 0x40, PT ;  /* 0x000000400400780c */ /* 0x000fe20003f24270 */
[----:B------:R-:W0:Y:S03]  /*1200*/  LDS.128 R12, [UR4+0x40] ;  /* 0x00004004ff0c7984 */ /* 0x000e260008000c00 */
        /* <DEDUP_REMOVED lines=65> */
[----:B------:R-:W1:Y:S01]  /*1620*/  LDS.64 R2, [UR4+0xb0] ;  /* 0x0000b004ff027984 */ /* 0x000e620008000a00 */
        /* <DEDUP_REMOVED lines=11> */
[----:B------:R-:W-:Y:S01]  /*16e0*/  FSEL R13, R3, R7, P1 ;  /* 0x00000007030d7208 */ /* 0x000fe20000800000 */
[----:B------:R-:W-:Y:S06]  /*16f0*/  BRA `(.L_x_105) ;  /* 0x0000001000107947 */ /* 0x000fec0003800000 */
.L_x_91:
[----:B------:R-:W0:Y:S01]  /*1700*/  S2R R0, SR_TID.X ;  /* 0x0000000000007919 */ /* 0x000e220000002100 */
[----:B------:R-:W0:Y:S02]  /*1710*/  LDC.64 R6, c[0x0][0x380] ;  /* 0x0000e000ff067b82 */ /* 0x000e240000000a00 */
[----:B0-----:R-:W-:-:S05]  /*1720*/  IMAD.WIDE.U32 R6, R0, 0x8, R6 ;  /* 0x0000000800067825 */ /* 0x001fca00078e0006 */
[----:B------:R-:W2:Y:S04]  /*1730*/  LDG.E.64.CONSTANT R20, desc[UR6][R6.64] ;  /* 0x0000000606147981 */ /* 0x000ea8000c1e9b00 */
[----:B------:R-:W2:Y:S04]  /*1740*/  LDG.E.64.CONSTANT R2, desc[UR6][R6.64+0x1400] ;  /* 0x0014000606027981 */ /* 0x000ea8000c1e9b00 */
[----:B------:R-:W3:Y:S04]  /*1750*/  LDG.E.64.CONSTANT R8, desc[UR6][R6.64+0x2800] ;  /* 0x0028000606087981 */ /* 0x000ee8000c1e9b00 */
[----:B------:R-:W4:Y:S04]  /*1760*/  LDG.E.64.CONSTANT R10, desc[UR6][R6.64+0x3c00] ;  /* 0x003c0006060a7981 */ /* 0x000f28000c1e9b00 */
[----:B------:R-:W5:Y:S04]  /*1770*/  LDG.E.64.CONSTANT R12, desc[UR6][R6.64+0x5000] ;  /* 0x00500006060c7981 */ /* 0x000f68000c1e9b00 */
[----:B------:R-:W5:Y:S04]  /*1780*/  LDG.E.64.CONSTANT R14, desc[UR6][R6.64+0x6400] ;  /* 0x00640006060e7981 */ /* 0x000f68000c1e9b00 */
[----:B------:R-:W5:Y:S04]  /*1790*/  LDG.E.64.CONSTANT R16, desc[UR6][R6.64+0x7800] ;  /* 0x0078000606107981 */ /* 0x000f68000c1e9b00 */
[----:B------:R-:W5:Y:S01]  /*17a0*/  LDG.E.64.CONSTANT R18, desc[UR6][R6.64+0x8c00] ;  /* 0x008c000606127981 */ /* 0x000f62000c1e9b00 */
[----:B------:R-:W-:Y:S01]  /*17b0*/  ISETP.GE.U32.AND P0, PT, R4, 0x2800, PT ;  /* 0x000028000400780c */ /* 0x000fe20003f06070 */
[----:B--2---:R-:W-:-:S08]  /*17c0*/  DADD R2, R20, R2 ;  /* 0x0000000014027229 */ /* 0x004fd00000000002 */
[----:B---3--:R-:W-:Y:S01]  /*17d0*/  DADD R2, R8, R2 ;  /* 0x0000000008027229 */ /* 0x008fe20000000002 */
[----:B------:R-:W-:-:S07]  /*17e0*/  IMAD.MOV.U32 R9, RZ, RZ, 0x1400 ;  /* 0x00001400ff097424 */ /* 0x000fce00078e00ff */
[----:B----4-:R-:W-:-:S08]  /*17f0*/  DADD R2, R10, R2 ;  /* 0x000000000a027229 */ /* 0x010fd00000000002 */
[----:B-----5:R-:W-:-:S08]  /*1800*/  DADD R2, R12, R2 ;  /* 0x000000000c027229 */ /* 0x020fd00000000002 */
[----:B------:R-:W-:-:S08]  /*1810*/  DADD R2, R14, R2 ;  /* 0x000000000e027229 */ /* 0x000fd00000000002 */
[----:B------:R-:W-:-:S08]  /*1820*/  DADD R2, R16, R2 ;  /* 0x0000000010027229 */ /* 0x000fd00000000002 */
[----:B------:R-:W-:Y:S01]  /*1830*/  DADD R2, R18, R2 ;  /* 0x0000000012027229 */ /* 0x000fe20000000002 */
[----:B------:R-:W-:Y:S10]  /*1840*/  @!P0 BRA `(.L_x_106) ;  /* 0x00000000006c8947 */ /* 0x000ff40003800000 */
[----:B------:R-:W0:Y:S01]  /*1850*/  LDC R26, c[0x0][0x390] ;  /* 0x0000e400ff1a7b82 */ /* 0x000e220000000800 */
[----:B------:R-:W-:Y:S02]  /*1860*/  VIADD R8, R4, 0xffffec00 ;  /* 0xffffec0004087836 */ /* 0x000fe40000000000 */
[----:B------:R-:W-:-:S07]  /*1870*/  IMAD.MOV.U32 R9, RZ, RZ, 0x1400 ;  /* 0x00001400ff097424 */ /* 0x000fce00078e00ff */
.L_x_108:
[----:B------:R-:W-:-:S05]  /*1880*/  IMAD.WIDE R12, R9, 0x8, R6 ;  /* 0x00000008090c7825 */ /* 0x000fca00078e0206 */
[----:B------:R-:W2:Y:S04]  /*1890*/  LDG.E.64.CONSTANT R4, desc[UR6][R12.64] ;  /* 0x000000060c047981 */ /* 0x000ea8000c1e9b00 */
[----:B------:R-:W3:Y:S04]  /*18a0*/  LDG.E.64.CONSTANT R14, desc[UR6][R12.64+0x1400] ;  /* 0x001400060c0e7981 */ /* 0x000ee8000c1e9b00 */
[----:B------:R-:W4:Y:S04]  /*18b0*/  LDG.E.64.CONSTANT R16, desc[UR6][R12.64+0x2800] ;  /* 0x002800060c107981 */ /* 0x000f28000c1e9b00 */
[----:B------:R-:W5:Y:S04]  /*18c0*/  LDG.E.64.CONSTANT R18, desc[UR6][R12.64+0x3c00] ;  /* 0x003c00060c127981 */ /* 0x000f68000c1e9b00 */
        /* <DEDUP_REMOVED lines=8> */
[----:B------:R-:W-:-:S08]  /*1950*/  DADD R4, R20, R4 ;  /* 0x0000000014047229 */ /* 0x000fd00000000004 */
[----:B------:R-:W-:Y:S01]  /*1960*/  DADD R22, R22, R4 ;  /* 0x0000000016167229 */ /* 0x000fe20000000004 */
[----:B0-----:R-:W-:-:S04]  /*1970*/  IMAD.MOV.U32 R4, RZ, RZ, R26 ;  /* 0x000000ffff047224 */ /* 0x001fc800078e001a */
[----:B------:R-:W-:-:S03]  /*1980*/  IMAD.IADD R2, R4, 0x1, -R9 ;  /* 0x0000000104027824 */ /* 0x000fc600078e0a09 */
[----:B------:R-:W-:Y:S02]  /*1990*/  DADD R22, R24, R22 ;  /* 0x0000000018167229 */ /* 0x000fe40000000016 */
[----:B------:R-:W-:-:S06]  /*19a0*/  ISETP.GE.AND P0, PT, R2, 0x1400, PT ;  /* 0x000014000200780c */ /* 0x000fcc0003f06270 */
[----:B------:R-:W-:-:S07]  /*19b0*/  DADD R2, R10, R22 ;  /* 0x000000000a027229 */ /* 0x000fce0000000016 */
[----:B------:R-:W-:Y:S05]  /*19c0*/  @!P0 BRA `(.L_x_107) ;  /* 0x0000000800348947 */ /* 0x000fea0003800000 */
[----:B------:R-:W-:-:S05]  /*19d0*/  VIADD R9, R9, 0x1400 ;  /* 0x0000140009097836 */ /* 0x000fca0000000000 */
[----:B------:R-:W-:-:S13]  /*19e0*/  ISETP.GT.AND P0, PT, R9, R8, PT ;  /* 0x000000080900720c */ /* 0x000fda0003f04270 */
[----:B------:R-:W-:Y:S05]  /*19f0*/  @!P0 BRA `(.L_x_108) ;  /* 0xfffffffc00a08947 */ /* 0x000fea000383ffff */
.L_x_106:
[----:B------:R-:W-:-:S13]  /*1a00*/  ISETP.GE.AND P0, PT, R9, R4, PT ;  /* 0x000000040900720c */ /* 0x000fda0003f06270 */
[----:B------:R-:W-:Y:S05]  /*1a10*/  @P0 BRA `(.L_x_107) ;  /* 0x0000000800200947 */ /* 0x000fea0003800000 */
[----:B------:R-:W-:Y:S01]  /*1a20*/  IMAD.IADD R39, R4, 0x1, -R9 ;  /* 0x0000000104277824 */ /* 0x000fe200078e0a09 */
[----:B------:R-:W-:Y:S04]  /*1a30*/  BSSY.RECONVERGENT B1, `(.L_x_107) ;  /* 0x0000086000017945 */ /* 0x000fe80003800200 */
[----:B------:R-:W-:-:S13]  /*1a40*/  ISETP.GE.AND P0, PT, R0, R39, PT ;  /* 0x000000270000720c */ /* 0x000fda0003f06270 */
[----:B------:R-:W-:Y:S05]  /*1a50*/  @P0 BRA `(.L_x_109) ;  /* 0x00000008000c0947 */ /* 0x000fea0003800000 */
[----:B------:R-:W-:Y:S01]  /*1a60*/  LOP3.LUT R5, RZ, R0, RZ, 0x33, !PT ;  /* 0x00000000ff057212 */ /* 0x000fe200078e33ff */
[----:B------:R-:W-:Y:S01]  /*1a70*/  BSSY.RECONVERGENT B2, `(.L_x_110) ;  /* 0x0000017000027945 */ /* 0x000fe20003800200 */
[----:B------:R-:W-:Y:S02]  /*1a80*/  IMAD.MOV.U32 R38, RZ, RZ, R0 ;  /* 0x000000ffff267224 */ /* 0x000fe400078e0000 */
[----:B------:R-:W-:-:S04]  /*1a90*/  IADD3 R5, PT, PT, -R9, R4, R5 ;  /* 0x0000000409057210 */ /* 0x000fc80007ffe105 */
[C---:B------:R-:W-:Y:S01]  /*1aa0*/  ISETP.GE.U32.AND P1, PT, R5.reuse, 0x780, PT ;  /* 0x000007800500780c */ /* 0x040fe20003f26070 */
[----:B------:R-:W-:-:S05]  /*1ab0*/  IMAD.HI.U32 R4, R5, -0x33333333, RZ ;  /* 0xcccccccd05047827 */ /* 0x000fca00078e00ff */
[----:B------:R-:W-:-:S04]  /*1ac0*/  SHF.R.U32.HI R4, RZ, 0x9, R4 ;  /* 0x00000009ff047819 */ /* 0x000fc80000011604 */
[----:B------:R-:W-:-:S04]  /*1ad0*/  LOP3.LUT R6, R4, 0x3, RZ, 0xc0, !PT ;  /* 0x0000000304067812 */ /* 0x000fc800078ec0ff */
[----:B------:R-:W-:-:S13]  /*1ae0*/  ISETP.NE.AND P0, PT, R6, 0x3, PT ;  /* 0x000000030600780c */ /* 0x000fda0003f05270 */
[----:B------:R-:W-:Y:S05]  /*1af0*/  @!P0 BRA `(.L_x_111) ;  /* 0x0000000000388947 */ /* 0x000fea0003800000 */
[----:B------:R-:W0:Y:S01]  /*1b00*/  LDC.64 R6, c[0x0][0x380] ;  /* 0x0000e000ff067b82 */ /* 0x000e220000000a00 */
[----:B------:R-:W-:Y:S02]  /*1b10*/  VIADD R4, R4, 0x1 ;  /* 0x0000000104047836 */ /* 0x000fe40000000000 */
[----:B------:R-:W-:Y:S02]  /*1b20*/  IMAD.IADD R11, R0, 0x1, R9 ;  /* 0x00000001000b7824 */ /* 0x000fe400078e0209 */
[----:B------:R-:W-:Y:S01]  /*1b30*/  IMAD.MOV.U32 R38, RZ, RZ, R0 ;  /* 0x000000ffff267224 */ /* 0x000fe200078e0000 */
[----:B------:R-:W-:-:S05]  /*1b40*/  LOP3.LUT R4, R4, 0x3, RZ, 0xc0, !PT ;  /* 0x0000000304047812 */ /* 0x000fca00078ec0ff */
[----:B------:R-:W-:-:S07]  /*1b50*/  IMAD.MOV R8, RZ, RZ, -R4 ;  /* 0x000000ffff087224 */ /* 0x000fce00078e0a04 */
.L_x_112:
[----:B0-----:R-:W-:-:S06]  /*1b60*/  IMAD.WIDE.U32 R4, R11, 0x8, R6 ;  /* 0x000000080b047825 */ /* 0x001fcc00078e0006 */
[----:B------:R-:W2:Y:S01]  /*1b70*/  LDG.E.64.CONSTANT R4, desc[UR6][R4.64] ;  /* 0x0000000604047981 */ /* 0x000ea2000c1e9b00 */
[----:B------:R-:W-:Y:S02]  /*1b80*/  VIADD R8, R8, 0x1 ;  /* 0x0000000108087836 */ /* 0x000fe40000000000 */
[----:B------:R-:W-:Y:S02]  /*1b90*/  VIADD R38, R38, 0x280 ;  /* 0x0000028026267836 */ /* 0x000fe40000000000 */
[----:B------:R-:W-:Y:S01]  /*1ba0*/  VIADD R11, R11, 0x280 ;  /* 0x000002800b0b7836 */ /* 0x000fe20000000000 */
[----:B------:R-:W-:Y:S01]  /*1bb0*/  ISETP.NE.AND P0, PT, R8, RZ, PT ;  /* 0x000000ff0800720c */ /* 0x000fe20003f05270 */
[----:B--2---:R-:W-:-:S12]  /*1bc0*/  DADD R2, R4, R2 ;  /* 0x0000000004027229 */ /* 0x004fd80000000002 */
[----:B------:R-:W-:Y:S05]  /*1bd0*/  @P0 BRA `(.L_x_112) ;  /* 0xfffffffc00e00947 */ /* 0x000fea000383ffff */
.L_x_111:
[----:B------:R-:W-:Y:S05]  /*1be0*/  BSYNC.RECONVERGENT B2 ;  /* 0x0000000000027941 */ /* 0x000fea0003800200 */
.L_x_110:
[----:B------:R-:W-:Y:S05]  /*1bf0*/  @!P1 BRA `(.L_x_109) ;  /* 0x0000000400a49947 */ /* 0x000fea0003800000 */
[----:B------:R-:W0:Y:S01]  /*1c00*/  LDCU.64 UR4, c[0x0][0x380] ;  /* 0x00007000ff0477ac */ /* 0x000e220008000a00 */
[----:B------:R-:W-:Y:S01]  /*1c10*/  IMAD.IADD R7, R39, 0x1, -R38 ;  /* 0x0000000127077824 */ /* 0x000fe200078e0a26 */
[C---:B------:R-:W-:Y:S01]  /*1c20*/  IADD3 R5, P0, PT, R38.reuse, R9, RZ ;  /* 0x0000000926057210 */ /* 0x040fe20007f1e0ff */
[----:B------:R-:W-:Y:S01]  /*1c30*/  BSSY.RECONVERGENT B2, `(.L_x_113) ;  /* 0x000003a000027945 */ /* 0x000fe20003800200 */
[----:B------:R-:W-:Y:S02]  /*1c40*/  IMAD.IADD R40, R38, 0x1, R9 ;  /* 0x0000000126287824 */ /* 0x000fe400078e0209 */
        /* <DEDUP_REMOVED lines=10> */
.L_x_115:
[----:B------:R-:W0:Y:S01]  /*1cf0*/  LDC.64 R30, c[0x0][0x380] ;  /* 0x0000e000ff1e7b82 */ /* 0x000e220000000a00 */
[----:B------:R-:W2:Y:S04]  /*1d00*/  LDG.E.64.CONSTANT R8, desc[UR6][R4.64+-0x1400] ;  /* 0xffec000604087981 */ /* 0x000ea8000c1e9b00 */
[----:B------:R-:W3:Y:S01]  /*1d10*/  LDG.E.64.CONSTANT R10, desc[UR6][R4.64] ;  /* 0x00000006040a7981 */ /* 0x000ee2000c1e9b00 */
[----:B------:R-:W-:-:S03]  /*1d20*/  VIADD R15, R40, 0xa00 ;  /* 0x00000a00280f7836 */ /* 0x000fc60000000000 */
[----:B------:R-:W4:Y:S04]  /*1d30*/  LDG.E.64.CONSTANT R12, desc[UR6][R4.64+0x1400] ;  /* 0x00140006040c7981 */ /* 0x000f28000c1e9b00 */
[----:B------:R-:W5:Y:S04]  /*1d40*/  LDG.E.64.CONSTANT R16, desc[UR6][R4.64+0x3c00] ;  /* 0x003c000604107981 */ /* 0x000f68000c1e9b00 */
[----:B------:R-:W5:Y:S01]  /*1d50*/  LDG.E.64.CONSTANT R18, desc[UR6][R4.64+0x5000] ;  /* 0x0050000604127981 */ /* 0x000f62000c1e9b00 */
[----:B------:R-:W-:-:S03]  /*1d60*/  VIADD R23, R40, 0x1400 ;  /* 0x0000140028177836 */ /* 0x000fc60000000000 */
[----:B------:R-:W5:Y:S01]  /*1d70*/  LDG.E.64.CONSTANT R20, desc[UR6][R4.64+0x6400] ;  /* 0x0064000604147981 */ /* 0x000f62000c1e9b00 */
[----:B0-----:R-:W-:-:S03]  /*1d80*/  IMAD.WIDE.U32 R6, R40, 0x8, R30 ;  /* 0x0000000828067825 */ /* 0x001fc600078e001e */
[----:B------:R-:W5:Y:S04]  /*1d90*/  LDG.E.64.CONSTANT R24, desc[UR6][R4.64+0x8c00] ;  /* 0x008c000604187981 */ /* 0x000f68000c1e9b00 */
[----:B------:R-:W5:Y:S04]  /*1da0*/  LDG.E.64.CONSTANT R26, desc[UR6][R4.64+0xa000] ;  /* 0x00a00006041a7981 */ /* 0x000f68000c1e9b00 */
[----:B------:R-:W2:Y:S01]  /*1db0*/  LDG.E.64.CONSTANT R6, desc[UR6][R6.64] ;  /* 0x0000000606067981 */ /* 0x000ea2000c1e9b00 */
[----:B------:R-:W-:-:S03]  /*1dc0*/  IMAD.WIDE.U32 R14, R15, 0x8, R30 ;  /* 0x000000080f0e7825 */ /* 0x000fc600078e001e */
[----:B------:R-:W5:Y:S04]  /*1dd0*/  LDG.E.64.CONSTANT R28, desc[UR6][R4.64+0xb400] ;  /* 0x00b40006041c7981 */ /* 0x000f68000c1e9b00 */
[----:B------:R-:W5:Y:S01]  /*1de0*/  LDG.E.64.CONSTANT R14, desc[UR6][R14.64] ;  /* 0x000000060e0e7981 */ /* 0x000f62000c1e9b00 */
[----:B------:R-:W-:-:S03]  /*1df0*/  IMAD.WIDE.U32 R22, R23, 0x8, R30 ;  /* 0x0000000817167825 */ /* 0x000fc600078e001e */
[----:B------:R-:W5:Y:S04]  /*1e00*/  LDG.E.64.CONSTANT R34, desc[UR6][R4.64+0xf000] ;  /* 0x00f0000604227981 */ /* 0x000f68000c1e9b00 */
[----:B------:R-:W5:Y:S01]  /*1e10*/  LDG.E.64.CONSTANT R22, desc[UR6][R22.64] ;  /* 0x0000000616167981 */ /* 0x000f62000c1e9b00 */
[----:B------:R-:W-:-:S03]  /*1e20*/  VIADD R33, R40, 0x1e00 ;  /* 0x00001e0028217836 */ /* 0x000fc60000000000 */
[----:B------:R-:W5:Y:S01]  /*1e30*/  LDG.E.64.CONSTANT R36, desc[UR6][R4.64+0x10400] ;  /* 0x0104000604247981 */ /* 0x000f62000c1e9b00 */
[----:B------:R-:W-:-:S03]  /*1e40*/  IMAD.WIDE.U32 R30, R33, 0x8, R30 ;  /* 0x00000008211e7825 */ /* 0x000fc600078e001e */
[----:B------:R0:W5:Y:S04]  /*1e50*/  LDG.E.64.CONSTANT R32, desc[UR6][R4.64+0xdc00] ;  /* 0x00dc000604207981 */ /* 0x000168000c1e9b00 */
[----:B------:R-:W5:Y:S01]  /*1e60*/  LDG.E.64.CONSTANT R30, desc[UR6][R30.64] ;  /* 0x000000061e1e7981 */ /* 0x000f62000c1e9b00 */
[----:B------:R-:W-:-:S05]  /*1e70*/  VIADD R38, R38, 0x2800 ;  /* 0x0000280026267836 */ /* 0x000fca0000000000 */
[----:B------:R-:W-:Y:S02]  /*1e80*/  ISETP.GE.AND P1, PT, R38, R41, PT ;  /* 0x000000292600720c */ /* 0x000fe40003f26270 */
[----:B0-----:R-:W-:Y:S01]  /*1e90*/  IADD3 R4, P2, PT, R4, 0x14000, RZ ;  /* 0x0001400004047810 */ /* 0x001fe20007f5e0ff */
[----:B------:R-:W-:-:S04]  /*1ea0*/  VIADD R40, R40, 0x2800 ;  /* 0x0000280028287836 */ /* 0x000fc80000000000 */
[----:B------:R-:W-:Y:S01]  /*1eb0*/  IMAD.X R5, RZ, RZ, R5, P2 ;  /* 0x000000ffff057224 */ /* 0x000fe200010e0605 */
[----:B--2---:R-:W-:-:S08]  /*1ec0*/  DADD R6, R6, R2 ;  /* 0x0000000006067229 */ /* 0x004fd00000000002 */
[----:B------:R-:W-:-:S08]  /*1ed0*/  DADD R6, R6, R8 ;  /* 0x0000000006067229 */ /* 0x000fd00000000008 */
[----:B---3--:R-:W-:-:S08]  /*1ee0*/  DADD R6, R6, R10 ;  /* 0x0000000006067229 */ /* 0x008fd0000000000a */
[----:B----4-:R-:W-:-:S08]  /*1ef0*/  DADD R6, R6, R12 ;  /* 0x0000000006067229 */ /* 0x010fd0000000000c */
        /* <DEDUP_REMOVED lines=13> */
.L_x_114:
[----:B------:R-:W-:Y:S05]  /*1fd0*/  BSYNC.RECONVERGENT B2 ;  /* 0x0000000000027941 */ /* 0x000fea0003800200 */
.L_x_113:
[----:B------:R-:W-:Y:S01]  /*1fe0*/  IMAD.IADD R6, R39, 0x1, -R38 ;  /* 0x0000000127067824 */ /* 0x000fe200078e0a26 */
[----:B------:R-:W-:Y:S04]  /*1ff0*/  BSSY.RECONVERGENT B2, `(.L_x_116) ;  /* 0x000001d000027945 */ /* 0x000fe80003800200 */
[----:B------:R-:W-:-:S13]  /*2000*/  ISETP.GT.AND P1, PT, R6, 0xa00, PT ;  /* 0x00000a000600780c */ /* 0x000fda0003f24270 */
[----:B------:R-:W-:Y:S05]  /*2010*/  @!P1 BRA `(.L_x_117) ;  /* 0x0000000000689947 */ /* 0x000fea0003800000 */
[----:B------:R-:W0:Y:S01]  /*2020*/  LDC.64 R14, c[0x0][0x380] ;  /* 0x0000e000ff0e7b82 */ /* 0x000e220000000a00 */
[----:B------:R-:W2:Y:S04]  /*2030*/  LDG.E.64.CONSTANT R8, desc[UR6][R4.64+-0x1400] ;  /* 0xffec000604087981 */ /* 0x000ea8000c1e9b00 */
[----:B------:R-:W3:Y:S01]  /*2040*/  LDG.E.64.CONSTANT R10, desc[UR6][R4.64] ;  /* 0x00000006040a7981 */ /* 0x000ee2000c1e9b00 */
[----:B------:R-:W-:-:S03]  /*2050*/  VIADD R17, R40, 0xa00 ;  /* 0x00000a0028117836 */ /* 0x000fc60000000000 */
[----:B------:R-:W4:Y:S04]  /*2060*/  LDG.E.64.CONSTANT R12, desc[UR6][R4.64+0x1400] ;  /* 0x00140006040c7981 */ /* 0x000f28000c1e9b00 */
[----:B------:R-:W5:Y:S04]  /*2070*/  LDG.E.64.CONSTANT R18, desc[UR6][R4.64+0x5000] ;  /* 0x0050000604127981 */ /* 0x000f68000c1e9b00 */
[----:B------:R1:W5:Y:S01]  /*2080*/  LDG.E.64.CONSTANT R20, desc[UR6][R4.64+0x6400] ;  /* 0x0064000604147981 */ /* 0x000362000c1e9b00 */
[----:B0-----:R-:W-:-:S06]  /*2090*/  IMAD.WIDE.U32 R6, R40, 0x8, R14 ;  /* 0x0000000828067825 */ /* 0x001fcc00078e000e */
[----:B------:R-:W2:Y:S01]  /*20a0*/  LDG.E.64.CONSTANT R6, desc[UR6][R6.64] ;  /* 0x0000000606067981 */ /* 0x000ea2000c1e9b00 */
[----:B------:R-:W-:-:S03]  /*20b0*/  IMAD.WIDE.U32 R14, R17, 0x8, R14 ;  /* 0x00000008110e7825 */ /* 0x000fc600078e000e */
[----:B------:R-:W5:Y:S04]  /*20c0*/  LDG.E.64.CONSTANT R16, desc[UR6][R4.64+0x3c00] ;  /* 0x003c000604107981 */ /* 0x000f68000c1e9b00 */
[----:B------:R-:W5:Y:S01]  /*20d0*/  LDG.E.64.CONSTANT R14, desc[UR6][R14.64] ;  /* 0x000000060e0e7981 */ /* 0x000f62000c1e9b00 */
[----:B------:R-:W-:Y:S01]  /*20e0*/  PLOP3.LUT P0, PT, PT, PT, PT, 0x8, 0x80 ;  /* 0x000000000080781c */ /* 0x000fe20003f0e170 */
[----:B------:R-:W-:Y:S02]  /*20f0*/  VIADD R38, R38, 0x1400 ;  /* 0x0000140026267836 */ /* 0x000fe40000000000 */
[----:B------:R-:W-:Y:S01]  /*2100*/  VIADD R40, R40, 0x1400 ;  /* 0x0000140028287836 */ /* 0x000fe20000000000 */
[----:B--2---:R-:W-:-:S08]  /*2110*/  DADD R2, R2, R6 ;  /* 0x0000000002027229 */ /* 0x004fd00000000006 */
[----:B------:R-:W-:-:S08]  /*2120*/  DADD R2, R2, R8 ;  /* 0x0000000002027229 */ /* 0x000fd00000000008 */
[----:B---3--:R-:W-:-:S08]  /*2130*/  DADD R2, R2, R10 ;  /* 0x0000000002027229 */ /* 0x008fd0000000000a */
[----:B----4-:R-:W-:-:S08]  /*2140*/  DADD R2, R2, R12 ;  /* 0x0000000002027229 */ /* 0x010fd0000000000c */
[----:B-----5:R-:W-:-:S08]  /*2150*/  DADD R2, R2, R14 ;  /* 0x0000000002027229 */ /* 0x020fd0000000000e */
[----:B------:R-:W-:Y:S01]  /*2160*/  DADD R2, R2, R16 ;  /* 0x0000000002027229 */ /* 0x000fe20000000010 */
[----:B------:R-:W-:-:S07]  /*2170*/  IADD3 R6, P1, PT, R4, 0xa000, RZ ;  /* 0x0000a00004067810 */ /* 0x000fce0007f3e0ff */
[----:B------:R-:W-:Y:S01]  /*2180*/  DADD R2, R2, R18 ;  /* 0x0000000002027229 */ /* 0x000fe20000000012 */
[----:B-1----:R-:W-:Y:S02]  /*2190*/  IMAD.X R5, RZ, RZ, R5, P1 ;  /* 0x000000ffff057224 */ /* 0x002fe400008e0605 */
[----:B------:R-:W-:-:S05]  /*21a0*/  IMAD.MOV.U32 R4, RZ, RZ, R6 ;  /* 0x000000ffff047224 */ /* 0x000fca00078e0006 */
[----:B------:R-:W-:-:S11]  /*21b0*/  DADD R2, R2, R20 ;  /* 0x0000000002027229 */ /* 0x000fd60000000014 */
.L_x_117:
[----:B------:R-:W-:Y:S05]  /*21c0*/  BSYNC.RECONVERGENT B2 ;  /* 0x0000000000027941 */ /* 0x000fea0003800200 */
.L_x_116:
[----:B------:R-:W-:-:S13]  /*21d0*/  ISETP.LT.OR P0, PT, R38, R39, P0 ;  /* 0x000000272600720c */ /* 0x000fda0000701670 */
[----:B------:R-:W-:Y:S05]  /*21e0*/  @!P0 BRA `(.L_x_109) ;  /* 0x0000000000288947 */ /* 0x000fea0003800000 */
[----:B------:R-:W0:Y:S01]  /*21f0*/  LDC.64 R6, c[0x0][0x380] ;  /* 0x0000e000ff067b82 */ /* 0x000e220000000a00 */
[----:B------:R-:W2:Y:S04]  /*2200*/  LDG.E.64.CONSTANT R8, desc[UR6][R4.64] ;  /* 0x0000000604087981 */ /* 0x000ea8000c1e9b00 */
[----:B------:R-:W3:Y:S01]  /*2210*/  LDG.E.64.CONSTANT R10, desc[UR6][R4.64+0x1400] ;  /* 0x00140006040a7981 */ /* 0x000ee2000c1e9b00 */
[----:B0-----:R-:W-:-:S03]  /*2220*/  IMAD.WIDE.U32 R40, R40, 0x8, R6 ;  /* 0x0000000828287825 */ /* 0x001fc600078e0006 */
[----:B------:R-:W4:Y:S04]  /*2230*/  LDG.E.64.CONSTANT R6, desc[UR6][R4.64+-0x1400] ;  /* 0xffec000604067981 */ /* 0x000f28000c1e9b00 */
[----:B------:R-:W5:Y:S02]  /*2240*/  LDG.E.64.CONSTANT R40, desc[UR6][R40.64] ;  /* 0x0000000628287981 */ /* 0x000f64000c1e9b00 */
[----:B-----5:R-:W-:-:S08]  /*2250*/  DADD R2, R2, R40 ;  /* 0x0000000002027229 */ /* 0x020fd00000000028 */
[----:B----4-:R-:W-:-:S08]  /*2260*/  DADD R2, R2, R6 ;  /* 0x0000000002027229 */ /* 0x010fd00000000006 */
[----:B--2---:R-:W-:-:S08]  /*2270*/  DADD R2, R2, R8 ;  /* 0x0000000002027229 */ /* 0x004fd00000000008 */
[----:B---3--:R-:W-:-:S11]  /*2280*/  DADD R2, R2, R10 ;  /* 0x0000000002027229 */ /* 0x008fd6000000000a */
.L_x_109:
[----:B------:R-:W-:Y:S05]  /*2290*/  BSYNC.RECONVERGENT B1 ;  /* 0x0000000000017941 */ /* 0x000fea0003800200 */
.L_x_107:
        /* <DEDUP_REMOVED lines=16> */
[----:B------:R-:W-:Y:S01]  /*23a0*/  SHFL.DOWN PT, R2, R4, 0x4, 0x1f ;  /* 0x08801f0004027f89 */ /* 0x000fe200000e0000 */
[----:B------:R-:W-:Y:S02]  /*23b0*/  @!P1 MOV R7, 0x400 ;  /* 0x0000040000079802 */ /* 0x000fe40000000f00 */
[----:B------:R-:W-:Y:S01]  /*23c0*/  @!P1 SHF.R.U32.HI R6, RZ, 0x2, R0 ;  /* 0x00000002ff069819 */ /* 0x000fe20000011600 */
[----:B------:R-:W0:Y:S01]  /*23d0*/  SHFL.DOWN PT, R3, R5, 0x4, 0x1f ;  /* 0x08801f0005037f89 */ /* 0x000e2200000e0000 */
[----:B-1----:R-:W-:-:S02]  /*23e0*/  @!P1 LEA R7, R12, R7, 0x18 ;  /* 0x000000070c079211 */ /* 0x002fc400078ec0ff */
[----:B------:R-:W-:-:S05]  /*23f0*/  @!P1 LOP3.LUT R6, R6, 0xf8, RZ, 0xc0, !PT ;  /* 0x000000f806069812 */ /* 0x000fca00078ec0ff */
[----:B------:R-:W-:Y:S01]  /*2400*/  @!P1 IMAD.IADD R7, R6, 0x1, R7 ;  /* 0x0000000106079824 */ /* 0x000fe200078e0207 */
        /* <DEDUP_REMOVED lines=22> */
[----:B------:R-:W1:Y:S04]  /*2570*/  LDS.128 R8, [UR4+0x20] ;  /* 0x00002004ff087984 */ /* 0x000e680008000c00 */
[----:B------:R-:W2:Y:S04]  /*2580*/  LDS.128 R16, [UR4+0x30] ;  /* 0x00003004ff107984 */ /* 0x000ea80008000c00 */
[----:B0-----:R-:W0:Y:S01]  /*2590*/  LDS.128 R4, [UR4+0x40] ;  /* 0x00004004ff047984 */ /* 0x001e220008000c00 */
[----:B-1----:R-:W-:-:S03]  /*25a0*/  DADD R8, R12, R8 ;  /* 0x000000000c087229 */ /* 0x002fc60000000008 */
[----:B------:R-:W-:Y:S05]  /*25b0*/  LDS.128 R12, [UR4+0x60] ;  /* 0x00006004ff0c7984 */ /* 0x000fea0008000c00 */
[----:B------:R-:W-:Y:S02]  /*25c0*/  DADD R2, R8, R10 ;  /* 0x0000000008027229 */ /* 0x000fe4000000000a */
[----:B------:R-:W1:Y:S06]  /*25d0*/  LDS.128 R8, [UR4+0x50] ;  /* 0x00005004ff087984 */ /* 0x000e6c0008000c00 */
[----:B--2---:R-:W-:-:S08]  /*25e0*/  DADD R2, R2, R16 ;  /* 0x0000000002027229 */ /* 0x004fd00000000010 */
[----:B------:R-:W-:-:S08]  /*25f0*/  DADD R2, R2, R18 ;  /* 0x0000000002027229 */ /* 0x000fd00000000012 */
[----:B0-----:R-:W-:-:S08]  /*2600*/  DADD R2, R2, R4 ;  /* 0x0000000002027229 */ /* 0x001fd00000000004 */
[----:B------:R-:W-:Y:S01]  /*2610*/  DADD R2, R2, R6 ;  /* 0x0000000002027229 */ /* 0x000fe20000000006 */
[----:B------:R-:W0:Y:S07]  /*2620*/  LDS.128 R4, [UR4+0x70] ;  /* 0x00007004ff047984 */ /* 0x000e2e0008000c00 */
[----:B-1----:R-:W-:-:S08]  /*2630*/  DADD R2, R2, R8 ;  /* 0x0000000002027229 */ /* 0x002fd00000000008 */
[----:B------:R-:W-:Y:S01]  /*2640*/  DADD R2, R2, R10 ;  /* 0x0000000002027229 */ /* 0x000fe2000000000a */
[----:B------:R-:W1:Y:S07]  /*2650*/  LDS.128 R8, [UR4+0x80] ;  /* 0x00008004ff087984 */ /* 0x000e6e0008000c00 */
[----:B------:R-:W-:-:S08]  /*2660*/  DADD R2, R2, R12 ;  /* 0x0000000002027229 */ /* 0x000fd0000000000c */
[----:B------:R-:W-:Y:S01]  /*2670*/  DADD R2, R2, R14 ;  /* 0x0000000002027229 */ /* 0x000fe2000000000e */
[----:B------:R-:W2:Y:S07]  /*2680*/  LDS.128 R12, [UR4+0x90] ;  /* 0x00009004ff0c7984 */ /* 0x000eae0008000c00 */
[----:B0-----:R-:W-:-:S08]  /*2690*/  DADD R2, R2, R4 ;  /* 0x0000000002027229 */ /* 0x001fd00000000004 */
[----:B------:R-:W-:Y:S01]  /*26a0*/  DADD R2, R2, R6 ;  /* 0x0000000002027229 */ /* 0x000fe20000000006 */
[----:B------:R-:W0:Y:S07]  /*26b0*/  LDS.128 R4, [UR4+0xa0] ;  /* 0x0000a004ff047984 */ /* 0x000e2e0008000c00 */
[----:B-1----:R-:W-:Y:S01]  /*26c0*/  DADD R2, R2, R8 ;  /* 0x0000000002027229 */ /* 0x002fe20000000008 */
[----:B------:R-:W1:Y:S07]  /*26d0*/  LDS.64 R8, [UR4+0xb0] ;  /* 0x0000b004ff087984 */ /* 0x000e6e0008000a00 */
[----:B------:R-:W-:-:S08]  /*26e0*/  DADD R2, R2, R10 ;  /* 0x0000000002027229 */ /* 0x000fd0000000000a */
[----:B--2---:R-:W-:-:S08]  /*26f0*/  DADD R2, R2, R12 ;  /* 0x0000000002027229 */ /* 0x004fd0000000000c */
[----:B------:R-:W-:-:S08]  /*2700*/  DADD R2, R2, R14 ;  /* 0x0000000002027229 */ /* 0x000fd0000000000e */
[----:B0-----:R-:W-:-:S08]  /*2710*/  DADD R2, R2, R4 ;  /* 0x0000000002027229 */ /* 0x001fd00000000004 */
[----:B------:R-:W-:-:S08]  /*2720*/  DADD R2, R2, R6 ;  /* 0x0000000002027229 */ /* 0x000fd00000000006 */
[----:B-1----:R-:W-:-:S11]  /*2730*/  DADD R12, R2, R8 ;  /* 0x00000000020c7229 */ /* 0x002fd60000000008 */
.L_x_105:
[----:B------:R-:W-:Y:S05]  /*2740*/  BSYNC.RECONVERGENT B0 ;  /* 0x0000000000007941 */ /* 0x000fea0003800200 */
.L_x_90:
[----:B------:R-:W-:Y:S05]  /*2750*/  @P0 EXIT ;  /* 0x000000000000094d */ /* 0x000fea0003800000 */
[----:B------:R-:W1:Y:S01]  /*2760*/  LDCU.64 UR4, c[0x0][0x398] ;  /* 0x00007300ff0477ac */ /* 0x000e620008000a00 */
[----:B0-----:R-:W0:Y:S01]  /*2770*/  LDC.64 R2, c[0x0][0x388] ;  /* 0x0000e200ff027b82 */ /* 0x001e220000000a00 */
[----:B-1----:R-:W-:-:S07]  /*2780*/  DADD R12, R12, UR4 ;  /* 0x000000040c0c7e29 */ /* 0x002fce0008000000 */
[----:B0-----:R-:W-:Y:S01]  /*2790*/  STG.E.64 desc[UR6][R2.64], R12 ;  /* 0x0000000c02007986 */ /* 0x001fe2000c101b06 */
[----:B------:R-:W-:Y:S05]  /*27a0*/  EXIT ;  /* 0x000000000000794d */ /* 0x000fea0003800000 */
.L_x_118:
        /* <DEDUP_REMOVED lines=13> */
.L_x_325:


//--------------------- .text._ZN3cub18CUB_300001_SM_10006detail6reduce18DeviceReduceKernelINS2_10policy_hubIdjN4cuda3std3__44plusIdEEE10Policy1000EN6thrust24THRUST_300001_SM_1000_NS6detail15normal_iteratorINSD_10device_ptrIdEEEEjS9_d15SquareTransformEEvT0_PT3_T1_NS0_13GridEvenShareISN_EET2_T4_ --------------------------
	.section	.text._ZN3cub18CUB_300001_SM_10006detail6reduce18DeviceReduceKernelINS2_10policy_hubIdjN4cuda3std3__44plusIdEEE10Policy1000EN6thrust24THRUST_300001_SM_1000_NS6detail15normal_iteratorINSD_10device_ptrIdEEEEjS9_d15SquareTransformEEvT0_PT3_T1_NS0_13GridEvenShareISN_EET2_T4_,"ax",@progbits
	.align	128
        .global         _ZN3cub18CUB_300001_SM_10006detail6reduce18DeviceReduceKernelINS2_10policy_hubIdjN4cuda3std3__44plusIdEEE10Policy1000EN6thrust24THRUST_300001_SM_1000_NS6detail15normal_iteratorINSD_10device_ptrIdEEEEjS9_d15SquareTransformEEvT0_PT3_T1_NS0_13GridEvenShareISN_EET2_T4_
        .type           _ZN3cub18CUB_300001_SM_10006detail6reduce18DeviceReduceKernelINS2_10policy_hubIdjN4cuda3std3__44plusIdEEE10Policy1000EN6thrust24THRUST_300001_SM_1000_NS6detail15normal_iteratorINSD_10device_ptrIdEEEEjS9_d15SquareTransformEEvT0_PT3_T1_NS0_13GridEvenShareISN_EET2_T4_,@function
        .size           _ZN3cub18CUB_300001_SM_10006detail6reduce18DeviceReduceKernelINS2_10policy_hubIdjN4cuda3std3__44plusIdEEE10Policy1000EN6thrust24THRUST_300001_SM_1000_NS6detail15normal_iteratorINSD_10device_ptrIdEEEEjS9_d15SquareTransformEEvT0_PT3_T1_NS0_13GridEvenShareISN_EET2_T4_,(.L_x_326 - _ZN3cub18CUB_300001_SM_10006detail6reduce18DeviceReduceKernelINS2_10policy_hubIdjN4cuda3std3__44plusIdEEE10Policy1000EN6thrust24THRUST_300001_SM_1000_NS6detail15normal_iteratorINSD_10device_ptrIdEEEEjS9_d15SquareTransformEEvT0_PT3_T1_NS0_13GridEvenShareISN_EET2_T4_)
        .other          _ZN3cub18CUB_300001_SM_10006detail6reduce18DeviceReduceKernelINS2_10policy_hubIdjN4cuda3std3__44plusIdEEE10Policy1000EN6thrust24THRUST_300001_SM_1000_NS6detail15normal_iteratorINSD_10device_ptrIdEEEEjS9_d15SquareTransformEEvT0_PT3_T1_NS0_13GridEvenShareISN_EET2_T4_,@"STO_CUDA_ENTRY STV_DEFAULT"
_ZN3cub18CUB_300001_SM_10006detail6reduce18DeviceReduceKernelINS2_10policy_hubIdjN4cuda3std3__44plusIdEEE10Policy1000EN6thrust24THRUST_300001_SM_1000_NS6detail15normal_iteratorINSD_10device_ptrIdEEEEjS9_d15SquareTransformEEvT0_PT3_T1_NS0_13GridEvenShareISN_EET2_T4_:
.text._ZN3cub18CUB_300001_SM_10006detail6reduce18DeviceReduceKernelINS2_10policy_hubIdjN4cuda3std3__44plusIdEEE10Policy1000EN6thrust24THRUST_300001_SM_1000_NS6detail15normal_iteratorINSD_10device_ptrIdEEEEjS9_d15SquareTransformEEvT0_PT3_T1_NS0_13GridEvenShareISN_EET2_T4_:
[----:B------:R-:W-:Y:S01]  /*0000*/  LDC R1, c[0x0][0x37c] ;  /* 0x0000df00ff017b82 */ /* 0x000fe20000000800 */
[----:B------:R-:W0:Y:S07]  /*0010*/  S2R R0, SR_CTAID.X ;  /* 0x0000000000007919 */ /* 0x000e2e0000002500 */
[----:B------:R-:W1:Y:S01]  /*0020*/  LDC.64 R14, c[0x0][0x3a8] ;  /* 0x0000ea00ff0e7b82 */ /* 0x000e620000000a00 */
[----:B------:R-:W2:Y:S01]  /*0030*/  LDCU.64 UR6, c[0x0][0x358] ;  /* 0x00006b00ff0677ac */ /* 0x000ea20008000a00 */
[----:B------:R-:W-:Y:S01]  /*0040*/  BSSY.RECONVERGENT B0, `(.L_x_119) ;  /* 0x00002d6000007945 */ /* 0x000fe20003800200 */
[----:B-1----:R-:W-:-:S02]  /*0050*/  IMAD R5, R15, 0x1400, RZ ;  /* 0x000014000f057824 */ /* 0x002fc400078e02ff */
[----:B0-----:R-:W-:-:S05]  /*0060*/  IMAD R2, R0, -0x1400, R14 ;  /* 0xffffec0000027824 */ /* 0x001fca00078e020e */
[----:B------:R-:W-:-:S13]  /*0070*/  ISETP.GT.U32.AND P0, PT, R2, 0x13ff, PT ;  /* 0x000013ff0200780c */ /* 0x000fda0003f04070 */
[----:B--2---:R-:W-:Y:S05]  /*0080*/  @P0 BRA `(.L_x_120) ;  /* 0x0000001800400947 */ /* 0x004fea0003800000 */
[----:B------:R-:W0:Y:S01]  /*0090*/  S2R R3, SR_TID.X ;  /* 0x0000000000037919 */ /* 0x000e220000002100 */
[----:B------:R-:W-:Y:S01]  /*00a0*/  BSSY.RECONVERGENT B1, `(.L_x_121) ;  /* 0x000000b000017945 */ /* 0x000fe20003800200 */
[----:B------:R-:W-:Y:S02]  /*00b0*/  CS2R R8, SRZ ;  /* 0x0000000000087805 */ /* 0x000fe4000001ff00 */
[----:B0-----:R-:W-:Y:S01]  /*00c0*/  ISETP.GE.U32.AND P0, PT, R3, R2, PT ;  /* 0x000000020300720c */ /* 0x001fe20003f06070 */
[----:B------:R-:W-:-:S12]  /*00d0*/  IMAD.MOV.U32 R7, RZ, RZ, R3 ;  /* 0x000000ffff077224 */ /* 0x000fd800078e0003 */
[----:B------:R-:W-:Y:S05]  /*00e0*/  @P0 BRA `(.L_x_122) ;  /* 0x0000000000180947 */ /* 0x000fea0003800000 */
[----:B------:R-:W0:Y:S01]  /*00f0*/  LDC.64 R4, c[0x0][0x380] ;  /* 0x0000e000ff047b82 */ /* 0x000e220000000a00 */
[----:B------:R-:W-:-:S04]  /*0100*/  IMAD R7, R0, 0x1400, R3 ;  /* 0x0000140000077824 */ /* 0x000fc800078e0203 */
[----:B0-----:R-:W-:-:S06]  /*0110*/  IMAD.WIDE.U32 R4, R7, 0x8, R4 ;  /* 0x0000000807047825 */ /* 0x001fcc00078e0004 */
[----:B------:R-:W2:Y:S01]  /*0120*/  LDG.E.64 R4, desc[UR6][R4.64] ;  /* 0x0000000604047981 */ /* 0x000ea2000c1e1b00 */
[----:B------:R-:W-:Y:S01]  /*0130*/  VIADD R7, R3, 0x280 ;  /* 0x0000028003077836 */ /* 0x000fe20000000000 */
[----:B--2---:R-:W-:-:S11]  /*0140*/  DMUL R8, R4, R4 ;  /* 0x0000000404087228 */ /* 0x004fd60000000000 */
.L_x_122:
[----:B------:R-:W-:Y:S05]  /*0150*/  BSYNC.RECONVERGENT B1 ;  /* 0x0000000000017941 */ /* 0x000fea0003800200 */
.L_x_121:
[----:B------:R-:W-:Y:S01]  /*0160*/  ISETP.GE.U32.AND P0, PT, R7, R2, PT ;  /* 0x000000020700720c */ /* 0x000fe20003f06070 */
[----:B------:R-:W-:-:S12]  /*0170*/  BSSY.RECONVERGENT B1, `(.L_x_123) ;  /* 0x00000a6000017945 */ /* 0x000fd80003800200 */
[----:B------:R-:W-:Y:S05]  /*0180*/  @P0 BRA `(.L_x_124) ;  /* 0x0000000800900947 */ /* 0x000fea0003800000 */
[----:B------:R-:W-:Y:S01]  /*0190*/  LOP3.LUT R5, RZ, R7, RZ, 0x33, !PT ;  /* 0x00000007ff057212 */ /* 0x000fe200078e33ff */
[----:B------:R-:W-:Y:S04]  /*01a0*/  BSSY.RECONVERGENT B2, `(.L_x_125) ;  /* 0x0000054000027945 */ /* 0x000fe80003800200 */
[----:B------:R-:W-:-:S04]  /*01b0*/  IMAD.IADD R5, R5, 0x1, R14 ;  /* 0x0000000105057824 */ /* 0x000fc800078e020e */
[----:B------:R-:W-:-:S04]  /*01c0*/  IMAD R5, R0, -0x1400, R5 ;  /* 0xffffec0000057824 */ /* 0x000fc800078e0205 */
[C---:B------:R-:W-:Y:S01]  /*01d0*/  IMAD.HI.U32 R4, R5.reuse, -0x33333333, RZ ;  /* 0xcccccccd05047827 */ /* 0x040fe200078e00ff */
[----:B------:R-:W-:-:S04]  /*01e0*/  ISETP.GE.U32.AND P0, PT, R5, 0x2580, PT ;  /* 0x000025800500780c */ /* 0x000fc80003f06070 */
[----:B------:R-:W-:-:S04]  /*01f0*/  LEA.HI R5, R4, 0x1, RZ, 0x17 ;  /* 0x0000000104057811 */ /* 0x000fc800078fb8ff */
[----:B------:R-:W-:-:S05]  /*0200*/  LOP3.LUT R24, R5, 0xf, RZ, 0xc0, !PT ;  /* 0x0000000f05187812 */ /* 0x000fca00078ec0ff */
[----:B------:R-:W-:Y:S05]  /*0210*/  @!P0 BRA `(.L_x_126) ;  /* 0x0000000400308947 */ /* 0x000fea0003800000 */
[----:B------:R-:W-:Y:S01]  /*0220*/  LOP3.LUT R26, R5, 0xfffff0, RZ, 0xc0, !PT ;  /* 0x00fffff0051a7812 */ /* 0x000fe200078ec0ff */
[----:B------:R-:W-:Y:S01]  /*0230*/  BSSY.RECONVERGENT B3, `(.L_x_127) ;  /* 0x0000049000037945 */ /* 0x000fe20003800200 */
[----:B------:R-:W-:Y:S02]  /*0240*/  VIADD R4, R7, 0x1400 ;  /* 0x0000140007047836 */ /* 0x000fe40000000000 */
[----:B------:R-:W-:Y:S02]  /*0250*/  IMAD R25, R0, 0x1400, R7 ;  /* 0x0000140000197824 */ /* 0x000fe400078e0207 */
[----:B------:R-:W-:-:S07]  /*0260*/  IMAD.MOV R26, RZ, RZ, -R26 ;  /* 0x000000ffff1a7224 */ /* 0x000fce00078e0a1a */
.L_x_128:
[----:B------:R-:W0:Y:S01]  /*0270*/  LDC.64 R6, c[0x0][0x380] ;  /* 0x0000e000ff067b82 */ /* 0x000e220000000a00 */
[C---:B------:R-:W-:Y:S02]  /*0280*/  VIADD R21, R25.reuse, 0x280 ;  /* 0x0000028019157836 */ /* 0x040fe40000000000 */
[----:B0-----:R-:W-:-:S04]  /*0290*/  IMAD.WIDE.U32 R10, R25, 0x8, R6 ;  /* 0x00000008190a7825 */ /* 0x001fc800078e0006 */
[--C-:B------:R-:W-:Y:S02]  /*02a0*/  IMAD.WIDE.U32 R20, R21, 0x8, R6.reuse ;  /* 0x0000000815147825 */ /* 0x100fe400078e0006 */
[----:B------:R-:W2:Y:S04]  /*02b0*/  LDG.E.64 R10, desc[UR6][R10.64] ;  /* 0x000000060a0a7981 */ /* 0x000ea8000c1e1b00 */
[----:B------:R-:W3:Y:S01]  /*02c0*/  LDG.E.64 R20, desc[UR6][R20.64] ;  /* 0x0000000614147981 */ /* 0x000ee2000c1e1b00 */
[C---:B------:R-:W-:Y:S02]  /*02d0*/  VIADD R19, R25.reuse, 0x500 ;  /* 0x0000050019137836 */ /* 0x040fe40000000000 */
[----:B------:R-:W-:Y:S02]  /*02e0*/  VIADD R17, R25, 0x780 ;  /* 0x0000078019117836 */ /* 0x000fe40000000000 */
[----:B------:R-:W-:-:S04]  /*02f0*/  IMAD.WIDE.U32 R18, R19, 0x8, R6 ;  /* 0x0000000813127825 */ /* 0x000fc800078e0006 */
[--C-:B------:R-:W-:Y:S02]  /*0300*/  IMAD.WIDE.U32 R16, R17, 0x8, R6.reuse ;  /* 0x0000000811107825 */ /* 0x100fe400078e0006 */
[----:B------:R-:W4:Y:S02]  /*0310*/  LDG.E.64 R18, desc[UR6][R18.64] ;  /* 0x0000000612127981 */ /* 0x000f24000c1e1b00 */
[C---:B------:R-:W-:Y:S02]  /*0320*/  VIADD R15, R25.reuse, 0xa00 ;  /* 0x00000a00190f7836 */ /* 0x040fe40000000000 */
[----:B------:R-:W5:Y:S01]  /*0330*/  LDG.E.64 R16, desc[UR6][R16.64] ;  /* 0x0000000610107981 */ /* 0x000f62000c1e1b00 */
[----:B------:R-:W-:Y:S02]  /*0340*/  VIADD R13, R25, 0xc80 ;  /* 0x00000c80190d7836 */ /* 0x000fe40000000000 */
[----:B------:R-:W-:-:S04]  /*0350*/  IMAD.WIDE.U32 R14, R15, 0x8, R6 ;  /* 0x000000080f0e7825 */ /* 0x000fc800078e0006 */
[--C-:B------:R-:W-:Y:S02]  /*0360*/  IMAD.WIDE.U32 R12, R13, 0x8, R6.reuse ;  /* 0x000000080d0c7825 */ /* 0x100fe400078e0006 */
[----:B------:R-:W5:Y:S02]  /*0370*/  LDG.E.64 R14, desc[UR6][R14.64] ;  /* 0x000000060e0e7981 */ /* 0x000f64000c1e1b00 */
[----:B------:R-:W-:Y:S02]  /*0380*/  VIADD R23, R25, 0xf00 ;  /* 0x00000f0019177836 */ /* 0x000fe40000000000 */
[----:B------:R-:W5:Y:S01]  /*0390*/  LDG.E.64 R12, desc[UR6][R12.64] ;  /* 0x000000060c0c7981 */ /* 0x000f62000c1e1b00 */
[----:B--2---:R-:W-:Y:S01]  /*03a0*/  DFMA R8, R10, R10, R8 ;  /* 0x0000000a0a08722b */ /* 0x004fe20000000008 */
[----:B------:R-:W-:-:S04]  /*03b0*/  IMAD.WIDE.U32 R10, R23, 0x8, R6 ;  /* 0x00000008170a7825 */ /* 0x000fc800078e0006 */
[----:B------:R-:W-:Y:S02]  /*03c0*/  VIADD R23, R25, 0x1180 ;  /* 0x0000118019177836 */ /* 0x000fe40000000000 */
[----:B------:R-:W2:Y:S01]  /*03d0*/  LDG.E.64 R10, desc[UR6][R10.64] ;  /* 0x000000060a0a7981 */ /* 0x000ea2000c1e1b00 */
[----:B---3--:R-:W-:Y:S01]  /*03e0*/  DFMA R20, R20, R20, R8 ;  /* 0x000000141414722b */ /* 0x008fe20000000008 */
[----:B------:R-:W-:-:S04]  /*03f0*/  IMAD.WIDE.U32 R8, R23, 0x8, R6 ;  /* 0x0000000817087825 */ /* 0x000fc800078e0006 */
[----:B------:R-:W-:Y:S02]  /*0400*/  VIADD R23, R25, 0x1400 ;  /* 0x0000140019177836 */ /* 0x000fe40000000000 */
[----:B------:R-:W3:Y:S02]  /*0410*/  LDG.E.64 R8, desc[UR6][R8.64] ;  /* 0x0000000608087981 */ /* 0x000ee4000c1e1b00 */
[----:B------:R-:W-:-:S06]  /*0420*/  IMAD.WIDE.U32 R22, R23, 0x8, R6 ;  /* 0x0000000817167825 */ /* 0x000fcc00078e0006 */
[----:B------:R-:W3:Y:S01]  /*0430*/  LDG.E.64 R22, desc[UR6][R22.64] ;  /* 0x0000000616167981 */ /* 0x000ee2000c1e1b00 */
[----:B----4-:R-:W-:Y:S01]  /*0440*/  DFMA R18, R18, R18, R20 ;  /* 0x000000121212722b */ /* 0x010fe20000000014 */
[----:B------:R-:W-:-:S07]  /*0450*/  VIADD R21, R25, 0x1680 ;  /* 0x0000168019157836 */ /* 0x000fce0000000000 */
[----:B-----5:R-:W-:Y:S01]  /*0460*/  DFMA R18, R16, R16, R18 ;  /* 0x000000101012722b */ /* 0x020fe20000000012 */
[----:B------:R-:W-:Y:S01]  /*0470*/  IMAD.WIDE.U32 R16, R21, 0x8, R6 ;  /* 0x0000000815107825 */ /* 0x000fe200078e0006 */
[----:B------:R-:W-:-:S05]  /*0480*/  IADD3 R21, PT, PT, R25, 0x1900, RZ ;  /* 0x0000190019157810 */ /* 0x000fca0007ffe0ff */
[----:B------:R-:W4:Y:S01]  /*0490*/  LDG.E.64 R16, desc[UR6][R16.64] ;  /* 0x0000000610107981 */ /* 0x000f22000c1e1b00 */
[----:B------:R-:W-:Y:S01]  /*04a0*/  DFMA R18, R14, R14, R18 ;  /* 0x0000000e0e12722b */ /* 0x000fe20000000012 */
[----:B------:R-:W-:-:S04]  /*04b0*/  IMAD.WIDE.U32 R14, R21, 0x8, R6 ;  /* 0x00000008150e7825 */ /* 0x000fc800078e0006 */
[----:B------:R-:W-:Y:S02]  /*04c0*/  VIADD R21, R25, 0x1b80 ;  /* 0x00001b8019157836 */ /* 0x000fe40000000000 */
[----:B------:R-:W5:Y:S01]  /*04d0*/  LDG.E.64 R14, desc[UR6][R14.64] ;  /* 0x000000060e0e7981 */ /* 0x000f62000c1e1b00 */
[----:B------:R-:W-:Y:S01]  /*04e0*/  DFMA R18, R12, R12, R18 ;  /* 0x0000000c0c12722b */ /* 0x000fe20000000012 */
[----:B------:R-:W-:-:S04]  /*04f0*/  IMAD.WIDE.U32 R12, R21, 0x8, R6 ;  /* 0x00000008150c7825 */ /* 0x000fc800078e0006 */
        /* <DEDUP_REMOVED lines=9> */
[----:B------:R-:W3:Y:S01]  /*0590*/  LDG.E.64 R8, desc[UR6][R8.64] ;  /* 0x0000000608087981 */ /* 0x000ee2000c1e1b00 */
[----:B------:R-:W-:Y:S01]  /*05a0*/  DFMA R22, R22, R22, R18 ;  /* 0x000000161616722b */ /* 0x000fe20000000012 */
[----:B------:R-:W-:-:S04]  /*05b0*/  IMAD.WIDE.U32 R18, R21, 0x8, R6 ;  /* 0x0000000815127825 */ /* 0x000fc800078e0006 */
[----:B------:R-:W-:Y:S02]  /*05c0*/  VIADD R21, R25, 0x2580 ;  /* 0x0000258019157836 */ /* 0x000fe40000000000 */
[----:B------:R-:W3:Y:S02]  /*05d0*/  LDG.E.64 R18, desc[UR6][R18.64] ;  /* 0x0000000612127981 */ /* 0x000ee4000c1e1b00 */
[----:B------:R-:W-:-:S06]  /*05e0*/  IMAD.WIDE.U32 R6, R21, 0x8, R6 ;  /* 0x0000000815067825 */ /* 0x000fcc00078e0006 */
[----:B------:R-:W3:Y:S01]  /*05f0*/  LDG.E.64 R6, desc[UR6][R6.64] ;  /* 0x0000000606067981 */ /* 0x000ee2000c1e1b00 */
[----:B----4-:R-:W-:Y:S01]  /*0600*/  DFMA R22, R16, R16, R22 ;  /* 0x000000101016722b */ /* 0x010fe20000000016 */
[----:B------:R-:W-:Y:S02]  /*0610*/  VIADD R26, R26, 0x10 ;  /* 0x000000101a1a7836 */ /* 0x000fe40000000000 */
[----:B------:R-:W-:Y:S02]  /*0620*/  VIADD R4, R4, 0x2800 ;  /* 0x0000280004047836 */ /* 0x000fe40000000000 */
[----:B------:R-:W-:Y:S01]  /*0630*/  VIADD R25, R25, 0x2800 ;  /* 0x0000280019197836 */ /* 0x000fe20000000000 */
[----:B------:R-:W-:Y:S02]  /*0640*/  ISETP.NE.AND P0, PT, R26, RZ, PT ;  /* 0x000000ff1a00720c */ /* 0x000fe40003f05270 */
[----:B-----5:R-:W-:-:S08]  /*0650*/  DFMA R22, R14, R14, R22 ;  /* 0x0000000e0e16722b */ /* 0x020fd00000000016 */
[----:B------:R-:W-:-:S08]  /*0660*/  DFMA R22, R12, R12, R22 ;  /* 0x0000000c0c16722b */ /* 0x000fd00000000016 */
[----:B--2---:R-:W-:-:S08]  /*0670*/  DFMA R22, R10, R10, R22 ;  /* 0x0000000a0a16722b */ /* 0x004fd00000000016 */
[----:B---3--:R-:W-:-:S08]  /*0680*/  DFMA R22, R8, R8, R22 ;  /* 0x000000080816722b */ /* 0x008fd00000000016 */
[----:B------:R-:W-:-:S08]  /*0690*/  DFMA R22, R18, R18, R22 ;  /* 0x000000121216722b */ /* 0x000fd00000000016 */
[----:B------:R-:W-:Y:S01]  /*06a0*/  DFMA R8, R6, R6, R22 ;  /* 0x000000060608722b */ /* 0x000fe20000000016 */
[----:B------:R-:W-:Y:S10]  /*06b0*/  @P0 BRA `(.L_x_128) ;  /* 0xfffffff800ec0947 */ /* 0x000ff4000383ffff */
[----:B------:R-:W-:Y:S05]  /*06c0*/  BSYNC.RECONVERGENT B3 ;  /* 0x0000000000037941 */ /* 0x000fea0003800200 */
.L_x_127:
[----:B------:R-:W-:-:S07]  /*06d0*/  VIADD R7, R4, 0xffffec00 ;  /* 0xffffec0004077836 */ /* 0x000fce0000000000 */
.L_x_126:
[----:B------:R-:W-:Y:S05]  /*06e0*/  BSYNC.RECONVERGENT B2 ;  /* 0x0000000000027941 */ /* 0x000fea0003800200 */
.L_x_125:
[----:B------:R-:W-:-:S13]  /*06f0*/  ISETP.NE.AND P0, PT, R24, RZ, PT ;  /* 0x000000ff1800720c */ /* 0x000fda0003f05270 */
[----:B------:R-:W-:Y:S05]  /*0700*/  @!P0 BRA `(.L_x_124) ;  /* 0x0000000400308947 */ /* 0x000fea0003800000 */
[----:B------:R-:W-:Y:S01]  /*0710*/  ISETP.GE.U32.AND P0, PT, R24, 0x8, PT ;  /* 0x000000081800780c */ /* 0x000fe20003f06070 */
[----:B------:R-:W-:Y:S01]  /*0720*/  BSSY.RECONVERGENT B2, `(.L_x_129) ;  /* 0x0000026000027945 */ /* 0x000fe20003800200 */
[----:B------:R-:W-:-:S04]  /*0730*/  LOP3.LUT R4, R5, 0x7, RZ, 0xc0, !PT ;  /* 0x0000000705047812 */ /* 0x000fc800078ec0ff */
[----:B------:R-:W-:-:S07]  /*0740*/  ISETP.NE.AND P1, PT, R4, RZ, PT ;  /* 0x000000ff0400720c */ /* 0x000fce0003f25270 */
[----:B------:R-:W-:Y:S06]  /*0750*/  @!P0 BRA `(.L_x_130) ;  /* 0x0000000000888947 */ /* 0x000fec0003800000 */
[----:B------:R-:W0:Y:S01]  /*0760*/  LDC.64 R24, c[0x0][0x380] ;  /* 0x0000e000ff187b82 */ /* 0x000e220000000a00 */
[----:B------:R-:W-:-:S04]  /*0770*/  IMAD R27, R0, 0x1400, R7 ;  /* 0x00001400001b7824 */ /* 0x000fc800078e0207 */
[C---:B------:R-:W-:Y:S02]  /*0780*/  VIADD R21, R27.reuse, 0x280 ;  /* 0x000002801b157836 */ /* 0x040fe40000000000 */
[C---:B------:R-:W-:Y:S02]  /*0790*/  VIADD R19, R27.reuse, 0x500 ;  /* 0x000005001b137836 */ /* 0x040fe40000000000 */
[----:B0-----:R-:W-:-:S04]  /*07a0*/  IMAD.WIDE.U32 R22, R27, 0x8, R24 ;  /* 0x000000081b167825 */ /* 0x001fc800078e0018 */
[--C-:B------:R-:W-:Y:S02]  /*07b0*/  IMAD.WIDE.U32 R20, R21, 0x8, R24.reuse ;  /* 0x0000000815147825 */ /* 0x100fe400078e0018 */
[----:B------:R-:W2:Y:S02]  /*07c0*/  LDG.E.64 R22, desc[UR6][R22.64] ;  /* 0x0000000616167981 */ /* 0x000ea4000c1e1b00 */
[--C-:B------:R-:W-:Y:S02]  /*07d0*/  IMAD.WIDE.U32 R18, R19, 0x8, R24.reuse ;  /* 0x0000000813127825 */ /* 0x100fe400078e0018 */
[----:B------:R-:W3:Y:S02]  /*07e0*/  LDG.E.64 R20, desc[UR6][R20.64] ;  /* 0x0000000614147981 */ /* 0x000ee4000c1e1b00 */
[C---:B------:R-:W-:Y:S02]  /*07f0*/  VIADD R17, R27.reuse, 0x780 ;  /* 0x000007801b117836 */ /* 0x040fe40000000000 */
[----:B------:R-:W4:Y:S01]  /*0800*/  LDG.E.64 R18, desc[UR6][R18.64] ;  /* 0x0000000612127981 */ /* 0x000f22000c1e1b00 */
[----:B------:R-:W-:Y:S01]  /*0810*/  IADD3 R15, PT, PT, R27, 0xa00, RZ ;  /* 0x00000a001b0f7810 */ /* 0x000fe20007ffe0ff */
[----:B------:R-:W-:-:S04]  /*0820*/  IMAD.WIDE.U32 R16, R17, 0x8, R24 ;  /* 0x0000000811107825 */ /* 0x000fc800078e0018 */
[--C-:B------:R-:W-:Y:S02]  /*0830*/  IMAD.WIDE.U32 R14, R15, 0x8, R24.reuse ;  /* 0x000000080f0e7825 */ /* 0x100fe400078e0018 */
[----:B------:R-:W5:Y:S02]  /*0840*/  LDG.E.64 R16, desc[UR6][R16.64] ;  /* 0x0000000610107981 */ /* 0x000f64000c1e1b00 */
[C---:B------:R-:W-:Y:S02]  /*0850*/  VIADD R13, R27.reuse, 0xc80 ;  /* 0x00000c801b0d7836 */ /* 0x040fe40000000000 */
[----:B------:R-:W5:Y:S01]  /*0860*/  LDG.E.64 R14, desc[UR6][R14.64] ;  /* 0x000000060e0e7981 */ /* 0x000f62000c1e1b00 */
[----:B------:R-:W-:Y:S02]  /*0870*/  VIADD R11, R27, 0xf00 ;  /* 0x00000f001b0b7836 */ /* 0x000fe40000000000 */
[----:B------:R-:W-:-:S04]  /*0880*/  IMAD.WIDE.U32 R12, R13, 0x8, R24 ;  /* 0x000000080d0c7825 */ /* 0x000fc800078e0018 */
[--C-:B------:R-:W-:Y:S02]  /*0890*/  IMAD.WIDE.U32 R10, R11, 0x8, R24.reuse ;  /* 0x000000080b0a7825 */ /* 0x100fe400078e0018 */
[----:B------:R-:W5:Y:S02]  /*08a0*/  LDG.E.64 R12, desc[UR6][R12.64] ;  /* 0x000000060c0c7981 */ /* 0x000f64000c1e1b00 */
[----:B------:R-:W-:Y:S02]  /*08b0*/  VIADD R27, R27, 0x1180 ;  /* 0x000011801b1b7836 */ /* 0x000fe40000000000 */
[----:B------:R-:W5:Y:S02]  /*08c0*/  LDG.E.64 R10, desc[UR6][R10.64] ;  /* 0x000000060a0a7981 */ /* 0x000f64000c1e1b00 */
[----:B------:R-:W-:-:S06]  /*08d0*/  IMAD.WIDE.U32 R24, R27, 0x8, R24 ;  /* 0x000000081b187825 */ /* 0x000fcc00078e0018 */
        /* <DEDUP_REMOVED lines=10> */
.L_x_130:
[----:B------:R-:W-:Y:S05]  /*0980*/  BSYNC.RECONVERGENT B2 ;  /* 0x0000000000027941 */ /* 0x000fea0003800200 */
.L_x_129:
        /* <DEDUP_REMOVED lines=15> */
[----:B------:R-:W-:Y:S02]  /*0a80*/  VIADD R19, R19, 0x780 ;  /* 0x0000078013137836 */ /* 0x000fe40000000000 */
[----:B------:R-:W4:Y:S02]  /*0a90*/  LDG.E.64 R16, desc[UR6][R16.64] ;  /* 0x0000000610107981 */ /* 0x000f24000c1e1b00 */
[----:B------:R-:W-:-:S06]  /*0aa0*/  IMAD.WIDE.U32 R14, R19, 0x8, R14 ;  /* 0x00000008130e7825 */ /* 0x000fcc00078e000e */
[----:B------:R-:W5:Y:S01]  /*0ab0*/  LDG.E.64 R14, desc[UR6][R14.64] ;  /* 0x000000060e0e7981 */ /* 0x000f62000c1e1b00 */
[----:B------:R-:W-:Y:S01]  /*0ac0*/  VIADD R7, R7, 0xa00 ;  /* 0x00000a0007077836 */ /* 0x000fe20000000000 */
[----:B--2---:R-:W-:-:S08]  /*0ad0*/  DFMA R8, R10, R10, R8 ;  /* 0x0000000a0a08722b */ /* 0x004fd00000000008 */
[----:B---3--:R-:W-:-:S08]  /*0ae0*/  DFMA R8, R12, R12, R8 ;  /* 0x0000000c0c08722b */ /* 0x008fd00000000008 */
[----:B----4-:R-:W-:-:S08]  /*0af0*/  DFMA R8, R16, R16, R8 ;  /* 0x000000101008722b */ /* 0x010fd00000000008 */
[----:B-----5:R-:W-:-:S11]  /*0b00*/  DFMA R8, R14, R14, R8 ;  /* 0x0000000e0e08722b */ /* 0x020fd60000000008 */
.L_x_132:
[----:B------:R-:W-:Y:S05]  /*0b10*/  BSYNC.RECONVERGENT B2 ;  /* 0x0000000000027941 */ /* 0x000fea0003800200 */
.L_x_131:
[----:B------:R-:W-:Y:S05]  /*0b20*/  @!P1 BRA `(.L_x_124) ;  /* 0x0000000000289947 */ /* 0x000fea0003800000 */
[----:B------:R-:W0:Y:S01]  /*0b30*/  LDC.64 R10, c[0x0][0x380] ;  /* 0x0000e000ff0a7b82 */ /* 0x000e220000000a00 */
[----:B------:R-:W-:Y:S02]  /*0b40*/  IMAD R7, R0, 0x1400, R7 ;  /* 0x0000140000077824 */ /* 0x000fe400078e0207 */
[----:B------:R-:W-:-:S07]  /*0b50*/  IMAD.MOV R6, RZ, RZ, -R5 ;  /* 0x000000ffff067224 */ /* 0x000fce00078e0a05 */
.L_x_133:
[----:B0-----:R-:W-:-:S06]  /*0b60*/  IMAD.WIDE.U32 R4, R7, 0x8, R10 ;  /* 0x0000000807047825 */ /* 0x001fcc00078e000a */
[----:B------:R-:W2:Y:S01]  /*0b70*/  LDG.E.64 R4, desc[UR6][R4.64] ;  /* 0x0000000604047981 */ /* 0x000ea2000c1e1b00 */
[----:B------:R-:W-:Y:S02]  /*0b80*/  VIADD R6, R6, 0x1 ;  /* 0x0000000106067836 */ /* 0x000fe40000000000 */
[----:B------:R-:W-:-:S03]  /*0b90*/  VIADD R7, R7, 0x280 ;  /* 0x0000028007077836 */ /* 0x000fc60000000000 */
[----:B------:R-:W-:Y:S01]  /*0ba0*/  ISETP.NE.AND P0, PT, R6, RZ, PT ;  /* 0x000000ff0600720c */ /* 0x000fe20003f05270 */
[----:B--2---:R-:W-:-:S12]  /*0bb0*/  DFMA R8, R4, R4, R8 ;  /* 0x000000040408722b */ /* 0x004fd80000000008 */
[----:B------:R-:W-:Y:S05]  /*0bc0*/  @P0 BRA `(.L_x_133) ;  /* 0xfffffffc00e40947 */ /* 0x000fea000383ffff */
.L_x_124:
[----:B------:R-:W-:Y:S05]  /*0bd0*/  BSYNC.RECONVERGENT B1 ;  /* 0x0000000000017941 */ /* 0x000fea0003800200 */
.L_x_123:
[----:B------:R-:W-:-:S13]  /*0be0*/  ISETP.GE.U32.AND P0, PT, R2, 0x280, PT ;  /* 0x000002800200780c */ /* 0x000fda0003f06070 */
        /* <DEDUP_REMOVED lines=50> */
[----:B------:R-:W1:Y:S05]  /*0f10*/  LDS.128 R4, [UR4+0x50] ;  /* 0x00005004ff047984 */ /* 0x000e6a0008000c00 */
[----:B------:R-:W-:-:S08]  /*0f20*/  DADD R16, R16, R18 ;  /* 0x0000000010107229 */ /* 0x000fd00000000012 */
[----:B--2---:R-:W-:-:S08]  /*0f30*/  DADD R12, R16, R12 ;  /* 0x00000000100c7229 */ /* 0x004fd0000000000c */
[----:B------:R-:W-:Y:S02]  /*0f40*/  DADD R2, R12, R14 ;  /* 0x000000000c027229 */ /* 0x000fe4000000000e */
[----:B------:R-:W2:Y:S06]  /*0f50*/  LDS.128 R12, [UR4+0x60] ;  /* 0x00006004ff0c7984 */ /* 0x000eac0008000c00 */
[----:B0-----:R-:W-:-:S08]  /*0f60*/  DADD R2, R2, R8 ;  /* 0x0000000002027229 */ /* 0x001fd00000000008 */
[----:B------:R-:W-:Y:S01]  /*0f70*/  DADD R2, R2, R10 ;  /* 0x0000000002027229 */ /* 0x000fe2000000000a */
[----:B------:R-:W0:Y:S07]  /*0f80*/  LDS.128 R8, [UR4+0x70] ;  /* 0x00007004ff087984 */ /* 0x000e2e0008000c00 */
        /* <DEDUP_REMOVED lines=16> */
[----:B-1----:R-:W-:Y:S01]  /*1090*/  DADD R4, R2, R4 ;  /* 0x0000000002047229 */ /* 0x002fe20000000004 */
[----:B------:R-:W-:Y:S10]  /*10a0*/  BRA `(.L_x_135) ;  /* 0x0000001c003c7947 */ /* 0x000ff40003800000 */
.L_x_134:
[----:B------:R-:W-:-:S04]  /*10b0*/  LOP3.LUT R4, R3, 0x3e0, RZ, 0xc0, !PT ;  /* 0x000003e003047812 */ /* 0x000fc800078ec0ff */
[----:B------:R-:W-:Y:S02]  /*10c0*/  LOP3.LUT R7, RZ, R4, RZ, 0x33, !PT ;  /* 0x00000004ff077212 */ /* 0x000fe400078e33ff */
[----:B------:R-:W-:Y:S02]  /*10d0*/  IADD3 R5, PT, PT, R4, 0x20, RZ ;  /* 0x0000002004057810 */ /* 0x000fe40007ffe0ff */
[----:B------:R-:W0:Y:S01]  /*10e0*/  S2R R4, SR_LANEID ;  /* 0x0000000000047919 */ /* 0x000e220000000000 */
[----:B------:R-:W-:Y:S01]  /*10f0*/  IMAD.IADD R7, R2, 0x1, R7 ;  /* 0x0000000102077824 */ /* 0x000fe200078e0207 */
[----:B------:R-:W-:-:S04]  /*1100*/  ISETP.GT.U32.AND P0, PT, R5, R2, PT ;  /* 0x000000020500720c */ /* 0x000fc80003f04070 */
[----:B------:R-:W-:-:S05]  /*1110*/  SEL R7, R7, 0x1f, P0 ;  /* 0x0000001f07077807 */ /* 0x000fca0000000000 */
[----:B------:R-:W-:Y:S04]  /*1120*/  SHFL.DOWN PT, R10, R8, 0x1, R7 ;  /* 0x08200000080a7989 */ /* 0x000fe800000e0007 */
[----:B------:R-:W1:Y:S01]  /*1130*/  SHFL.DOWN PT, R11, R9, 0x1, R7 ;  /* 0x08200000090b7989 */ /* 0x000e6200000e0007 */
[C---:B0-----:R-:W-:Y:S01]  /*1140*/  ISETP.GE.AND P0, PT, R4.reuse, R7, PT ;  /* 0x000000070400720c */ /* 0x041fe20003f06270 */
[----:B------:R-:W-:Y:S01]  /*1150*/  VIADD R6, R4, 0x2 ;  /* 0x0000000204067836 */ /* 0x000fe20000000000 */
[----:B-1----:R-:W-:-:S10]  /*1160*/  DADD R10, R10, R8 ;  /* 0x000000000a0a7229 */ /* 0x002fd40000000008 */
        /* <DEDUP_REMOVED lines=11> */
[----:B------:R-:W-:-:S03]  /*1220*/  VIADD R6, R4, 0x8 ;  /* 0x0000000804067836 */ /* 0x000fc60000000000 */
[----:B------:R-:W0:Y:S02]  /*1230*/  SHFL.DOWN PT, R9, R11, 0x4, R7 ;  /* 0x088000000b097989 */ /* 0x000e2400000e0007 */
[----:B------:R-:W-:Y:S01]  /*1240*/  ISETP.GT.AND P1, PT, R6, R7, PT ;  /* 0x000000070600720c */ /* 0x000fe20003f24270 */
[----:B0-----:R-:W-:-:S10]  /*1250*/  DADD R8, R8, R10 ;  /* 0x0000000008087229 */ /* 0x001fd4000000000a */
[----:B------:R-:W-:Y:S02]  /*1260*/  FSEL R12, R10, R8, P0 ;  /* 0x000000080a0c7208 */ /* 0x000fe40000000000 */
[----:B------:R-:W-:Y:S02]  /*1270*/  FSEL R13, R11, R9, P0 ;  /* 0x000000090b0d7208 */ /* 0x000fe40000000000 */
[C---:B------:R-:W-:Y:S01]  /*1280*/  ISETP.NE.AND P0, PT, R4.reuse, RZ, PT ;  /* 0x000000ff0400720c */ /* 0x040fe20003f05270 */
[----:B------:R-:W-:Y:S01]  /*1290*/  SHFL.DOWN PT, R8, R12, 0x8, R7 ;  /* 0x090000000c087989 */ /* 0x000fe200000e0007 */
[----:B------:R-:W-:-:S03]  /*12a0*/  VIADD R4, R4, 0x10 ;  /* 0x0000001004047836 */ /* 0x000fc60000000000 */
[----:B------:R-:W0:Y:S08]  /*12b0*/  SHFL.DOWN PT, R9, R13, 0x8, R7 ;  /* 0x090000000d097989 */ /* 0x000e3000000e0007 */
[----:B------:R-:W1:Y:S01]  /*12c0*/  @!P0 S2R R15, SR_CgaCtaId ;  /* 0x00000000000f8919 */ /* 0x000e620000008800 */
[----:B------:R-:W-:Y:S02]  /*12d0*/  @!P0 MOV R6, 0x400 ;  /* 0x0000040000068802 */ /* 0x000fe40000000f00 */
[----:B------:R-:W-:Y:S01]  /*12e0*/  @!P0 SHF.R.U32.HI R5, RZ, 0x2, R3 ;  /* 0x00000002ff058819 */ /* 0x000fe20000011603 */
[----:B0-----:R-:W-:-:S10]  /*12f0*/  DADD R8, R8, R12 ;  /* 0x0000000008087229 */ /* 0x001fd4000000000c */
[----:B------:R-:W-:Y:S02]  /*1300*/  FSEL R10, R12, R8, P1 ;  /* 0x000000080c0a7208 */ /* 0x000fe40000800000 */
[----:B------:R-:W-:Y:S02]  /*1310*/  FSEL R11, R13, R9, P1 ;  /* 0x000000090d0b7208 */ /* 0x000fe40000800000 */
[----:B------:R-:W-:Y:S01]  /*1320*/  ISETP.GT.AND P1, PT, R4, R7, PT ;  /* 0x000000070400720c */ /* 0x000fe20003f24270 */
[----:B------:R-:W-:Y:S01]  /*1330*/  SHFL.DOWN PT, R8, R10, 0x10, R7 ;  /* 0x0a0000000a087989 */ /* 0x000fe200000e0007 */
[----:B-1----:R-:W-:Y:S02]  /*1340*/  @!P0 LEA R15, R15, R6, 0x18 ;  /* 0x000000060f0f8211 */ /* 0x002fe400078ec0ff */
[----:B------:R-:W-:Y:S01]  /*1350*/  @!P0 LOP3.LUT R6, R5, 0xf8, RZ, 0xc0, !PT ;  /* 0x000000f805068812 */ /* 0x000fe200078ec0ff */
[----:B------:R-:W0:Y:S04]  /*1360*/  SHFL.DOWN PT, R9, R11, 0x10, R7 ;  /* 0x0a0000000b097989 */ /* 0x000e2800000e0007 */
        /* <DEDUP_REMOVED lines=10> */
[----:B------:R-:W-:Y:S01]  /*1410*/  ISETP.GT.U32.AND P1, PT, R2, 0x20, PT ;  /* 0x000000200200780c */ /* 0x000fe20003f24070 */
[----:B0-----:R-:W-:-:S09]  /*1420*/  ULEA UR4, UR5, UR4, 0x18 ;  /* 0x0000000405047291 */ /* 0x001fd2000f8ec0ff */
[----:B------:R-:W0:Y:S04]  /*1430*/  LDS.128 R12, [UR4+0x20] ;  /* 0x00002004ff0c7984 */ /* 0x000e280008000c00 */
[----:B------:R-:W1:Y:S01]  /*1440*/  LDS.128 R8, [UR4+0x30] ;  /* 0x00003004ff087984 */ /* 0x000e620008000c00 */
[----:B0-----:R-:W-:-:S10]  /*1450*/  DADD R12, R4, R12 ;  /* 0x00000000040c7229 */ /* 0x001fd4000000000c */
[----:B------:R-:W-:Y:S02]  /*1460*/  FSEL R4, R12, R4, P1 ;  /* 0x000000040c047208 */ /* 0x000fe40000800000 */
[----:B------:R-:W-:Y:S02]  /*1470*/  FSEL R5, R13, R5, P1 ;  /* 0x000000050d057208 */ /* 0x000fe40000800000 */
[----:B------:R-:W-:-:S04]  /*1480*/  ISETP.GT.U32.AND P1, PT, R2, 0x40, PT ;  /* 0x000000400200780c */ /* 0x000fc80003f24070 */
[----:B------:R-:W-:-:S10]  /*1490*/  DADD R14, R4, R14 ;  /* 0x00000000040e7229 */ /* 0x000fd4000000000e */
[----:B------:R-:W-:Y:S02]  /*14a0*/  FSEL R12, R14, R4, P1 ;  /* 0x000000040e0c7208 */ /* 0x000fe40000800000 */
[----:B------:R-:W-:Y:S02]  /*14b0*/  FSEL R13, R15, R5, P1 ;  /* 0x000000050f0d7208 */ /* 0x000fe40000800000 */
[----:B------:R-:W0:Y:S01]  /*14c0*/  LDS.128 R4, [UR4+0x40] ;  /* 0x00004004ff047984 */ /* 0x000e220008000c00 */
[----:B------:R-:W-:-:S03]  /*14d0*/  ISETP.GT.U32.AND P1, PT, R2, 0x60, PT ;  /* 0x000000600200780c */ /* 0x000fc60003f24070 */
[----:B-1----:R-:W-:-:S10]  /*14e0*/  DADD R8, R8, R12 ;  /* 0x0000000008087229 */ /* 0x002fd4000000000c */
[----:B------:R-:W-:Y:S02]  /*14f0*/  FSEL R8, R8, R12, P1 ;  /* 0x0000000c08087208 */ /* 0x000fe40000800000 */
[----:B------:R-:W-:Y:S02]  /*1500*/  FSEL R9, R9, R13, P1 ;  /* 0x0000000d09097208 */ /* 0x000fe40000800000 */
[----:B------:R-:W-:-:S04]  /*1510*/  ISETP.GT.U32.AND P1, PT, R2, 0x80, PT ;  /* 0x000000800200780c */ /* 0x000fc80003f24070 */
[----:B------:R-:W-:-:S10]  /*1520*/  DADD R10, R8, R10 ;  /* 0x00000000080a7229 */ /* 0x000fd4000000000a */
[----:B------:R-:W-:Y:S02]  /*1530*/  FSEL R12, R10, R8, P1 ;  /* 0x000000080a0c7208 */ /* 0x000fe40000800000 */
[----:B------:R-:W-:Y:S02]  /*1540*/  FSEL R13, R11, R9, P1 ;  /* 0x000000090b0d7208 */ /* 0x000fe40000800000 */
[----:B------:R-:W1:Y:S01]  /*1550*/  LDS.128 R8, [UR4+0x50] ;  /* 0x00005004ff087984 */ /* 0x000e620008000c00 */
[----:B------:R-:W-:-:S03]  /*1560*/  ISETP.GT.U32.AND P1, PT, R2, 0xa0, PT ;  /* 0x000000a00200780c */ /* 0x000fc60003f24070 */
        /* <DEDUP_REMOVED lines=52> */
[----:B------:R-:W1:Y:S01]  /*18b0*/  LDS.64 R8, [UR4+0xb0] ;  /* 0x0000b004ff087984 */ /* 0x000e620008000a00 */
        /* <DEDUP_REMOVED lines=8> */
[----:B------:R-:W-:-:S04]  /*1940*/  ISETP.GT.U32.AND P1, PT, R2, 0x260, PT ;  /* 0x000002600200780c */ /* 0x000fc80003f24070 */
[----:B-1----:R-:W-:-:S10]  /*1950*/  DADD R8, R8, R4 ;  /* 0x0000000008087229 */ /* 0x002fd40000000004 */
[----:B------:R-:W-:Y:S02]  /*1960*/  FSEL R4, R8, R4, P1 ;  /* 0x0000000408047208 */ /* 0x000fe40000800000 */
[----:B------:R-:W-:Y:S01]  /*1970*/  FSEL R5, R9, R5, P1 ;  /* 0x0000000509057208 */ /* 0x000fe20000800000 */
[----:B------:R-:W-:Y:S06]  /*1980*/  BRA `(.L_x_135) ;  /* 0x0000001400047947 */ /* 0x000fec0003800000 */
.L_x_120:
[----:B------:R-:W0:Y:S01]  /*1990*/  S2R R25, SR_TID.X ;  /* 0x0000000000197919 */ /* 0x000e220000002100 */
[----:B------:R-:W1:Y:S02]  /*19a0*/  LDCU.64 UR4, c[0x0][0x380] ;  /* 0x00007000ff0477ac */ /* 0x000e640008000a00 */
[----:B-1----:R-:W-:Y:S02]  /*19b0*/  IMAD.U32 R8, RZ, RZ, UR4 ;  /* 0x00000004ff087e24 */ /* 0x002fe4000f8e00ff */
[----:B------:R-:W-:Y:S02]  /*19c0*/  IMAD.U32 R9, RZ, RZ, UR5 ;  /* 0x00000005ff097e24 */ /* 0x000fe4000f8e00ff */
[----:B0-----:R-:W-:-:S04]  /*19d0*/  IMAD R29, R0, 0x1400, R25 ;  /* 0x00001400001d7824 */ /* 0x001fc800078e0219 */
[----:B------:R-:W-:-:S05]  /*19e0*/  IMAD.WIDE.U32 R28, R29, 0x8, R8 ;  /* 0x000000081d1c7825 */ /* 0x000fca00078e0008 */
        /* <DEDUP_REMOVED lines=8> */
[----:B------:R-:W-:Y:S01]  /*1a70*/  ISETP.GE.U32.AND P0, PT, R2, R5, PT ;  /* 0x000000050200720c */ /* 0x000fe20003f06070 */
[----:B--2---:R-:W-:-:S08]  /*1a80*/  DMUL R26, R26, R26 ;  /* 0x0000001a1a1a7228 */ /* 0x004fd00000000000 */
[----:B---3--:R-:W-:-:S08]  /*1a90*/  DFMA R26, R22, R22, R26 ;  /* 0x00000016161a722b */ /* 0x008fd0000000001a */
[----:B----4-:R-:W-:-:S08]  /*1aa0*/  DFMA R26, R20, R20, R26 ;  /* 0x00000014141a722b */ /* 0x010fd0000000001a */
[----:B-----5:R-:W-:-:S08]  /*1ab0*/  DFMA R26, R18, R18, R26 ;  /* 0x00000012121a722b */ /* 0x020fd0000000001a */
[----:B------:R-:W-:-:S08]  /*1ac0*/  DFMA R26, R16, R16, R26 ;  /* 0x00000010101a722b */ /* 0x000fd0000000001a */
[----:B------:R-:W-:-:S08]  /*1ad0*/  DFMA R26, R10, R10, R26 ;  /* 0x0000000a0a1a722b */ /* 0x000fd0000000001a */
[----:B------:R-:W-:-:S08]  /*1ae0*/  DFMA R26, R6, R6, R26 ;  /* 0x00000006061a722b */ /* 0x000fd0000000001a */
[----:B------:R-:W-:Y:S01]  /*1af0*/  DFMA R12, R12, R12, R26 ;  /* 0x0000000c0c0c722b */ /* 0x000fe2000000001a */
[----:B------:R-:W-:Y:S10]  /*1b00*/  @!P0 BRA `(.L_x_136) ;  /* 0x0000000c00708947 */ /* 0x000ff40003800000 */
[----:B------:R-:W-:Y:S01]  /*1b10*/  IMAD.IADD R3, R0, 0x1, R15 ;  /* 0x0000000100037824 */ /* 0x000fe200078e020f */
[----:B------:R-:W-:Y:S01]  /*1b20*/  LOP3.LUT R4, RZ, R25, RZ, 0x33, !PT ;  /* 0x00000019ff047212 */ /* 0x000fe200078e33ff */
[----:B------:R-:W-:Y:S01]  /*1b30*/  VIADD R2, R14, 0xffffec00 ;  /* 0xffffec000e027836 */ /* 0x000fe20000000000 */
[----:B------:R-:W-:Y:S01]  /*1b40*/  UMOV UR4, URZ ;  /* 0x000000ff00047c82 */ /* 0x000fe20008000000 */
[----:B------:R-:W-:Y:S01]  /*1b50*/  IMAD R3, R3, 0x1400, RZ ;  /* 0x0000140003037824 */ /* 0x000fe200078e02ff */
[----:B------:R-:W-:-:S03]  /*1b60*/  IADD3 R7, PT, PT, -R5, R14, R4 ;  /* 0x0000000e05077210 */ /* 0x000fc60007ffe104 */
[----:B------:R-:W-:Y:S01]  /*1b70*/  IMAD.MOV.U32 R6, RZ, RZ, R3 ;  /* 0x000000ffff067224 */ /* 0x000fe200078e0003 */
[C---:B------:R-:W-:Y:S01]  /*1b80*/  ISETP.GT.U32.AND P0, PT, R3.reuse, R2, PT ;  /* 0x000000020300720c */ /* 0x040fe20003f04070 */
[----:B------:R-:W-:Y:S01]  /*1b90*/  IMAD R4, R0, -0x1400, R7 ;  /* 0xffffec0000047824 */ /* 0x000fe200078e0207 */
[----:B------:R-:W-:-:S11]  /*1ba0*/  IADD3 R25, PT, PT, R3, 0x1400, R25 ;  /* 0x0000140003197810 */ /* 0x000fd60007ffe019 */
[----:B------:R-:W-:Y:S05]  /*1bb0*/  @P0 BRA `(.L_x_137) ;  /* 0x0000000000800947 */ /* 0x000fea0003800000 */
[----:B------:R-:W0:Y:S08]  /*1bc0*/  LDC R7, c[0x0][0x3a8] ;  /* 0x0000ea00ff077b82 */ /* 0x000e300000000800 */
[----:B------:R-:W1:Y:S02]  /*1bd0*/  LDC.64 R8, c[0x0][0x380] ;  /* 0x0000e000ff087b82 */ /* 0x000e640000000a00 */
.L_x_138:
[----:B------:R-:W2:Y:S02]  /*1be0*/  S2R R10, SR_TID.X ;  /* 0x00000000000a7919 */ /* 0x000ea40000002100 */
[----:B--2---:R-:W-:-:S04]  /*1bf0*/  IMAD.IADD R11, R10, 0x1, R3 ;  /* 0x000000010a0b7824 */ /* 0x004fc800078e0203 */
[----:B-1----:R-:W-:-:S05]  /*1c00*/  IMAD.WIDE.U32 R10, R11, 0x8, R8 ;  /* 0x000000080b0a7825 */ /* 0x002fca00078e0008 */
[----:B------:R-:W2:Y:S04]  /*1c10*/  LDG.E.64 R22, desc[UR6][R10.64] ;  /* 0x000000060a167981 */ /* 0x000ea8000c1e1b00 */
[----:B------:R-:W3:Y:S04]  /*1c20*/  LDG.E.64 R20, desc[UR6][R10.64+0x1400] ;  /* 0x001400060a147981 */ /* 0x000ee8000c1e1b00 */
[----:B------:R-:W4:Y:S04]  /*1c30*/  LDG.E.64 R14, desc[UR6][R10.64+0x2800] ;  /* 0x002800060a0e7981 */ /* 0x000f28000c1e1b00 */
[----:B------:R-:W5:Y:S04]  /*1c40*/  LDG.E.64 R18, desc[UR6][R10.64+0x3c00] ;  /* 0x003c00060a127981 */ /* 0x000f68000c1e1b00 */
[----:B------:R-:W5:Y:S04]  /*1c50*/  LDG.E.64 R16, desc[UR6][R10.64+0x5000] ;  /* 0x005000060a107981 */ /* 0x000f68000c1e1b00 */
[----:B------:R-:W5:Y:S01]  /*1c60*/  LDG.E.64 R26, desc[UR6][R10.64+0x8c00] ;  /* 0x008c00060a1a7981 */ /* 0x000f62000c1e1b00 */
[----:B--2---:R-:W-:-:S03]  /*1c70*/  DFMA R12, R22, R22, R12 ;  /* 0x00000016160c722b */ /* 0x004fc6000000000c */
[----:B------:R-:W2:Y:S05]  /*1c80*/  LDG.E.64 R22, desc[UR6][R10.64+0x6400] ;  /* 0x006400060a167981 */ /* 0x000eaa000c1e1b00 */
[----:B---3--:R-:W-:Y:S01]  /*1c90*/  DFMA R12, R20, R20, R12 ;  /* 0x00000014140c722b */ /* 0x008fe2000000000c */
[----:B------:R-:W3:Y:S07]  /*1ca0*/  LDG.E.64 R20, desc[UR6][R10.64+0x7800] ;  /* 0x007800060a147981 */ /* 0x000eee000c1e1b00 */
[----:B----4-:R-:W-:-:S08]  /*1cb0*/  DFMA R12, R14, R14, R12 ;  /* 0x0000000e0e0c722b */ /* 0x010fd0000000000c */
[----:B-----5:R-:W-:Y:S01]  /*1cc0*/  DFMA R12, R18, R18, R12 ;  /* 0x00000012120c722b */ /* 0x020fe2000000000c */
[----:B0-----:R-:W-:-:S07]  /*1cd0*/  MOV R14, R7 ;  /* 0x00000007000e7202 */ /* 0x001fce0000000f00 */
[----:B------:R-:W-:Y:S01]  /*1ce0*/  DFMA R12, R16, R16, R12 ;  /* 0x00000010100c722b */ /* 0x000fe2000000000c */
[----:B------:R-:W-:-:S05]  /*1cf0*/  IMAD.IADD R16, R14, 0x1, -R3 ;  /* 0x000000010e107824 */ /* 0x000fca00078e0a03 */
[----:B------:R-:W-:Y:S02]  /*1d00*/  ISETP.GE.U32.AND P0, PT, R16, R5, PT ;  /* 0x000000051000720c */ /* 0x000fe40003f06070 */
[----:B--2---:R-:W-:-:S08]  /*1d10*/  DFMA R12, R22, R22, R12 ;  /* 0x00000016160c722b */ /* 0x004fd0000000000c */
[----:B---3--:R-:W-:-:S08]  /*1d20*/  DFMA R12, R20, R20, R12 ;  /* 0x00000014140c722b */ /* 0x008fd0000000000c */
[----:B------:R-:W-:Y:S01]  /*1d30*/  DFMA R12, R26, R26, R12 ;  /* 0x0000001a1a0c722b */ /* 0x000fe2000000000c */
[----:B------:R-:W-:Y:S10]  /*1d40*/  @!P0 BRA `(.L_x_136) ;  /* 0x0000000800e08947 */ /* 0x000ff40003800000 */
[C---:B------:R-:W-:Y:S01]  /*1d50*/  IMAD.IADD R3, R5.reuse, 0x1, R3 ;  /* 0x0000000105037824 */ /* 0x040fe200078e0203 */
[----:B------:R-:W-:Y:S01]  /*1d60*/  UIADD3 UR4, UPT, UPT, UR4, 0x1, URZ ;  /* 0x0000000104047890 */ /* 0x000fe2000fffe0ff */
[----:B------:R-:W-:Y:S02]  /*1d70*/  IMAD.IADD R6, R5, 0x1, R6 ;  /* 0x0000000105067824 */ /* 0x000fe400078e0206 */
[----:B------:R-:W-:Y:S01]  /*1d80*/  IMAD.IADD R4, R4, 0x1, -R5 ;  /* 0x0000000104047824 */ /* 0x000fe200078e0a05 */
[----:B------:R-:W-:Y:S01]  /*1d90*/  ISETP.GT.U32.AND P0, PT, R3, R2, PT ;  /* 0x000000020300720c */ /* 0x000fe20003f04070 */
[----:B------:R-:W-:-:S12]  /*1da0*/  IMAD.IADD R25, R5, 0x1, R25 ;  /* 0x0000000105197824 */ /* 0x000fd800078e0219 */
[----:B------:R-:W-:Y:S05]  /*1db0*/  @!P0 BRA `(.L_x_138) ;  /* 0xfffffffc00888947 */ /* 0x000fea000383ffff */
.L_x_137:
[----:B------:R-:W0:Y:S01]  /*1dc0*/  S2R R11, SR_TID.X ;  /* 0x00000000000b7919 */ /* 0x000e220000002100 */
[----:B------:R-:W-:Y:S01]  /*1dd0*/  IMAD.IADD R2, R14, 0x1, -R3 ;  /* 0x000000010e027824 */ /* 0x000fe200078e0a03 */
[----:B------:R-:W-:Y:S04]  /*1de0*/  BSSY.RECONVERGENT B1, `(.L_x_136) ;  /* 0x00000ae000017945 */ /* 0x000fe80003800200 */
[----:B0-----:R-:W-:-:S04]  /*1df0*/  ISETP.GE.AND P0, PT, R11, R2, PT ;  /* 0x000000020b00720c */ /* 0x001fc80003f06270 */
[----:B------:R-:W-:-:S13]  /*1e00*/  ISETP.GE.U32.OR P0, PT, R3, R14, P0 ;  /* 0x0000000e0300720c */ /* 0x000fda0000706470 */
[----:B------:R-:W-:Y:S05]  /*1e10*/  @P0 BRA `(.L_x_139) ;  /* 0x0000000800a80947 */ /* 0x000fea0003800000 */
[----:B------:R-:W0:Y:S01]  /*1e20*/  LDCU UR5, c[0x0][0x3ac] ;  /* 0x00007580ff0577ac */ /* 0x000e220008000800 */
[----:B------:R-:W1:Y:S01]  /*1e30*/  LDC R2, c[0x0][0x3ac] ;  /* 0x0000eb00ff027b82 */ /* 0x000e620000000800 */
[----:B------:R-:W-:Y:S01]  /*1e40*/  BSSY.RECONVERGENT B2, `(.L_x_140) ;  /* 0x0000059000027945 */ /* 0x000fe20003800200 */
[----:B0-----:R-:W-:-:S04]  /*1e50*/  VIADD R5, R0, UR5 ;  /* 0x0000000500057c36 */ /* 0x001fc80008000000 */
[----:B------:R-:W-:Y:S01]  /*1e60*/  IMAD R7, R5, 0x1400, RZ ;  /* 0x0000140005077824 */ /* 0x000fe200078e02ff */
[----:B------:R-:W-:-:S04]  /*1e70*/  LOP3.LUT R5, RZ, R11, RZ, 0x33, !PT ;  /* 0x0000000bff057212 */ /* 0x000fc800078e33ff */
[----:B------:R-:W-:Y:S01]  /*1e80*/  IADD3 R14, PT, PT, -R7, R14, R5 ;  /* 0x0000000e070e7210 */ /* 0x000fe20007ffe105 */
[----:B-1----:R-:W-:Y:S02]  /*1e90*/  IMAD R5, R2, UR4, RZ ;  /* 0x0000000402057c24 */ /* 0x002fe4000f8e02ff */
[----:B------:R-:W-:Y:S02]  /*1ea0*/  IMAD.MOV.U32 R2, RZ, RZ, R11 ;  /* 0x000000ffff027224 */ /* 0x000fe400078e000b */
[----:B------:R-:W-:-:S04]  /*1eb0*/  IMAD R5, R5, -0x1400, R14 ;  /* 0xffffec0005057824 */ /* 0x000fc800078e020e */
[C---:B------:R-:W-:Y:S01]  /*1ec0*/  IMAD.HI.U32 R7, R5.reuse, -0x33333333, RZ ;  /* 0xcccccccd05077827 */ /* 0x040fe200078e00ff */
[----:B------:R-:W-:-:S04]  /*1ed0*/  ISETP.GE.U32.AND P0, PT, R5, 0x2580, PT ;  /* 0x000025800500780c */ /* 0x000fc80003f06070 */
[----:B------:R-:W-:-:S04]  /*1ee0*/  LEA.HI R7, R7, 0x1, RZ, 0x17 ;  /* 0x0000000107077811 */ /* 0x000fc800078fb8ff */
[----:B------:R-:W-:-:S05]  /*1ef0*/  LOP3.LUT R24, R7, 0xf, RZ, 0xc0, !PT ;  /* 0x0000000f07187812 */ /* 0x000fca00078ec0ff */
[----:B------:R-:W-:Y:S05]  /*1f00*/  @!P0 BRA `(.L_x_141) ;  /* 0x0000000400308947 */ /* 0x000fea0003800000 */
[----:B------:R-:W-:Y:S01]  /*1f10*/  IMAD.HI.U32 R2, R4, -0x33333333, RZ ;  /* 0xcccccccd04027827 */ /* 0x000fe200078e00ff */
[----:B------:R-:W-:Y:S04]  /*1f20*/  BSSY.RECONVERGENT B3, `(.L_x_142) ;  /* 0x0000049000037945 */ /* 0x000fe80003800200 */
[----:B------:R-:W-:-:S04]  /*1f30*/  LEA.HI R2, R2, 0x1, RZ, 0x17 ;  /* 0x0000000102027811 */ /* 0x000fc800078fb8ff */
[----:B------:R-:W-:Y:S02]  /*1f40*/  LOP3.LUT R5, R2, 0xfffff0, RZ, 0xc0, !PT ;  /* 0x00fffff002057812 */ /* 0x000fe400078ec0ff */
[----:B------:R-:W-:-:S03]  /*1f50*/  LOP3.LUT R2, R11, 0x1400, RZ, 0xfc, !PT ;  /* 0x000014000b027812 */ /* 0x000fc600078efcff */
[----:B------:R-:W-:-:S07]  /*1f60*/  IMAD.MOV R5, RZ, RZ, -R5 ;  /* 0x000000ffff057224 */ /* 0x000fce00078e0a05 */
.L_x_143:
[C---:B------:R-:W-:Y:S02]  /*1f70*/  VIADD R11, R25.reuse, 0xffffec00 ;  /* 0xffffec00190b7836 */ /* 0x040fe40000000000 */
[----:B------:R-:W-:Y:S02]  /*1f80*/  VIADD R23, R25, 0xffffee80 ;  /* 0xffffee8019177836 */ /* 0x000fe40000000000 */
[----:B------:R-:W-:-:S04]  /*1f90*/  IMAD.WIDE.U32 R10, R11, 0x8, R8 ;  /* 0x000000080b0a7825 */ /* 0x000fc800078e0008 */
[--C-:B------:R-:W-:Y:S02]  /*1fa0*/  IMAD.WIDE.U32 R22, R23, 0x8, R8.reuse ;  /* 0x0000000817167825 */ /* 0x100fe400078e0008 */
[----:B------:R-:W2:Y:S02]  /*1fb0*/  LDG.E.64 R10, desc[UR6][R10.64] ;  /* 0x000000060a0a7981 */ /* 0x000ea4000c1e1b00 */
[C---:B------:R-:W-:Y:S02]  /*1fc0*/  VIADD R21, R25.reuse, 0xfffff100 ;  /* 0xfffff10019157836 */ /* 0x040fe40000000000 */
[----:B------:R-:W3:Y:S01]  /*1fd0*/  LDG.E.64 R22, desc[UR6][R22.64] ;  /* 0x0000000616167981 */ /* 0x000ee2000c1e1b00 */
[----:B------:R-:W-:Y:S01]  /*1fe0*/  IADD3 R19, PT, PT, R25, -0xc80, RZ ;  /* 0xfffff38019137810 */ /* 0x000fe20007ffe0ff */
[----:B------:R-:W-:-:S04]  /*1ff0*/  IMAD.WIDE.U32 R20, R21, 0x8, R8 ;  /* 0x0000000815147825 */ /* 0x000fc800078e0008 */
[--C-:B------:R-:W-:Y:S02]  /*2000*/  IMAD.WIDE.U32 R18, R19, 0x8, R8.reuse ;  /* 0x0000000813127825 */ /* 0x100fe400078e0008 */
[----:B------:R-:W4:Y:S04]  /*2010*/  LDG.E.64 R20, desc[UR6][R20.64] ;  /* 0x0000000614147981 */ /* 0x000f28000c1e1b00 */
[----:B------:R-:W5:Y:S01]  /*2020*/  LDG.E.64 R18, desc[UR6][R18.64] ;  /* 0x0000000612127981 */ /* 0x000f62000c1e1b00 */
[C---:B------:R-:W-:Y:S02]  /*2030*/  VIADD R17, R25.reuse, 0xfffff600 ;  /* 0xfffff60019117836 */ /* 0x040fe40000000000 */
[----:B------:R-:W-:Y:S02]  /*2040*/  VIADD R15, R25, 0xfffff880 ;  /* 0xfffff880190f7836 */ /* 0x000fe40000000000 */
[----:B------:R-:W-:-:S04]  /*2050*/  IMAD.WIDE.U32 R16, R17, 0x8, R8 ;  /* 0x0000000811107825 */ /* 0x000fc800078e0008 */
[----:B------:R-:W-:Y:S02]  /*2060*/  IMAD.WIDE.U32 R14, R15, 0x8, R8 ;  /* 0x000000080f0e7825 */ /* 0x000fe400078e0008 */
[----:B------:R-:W5:Y:S04]  /*2070*/  LDG.E.64 R16, desc[UR6][R16.64] ;  /* 0x0000000610107981 */ /* 0x000f68000c1e1b00 */
[----:B------:R-:W5:Y:S01]  /*2080*/  LDG.E.64 R14, desc[UR6][R14.64] ;  /* 0x000000060e0e7981 */ /* 0x000f62000c1e1b00 */
[----:B--2---:R-:W-:Y:S01]  /*2090*/  DFMA R10, R10, R10, R12 ;  /* 0x0000000a0a0a722b */ /* 0x004fe2000000000c */
[----:B------:R-:W-:-:S04]  /*20a0*/  VIADD R13, R25, 0xfffffb00 ;  /* 0xfffffb00190d7836 */ /* 0x000fc80000000000 */
[----:B------:R-:W-:-:S03]  /*20b0*/  IMAD.WIDE.U32 R12, R13, 0x8, R8 ;  /* 0x000000080d0c7825 */ /* 0x000fc600078e0008 */
[----:B---3--:R-:W-:Y:S01]  /*20c0*/  DFMA R22, R22, R22, R10 ;  /* 0x000000161616722b */ /* 0x008fe2000000000a */
[----:B------:R-:W-:Y:S02]  /*20d0*/  VIADD R11, R25, 0xfffffd80 ;  /* 0xfffffd80190b7836 */ /* 0x000fe40000000000 */
[----:B------:R-:W2:Y:S02]  /*20e0*/  LDG.E.64 R12, desc[UR6][R12.64] ;  /* 0x000000060c0c7981 */ /* 0x000ea4000c1e1b00 */
[----:B------:R-:W-:-:S03]  /*20f0*/  IMAD.WIDE.U32 R10, R11, 0x8, R8 ;  /* 0x000000080b0a7825 */ /* 0x000fc600078e0008 */
[----:B----4-:R-:W-:Y:S01]  /*2100*/  DFMA R20, R20, R20, R22 ;  /* 0x000000141414722b */ /* 0x010fe20000000016 */
[C---:B------:R-:W-:Y:S02]  /*2110*/  IMAD.WIDE.U32 R22, R25.reuse, 0x8, R8 ;  /* 0x0000000819167825 */ /* 0x040fe400078e0008 */
[----:B------:R-:W3:Y:S05]  /*2120*/  LDG.E.64 R10, desc[UR6][R10.64] ;  /* 0x000000060a0a7981 */ /* 0x000eea000c1e1b00 */
[----:B-----5:R-:W-:Y:S01]  /*2130*/  DFMA R18, R18, R18, R20 ;  /* 0x000000121212722b */ /* 0x020fe20000000014 */
[----:B------:R-:W4:Y:S01]  /*2140*/  LDG.E.64 R22, desc[UR6][R22.64] ;  /* 0x0000000616167981 */ /* 0x000f22000c1e1b00 */
[----:B------:R-:W-:-:S04]  /*2150*/  VIADD R21, R25, 0x280 ;  /* 0x0000028019157836 */ /* 0x000fc80000000000 */
[----:B------:R-:W-:-:S06]  /*2160*/  IMAD.WIDE.U32 R20, R21, 0x8, R8 ;  /* 0x0000000815147825 */ /* 0x000fcc00078e0008 */
[----:B------:R-:W5:Y:S01]  /*2170*/  LDG.E.64 R20, desc[UR6][R20.64] ;  /* 0x0000000614147981 */ /* 0x000f62000c1e1b00 */
[----:B------:R-:W-:Y:S01]  /*2180*/  DFMA R16, R16, R16, R18 ;  /* 0x000000101010722b */ /* 0x000fe20000000012 */
[----:B------:R-:W-:-:S04]  /*2190*/  VIADD R19, R25, 0x500 ;  /* 0x0000050019137836 */ /* 0x000fc80000000000 */
[----:B------:R-:W-:-:S03]  /*21a0*/  IMAD.WIDE.U32 R18, R19, 0x8, R8 ;  /* 0x0000000813127825 */ /* 0x000fc600078e0008 */
[----:B------:R-:W-:Y:S01]  /*21b0*/  DFMA R14, R14, R14, R16 ;  /* 0x0000000e0e0e722b */ /* 0x000fe20000000010 */
[----:B------:R-:W-:Y:S02]  /*21c0*/  VIADD R17, R25, 0x780 ;  /* 0x0000078019117836 */ /* 0x000fe40000000000 */
[----:B------:R-:W5:Y:S02]  /*21d0*/  LDG.E.64 R18, desc[UR6][R18.64] ;  /* 0x0000000612127981 */ /* 0x000f64000c1e1b00 */
[----:B------:R-:W-:-:S06]  /*21e0*/  IMAD.WIDE.U32 R16, R17, 0x8, R8 ;  /* 0x0000000811107825 */ /* 0x000fcc00078e0008 */
        /* <DEDUP_REMOVED lines=9> */
[----:B------:R-:W-:Y:S02]  /*2280*/  VIADD R11, R25, 0xf00 ;  /* 0x00000f00190b7836 */ /* 0x000fe40000000000 */
[----:B------:R-:W3:Y:S02]  /*2290*/  LDG.E.64 R12, desc[UR6][R12.64] ;  /* 0x000000060c0c7981 */ /* 0x000ee4000c1e1b00 */
[----:B------:R-:W-:-:S03]  /*22a0*/  IMAD.WIDE.U32 R10, R11, 0x8, R8 ;  /* 0x000000080b0a7825 */ /* 0x000fc600078e0008 */
[----:B-----5:R-:W-:Y:S01]  /*22b0*/  DFMA R20, R20, R20, R22 ;  /* 0x000000141414722b */ /* 0x020fe20000000016 */
[----:B------:R-:W-:Y:S02]  /*22c0*/  VIADD R23, R25, 0x1180 ;  /* 0x0000118019177836 */ /* 0x000fe40000000000 */
[----:B------:R-:W4:Y:S02]  /*22d0*/  LDG.E.64 R10, desc[UR6][R10.64] ;  /* 0x000000060a0a7981 */ /* 0x000f24000c1e1b00 */
[----:B------:R-:W-:-:S06]  /*22e0*/  IMAD.WIDE.U32 R22, R23, 0x8, R8 ;  /* 0x0000000817167825 */ /* 0x000fcc00078e0008 */
[----:B------:R-:W5:Y:S01]  /*22f0*/  LDG.E.64 R22, desc[UR6][R22.64] ;  /* 0x0000000616167981 */ /* 0x000f62000c1e1b00 */
[----:B------:R-:W-:-:S08]  /*2300*/  DFMA R20, R18, R18, R20 ;  /* 0x000000121214722b */ /* 0x000fd00000000014 */
[----:B------:R-:W-:Y:S01]  /*2310*/  DFMA R20, R16, R16, R20 ;  /* 0x000000101014722b */ /* 0x000fe20000000014 */
[----:B------:R-:W-:-:S05]  /*2320*/  VIADD R5, R5, 0x10 ;  /* 0x0000001005057836 */ /* 0x000fca0000000000 */
[----:B------:R-:W-:Y:S01]  /*2330*/  ISETP.NE.AND P0, PT, R5, RZ, PT ;  /* 0x000000ff0500720c */ /* 0x000fe20003f05270 */
[----:B------:R-:W-:Y:S01]  /*2340*/  VIADD R25, R25, 0x2800 ;  /* 0x0000280019197836 */ /* 0x000fe20000000000 */
[----:B------:R-:W-:Y:S01]  /*2350*/  IADD3 R2, PT, PT, R2, 0x2800, RZ ;  /* 0x0000280002027810 */ /* 0x000fe20007ffe0ff */
[----:B--2---:R-:W-:-:S08]  /*2360*/  DFMA R20, R14, R14, R20 ;  /* 0x0000000e0e14722b */ /* 0x004fd00000000014 */
[----:B---3--:R-:W-:-:S08]  /*2370*/  DFMA R20, R12, R12, R20 ;  /* 0x0000000c0c14722b */ /* 0x008fd00000000014 */
[----:B----4-:R-:W-:-:S08]  /*2380*/  DFMA R20, R10, R10, R20 ;  /* 0x0000000a0a14722b */ /* 0x010fd00000000014 */
[----:B-----5:R-:W-:Y:S01]  /*2390*/  DFMA R12, R22, R22, R20 ;  /* 0x00000016160c722b */ /* 0x020fe20000000014 */
[----:B------:R-:W-:Y:S10]  /*23a0*/  @P0 BRA `(.L_x_143) ;  /* 0xfffffff800f00947 */ /* 0x000ff4000383ffff */
[----:B------:R-:W-:Y:S05]  /*23b0*/  BSYNC.RECONVERGENT B3 ;  /* 0x0000000000037941 */ /* 0x000fea0003800200 */
.L_x_142:
[----:B------:R-:W-:-:S07]  /*23c0*/  VIADD R2, R2, 0xffffec00 ;  /* 0xffffec0002027836 */ /* 0x000fce0000000000 */
.L_x_141:
[----:B------:R-:W-:Y:S05]  /*23d0*/  BSYNC.RECONVERGENT B2 ;  /* 0x0000000000027941 */ /* 0x000fea0003800200 */
.L_x_140:
[----:B------:R-:W-:-:S13]  /*23e0*/  ISETP.NE.AND P0, PT, R24, RZ, PT ;  /* 0x000000ff1800720c */ /* 0x000fda0003f05270 */
[----:B------:R-:W-:Y:S05]  /*23f0*/  @!P0 BRA `(.L_x_139) ;  /* 0x0000000400308947 */ /* 0x000fea0003800000 */
[----:B------:R-:W-:Y:S01]  /*2400*/  ISETP.GE.U32.AND P0, PT, R24, 0x8, PT ;  /* 0x000000081800780c */ /* 0x000fe20003f06070 */
[----:B------:R-:W-:Y:S01]  /*2410*/  BSSY.RECONVERGENT B2, `(.L_x_144) ;  /* 0x0000025000027945 */ /* 0x000fe20003800200 */
[----:B------:R-:W-:-:S04]  /*2420*/  LOP3.LUT R5, R7, 0x7, RZ, 0xc0, !PT ;  /* 0x0000000707057812 */ /* 0x000fc800078ec0ff */
[----:B------:R-:W-:-:S07]  /*2430*/  ISETP.NE.AND P1, PT, R5, RZ, PT ;  /* 0x000000ff0500720c */ /* 0x000fce0003f25270 */
[----:B------:R-:W-:Y:S06]  /*2440*/  @!P0 BRA `(.L_x_145) ;  /* 0x0000000000848947 */ /* 0x000fec0003800000 */
[----:B------:R-:W-:-:S04]  /*2450*/  IMAD.IADD R25, R2, 0x1, R3 ;  /* 0x0000000102197824 */ /* 0x000fc800078e0203 */
[----:B------:R-:W-:-:S06]  /*2460*/  IMAD.WIDE.U32 R22, R25, 0x8, R8 ;  /* 0x0000000819167825 */ /* 0x000fcc00078e0008 */
[----:B------:R-:W2:Y:S01]  /*2470*/  LDG.E.64 R22, desc[UR6][R22.64] ;  /* 0x0000000616167981 */ /* 0x000ea2000c1e1b00 */
[C---:B------:R-:W-:Y:S02]  /*2480*/  VIADD R21, R25.reuse, 0x280 ;  /* 0x0000028019157836 */ /* 0x040fe40000000000 */
[----:B------:R-:W-:Y:S02]  /*2490*/  VIADD R19, R25, 0x500 ;  /* 0x0000050019137836 */ /* 0x000fe40000000000 */
[----:B------:R-:W-:-:S04]  /*24a0*/  IMAD.WIDE.U32 R20, R21, 0x8, R8 ;  /* 0x0000000815147825 */ /* 0x000fc800078e0008 */
[--C-:B------:R-:W-:Y:S02]  /*24b0*/  IMAD.WIDE.U32 R18, R19, 0x8, R8.reuse ;  /* 0x0000000813127825 */ /* 0x100fe400078e0008 */
[----:B------:R-:W3:Y:S02]  /*24c0*/  LDG.E.64 R20, desc[UR6][R20.64] ;  /* 0x0000000614147981 */ /* 0x000ee4000c1e1b00 */
[C---:B------:R-:W-:Y:S02]  /*24d0*/  VIADD R17, R25.reuse, 0x780 ;  /* 0x0000078019117836 */ /* 0x040fe40000000000 */
[----:B------:R-:W4:Y:S01]  /*24e0*/  LDG.E.64 R18, desc[UR6][R18.64] ;  /* 0x0000000612127981 */ /* 0x000f22000c1e1b00 */
[----:B------:R-:W-:Y:S02]  /*24f0*/  VIADD R15, R25, 0xa00 ;  /* 0x00000a00190f7836 */ /* 0x000fe40000000000 */
[----:B------:R-:W-:-:S04]  /*2500*/  IMAD.WIDE.U32 R16, R17, 0x8, R8 ;  /* 0x0000000811107825 */ /* 0x000fc800078e0008 */
[--C-:B------:R-:W-:Y:S02]  /*2510*/  IMAD.WIDE.U32 R14, R15, 0x8, R8.reuse ;  /* 0x000000080f0e7825 */ /* 0x100fe400078e0008 */
[----:B------:R-:W5:Y:S02]  /*2520*/  LDG.E.64 R16, desc[UR6][R16.64] ;  /* 0x0000000610107981 */ /* 0x000f64000c1e1b00 */
[C---:B------:R-:W-:Y:S02]  /*2530*/  VIADD R11, R25.reuse, 0xc80 ;  /* 0x00000c80190b7836 */ /* 0x040fe40000000000 */
[----:B------:R-:W5:Y:S01]  /*2540*/  LDG.E.64 R14, desc[UR6][R14.64] ;  /* 0x000000060e0e7981 */ /* 0x000f62000c1e1b00 */
[----:B------:R-:W-:Y:S02]  /*2550*/  VIADD R27, R25, 0xf00 ;  /* 0x00000f00191b7836 */ /* 0x000fe40000000000 */
[----:B------:R-:W-:-:S06]  /*2560*/  IMAD.WIDE.U32 R10, R11, 0x8, R8 ;  /* 0x000000080b0a7825 */ /* 0x000fcc00078e0008 */
[----:B------:R-:W5:Y:S01]  /*2570*/  LDG.E.64 R10, desc[UR6][R10.64] ;  /* 0x000000060a0a7981 */ /* 0x000f62000c1e1b00 */
[----:B------:R-:W-:-:S04]  /*2580*/  VIADD R25, R25, 0x1180 ;  /* 0x0000118019197836 */ /* 0x000fc80000000000 */
[----:B------:R-:W-:-:S06]  /*2590*/  IMAD.WIDE.U32 R24, R25, 0x8, R8 ;  /* 0x0000000819187825 */ /* 0x000fcc00078e0008 */
[----:B------:R-:W5:Y:S01]  /*25a0*/  LDG.E.64 R24, desc[UR6][R24.64] ;  /* 0x0000000618187981 */ /* 0x000f62000c1e1b00 */
[----:B--2---:R-:W-:Y:S01]  /*25b0*/  DFMA R12, R22, R22, R12 ;  /* 0x00000016160c722b */ /* 0x004fe2000000000c */
[----:B------:R-:W-:-:S06]  /*25c0*/  IMAD.WIDE.U32 R22, R27, 0x8, R8 ;  /* 0x000000081b167825 */ /* 0x000fcc00078e0008 */
[----:B------:R-:W2:Y:S01]  /*25d0*/  LDG.E.64 R22, desc[UR6][R22.64] ;  /* 0x0000000616167981 */ /* 0x000ea2000c1e1b00 */
[----:B---3--:R-:W-:-:S08]  /*25e0*/  DFMA R12, R20, R20, R12 ;  /* 0x00000014140c722b */ /* 0x008fd0000000000c */
[----:B----4-:R-:W-:-:S08]  /*25f0*/  DFMA R12, R18, R18, R12 ;  /* 0x00000012120c722b */ /* 0x010fd0000000000c */
[----:B-----5:R-:W-:-:S08]  /*2600*/  DFMA R12, R16, R16, R12 ;  /* 0x00000010100c722b */ /* 0x020fd0000000000c */
[----:B------:R-:W-:-:S08]  /*2610*/  DFMA R12, R14, R14, R12 ;  /* 0x0000000e0e0c722b */ /* 0x000fd0000000000c */
[----:B------:R-:W-:Y:S01]  /*2620*/  DFMA R12, R10, R10, R12 ;  /* 0x0000000a0a0c722b */ /* 0x000fe2000000000c */
[----:B------:R-:W-:-:S07]  /*2630*/  VIADD R2, R2, 0x1400 ;  /* 0x0000140002027836 */ /* 0x000fce0000000000 */
[----:B--2---:R-:W-:-:S08]  /*2640*/  DFMA R12, R22, R22, R12 ;  /* 0x00000016160c722b */ /* 0x004fd0000000000c */
[----:B------:R-:W-:-:S11]  /*2650*/  DFMA R12, R24, R24, R12 ;  /* 0x00000018180c722b */ /* 0x000fd6000000000c */
.L_x_145:
[----:B------:R-:W-:Y:S05]  /*2660*/  BSYNC.RECONVERGENT B2 ;  /* 0x0000000000027941 */ /* 0x000fea0003800200 */
.L_x_144:
[----:B------:R-:W-:Y:S05]  /*2670*/  @!P1 BRA `(.L_x_139) ;  /* 0x0000000000909947 */ /* 0x000fea0003800000 */
[----:B------:R-:W-:Y:S01]  /*2680*/  ISETP.GE.U32.AND P0, PT, R5, 0x4, PT ;  /* 0x000000040500780c */ /* 0x000fe20003f06070 */
[----:B------:R-:W-:Y:S01]  /*2690*/  BSSY.RECONVERGENT B2, `(.L_x_146) ;  /* 0x0000014000027945 */ /* 0x000fe20003800200 */
[----:B------:R-:W-:-:S11]  /*26a0*/  LOP3.LUT P1, RZ, R7, 0x3, RZ, 0xc0, !PT ;  /* 0x0000000307ff7812 */ /* 0x000fd6000782c0ff */
[----:B------:R-:W-:Y:S05]  /*26b0*/  @!P0 BRA `(.L_x_147) ;  /* 0x0000000000448947 */ /* 0x000fea0003800000 */
[----:B------:R-:W-:-:S04]  /*26c0*/  IMAD.IADD R3, R2, 0x1, R3 ;  /* 0x0000000102037824 */ /* 0x000fc800078e0203 */
[C---:B------:R-:W-:Y:S01]  /*26d0*/  IMAD.WIDE.U32 R10, R3.reuse, 0x8, R8 ;  /* 0x00000008030a7825 */ /* 0x040fe200078e0008 */
[----:B------:R-:W-:-:S05]  /*26e0*/  IADD3 R15, PT, PT, R3, 0x280, RZ ;  /* 0x00000280030f7810 */ /* 0x000fca0007ffe0ff */
[----:B------:R-:W2:Y:S01]  /*26f0*/  LDG.E.64 R10, desc[UR6][R10.64] ;  /* 0x000000060a0a7981 */ /* 0x000ea2000c1e1b00 */
[----:B------:R-:W-:-:S04]  /*2700*/  IMAD.WIDE.U32 R14, R15, 0x8, R8 ;  /* 0x000000080f0e7825 */ /* 0x000fc800078e0008 */
[C---:B------:R-:W-:Y:S02]  /*2710*/  VIADD R17, R3.reuse, 0x500 ;  /* 0x0000050003117836 */ /* 0x040fe40000000000 */
[----:B------:R-:W3:Y:S01]  /*2720*/  LDG.E.64 R14, desc[UR6][R14.64] ;  /* 0x000000060e0e7981 */ /* 0x000ee2000c1e1b00 */
[----:B------:R-:W-:Y:S02]  /*2730*/  VIADD R19, R3, 0x780 ;  /* 0x0000078003137836 */ /* 0x000fe40000000000 */
[----:B------:R-:W-:-:S04]  /*2740*/  IMAD.WIDE.U32 R16, R17, 0x8, R8 ;  /* 0x0000000811107825 */ /* 0x000fc800078e0008 */
[----:B------:R-:W-:Y:S02]  /*2750*/  IMAD.WIDE.U32 R18, R19, 0x8, R8 ;  /* 0x0000000813127825 */ /* 0x000fe400078e0008 */
[----:B------:R-:W4:Y:S04]  /*2760*/  LDG.E.64 R16, desc[UR6][R16.64] ;  /* 0x0000000610107981 */ /* 0x000f28000c1e1b00 */
[----:B------:R-:W5:Y:S01]  /*2770*/  LDG.E.64 R18, desc[UR6][R18.64] ;  /* 0x0000000612127981 */ /* 0x000f62000c1e1b00 */
[----:B------:R-:W-:Y:S01]  /*2780*/  VIADD R2, R2, 0xa00 ;  /* 0x00000a0002027836 */ /* 0x000fe20000000000 */
[----:B--2---:R-:W-:-:S08]  /*2790*/  DFMA R12, R10, R10, R12 ;  /* 0x0000000a0a0c722b */ /* 0x004fd0000000000c */
[----:B---3--:R-:W-:-:S08]  /*27a0*/  DFMA R12, R14, R14, R12 ;  /* 0x0000000e0e0c722b */ /* 0x008fd0000000000c */
[----:B----4-:R-:W-:-:S08]  /*27b0*/  DFMA R12, R16, R16, R12 ;  /* 0x00000010100c722b */ /* 0x010fd0000000000c */
[----:B-----5:R-:W-:-:S11]  /*27c0*/  DFMA R12, R18, R18, R12 ;  /* 0x00000012120c722b */ /* 0x020fd6000000000c */
.L_x_147:
[----:B------:R-:W-:Y:S05]  /*27d0*/  BSYNC.RECONVERGENT B2 ;  /* 0x0000000000027941 */ /* 0x000fea0003800200 */
.L_x_146:
[----:B------:R-:W-:Y:S05]  /*27e0*/  @!P1 BRA `(.L_x_139) ;  /* 0x0000000000349947 */ /* 0x000fea0003800000 */
[----:B------:R-:W-:-:S04]  /*27f0*/  IMAD.HI.U32 R3, R4, -0x33333333, RZ ;  /* 0xcccccccd04037827 */ /* 0x000fc800078e00ff */
[----:B------:R-:W-:Y:S01]  /*2800*/  IMAD.IADD R5, R2, 0x1, R6 ;  /* 0x0000000102057824 */ /* 0x000fe200078e0206 */
[----:B------:R-:W-:-:S04]  /*2810*/  LOP3.LUT R3, R3, 0xffff, RZ, 0xc0, !PT ;  /* 0x0000ffff03037812 */ /* 0x000fc800078ec0ff */
[----:B------:R-:W-:-:S04]  /*2820*/  LEA.HI R3, R3, 0x1, RZ, 0x17 ;  /* 0x0000000103037811 */ /* 0x000fc800078fb8ff */
[----:B------:R-:W-:-:S05]  /*2830*/  LOP3.LUT R3, R3, 0x3, RZ, 0xc0, !PT ;  /* 0x0000000303037812 */ /* 0x000fca00078ec0ff */
[----:B------:R-:W-:-:S07]  /*2840*/  IMAD.MOV R4, RZ, RZ, -R3 ;  /* 0x000000ffff047224 */ /* 0x000fce00078e0a03 */
.L_x_148:
[----:B------:R-:W-:-:S06]  /*2850*/  IMAD.WIDE.U32 R2, R5, 0x8, R8 ;  /* 0x0000000805027825 */ /* 0x000fcc00078e0008 */
[----:B------:R-:W2:Y:S01]  /*2860*/  LDG.E.64 R2, desc[UR6][R2.64] ;  /* 0x0000000602027981 */ /* 0x000ea2000c1e1b00 */
[----:B------:R-:W-:Y:S02]  /*2870*/  VIADD R4, R4, 0x1 ;  /* 0x0000000104047836 */ /* 0x000fe40000000000 */
[----:B------:R-:W-:-:S03]  /*2880*/  VIADD R5, R5, 0x280 ;  /* 0x0000028005057836 */ /* 0x000fc60000000000 */
[----:B------:R-:W-:Y:S01]  /*2890*/  ISETP.NE.AND P0, PT, R4, RZ, PT ;  /* 0x000000ff0400720c */ /* 0x000fe20003f05270 */
[----:B--2---:R-:W-:-:S12]  /*28a0*/  DFMA R12, R2, R2, R12 ;  /* 0x00000002020c722b */ /* 0x004fd8000000000c */
[----:B------:R-:W-:Y:S05]  /*28b0*/  @P0 BRA `(.L_x_148) ;  /* 0xfffffffc00e40947 */ /* 0x000fea000383ffff */
.L_x_139:
[----:B------:R-:W-:Y:S05]  /*28c0*/  BSYNC.RECONVERGENT B1 ;  /* 0x0000000000017941 */ /* 0x000fea0003800200 */
.L_x_136:
[----:B------:R-:W0:Y:S01]  /*28d0*/  S2R R2, SR_LANEID ;  /* 0x0000000000027919 */ /* 0x000e220000000000 */
[----:B------:R-:W-:Y:S04]  /*28e0*/  SHFL.DOWN PT, R4, R12, 0x1, 0x1f ;  /* 0x08201f000c047f89 */ /* 0x000fe800000e0000 */
[----:B------:R-:W1:Y:S02]  /*28f0*/  SHFL.DOWN PT, R5, R13, 0x1, 0x1f ;  /* 0x08201f000d057f89 */ /* 0x000e6400000e0000 */
[----:B-1----:R-:W-:Y:S01]  /*2900*/  DADD R4, R4, R12 ;  /* 0x0000000004047229 */ /* 0x002fe2000000000c */
[C---:B0-----:R-:W-:Y:S02]  /*2910*/  ISETP.GT.AND P0, PT, R2.reuse, 0x1e, PT ;  /* 0x0000001e0200780c */ /* 0x041fe40003f04270 */
[----:B------:R-:W-:-:S07]  /*2920*/  ISETP.NE.AND P1, PT, R2, RZ, PT ;  /* 0x000000ff0200720c */ /* 0x000fce0003f25270 */
[----:B------:R-:W-:Y:S02]  /*2930*/  FSEL R6, R12, R4, P0 ;  /* 0x000000040c067208 */ /* 0x000fe40000000000 */
[----:B------:R-:W-:Y:S01]  /*2940*/  FSEL R7, R13, R5, P0 ;  /* 0x000000050d077208 */ /* 0x000fe20000000000 */
[----:B------:R-:W0:Y:S01]  /*2950*/  S2R R12, SR_TID.X ;  /* 0x00000000000c7919 */ /* 0x000e220000002100 */
[----:B------:R-:W-:Y:S01]  /*2960*/  ISETP.GT.AND P0, PT, R2, 0x1d, PT ;  /* 0x0000001d0200780c */ /* 0x000fe20003f04270 */
[----:B------:R-:W-:Y:S04]  /*2970*/  SHFL.DOWN PT, R4, R6, 0x2, 0x1f ;  /* 0x08401f0006047f89 */ /* 0x000fe800000e0000 */
[----:B------:R-:W1:Y:S01]  /*2980*/  SHFL.DOWN PT, R5, R7, 0x2, 0x1f ;  /* 0x08401f0007057f89 */ /* 0x000e6200000e0000 */
[----:B------:R-:W2:Y:S01]  /*2990*/  @!P1 S2R R13, SR_CgaCtaId ;  /* 0x00000000000d9919 */ /* 0x000ea20000008800 */
[----:B-1----:R-:W-:Y:S01]  /*29a0*/  DADD R4, R4, R6 ;  /* 0x0000000004047229 */ /* 0x002fe20000000006 */
[----:B0-----:R-:W-:-:S04]  /*29b0*/  @!P1 SHF.R.U32.HI R3, RZ, 0x2, R12 ;  /* 0x00000002ff039819 */ /* 0x001fc8000001160c */
[----:B------:R-:W-:-:S05]  /*29c0*/  @!P1 LOP3.LUT R3, R3, 0xf8, RZ, 0xc0, !PT ;  /* 0x000000f803039812 */ /* 0x000fca00078ec0ff */
        /* <DEDUP_REMOVED lines=12> */
[----:B--2---:R-:W-:-:S05]  /*2a90*/  @!P1 LEA R8, R13, R8, 0x18 ;  /* 0x000000080d089211 */ /* 0x004fca00078ec0ff */
        /* <DEDUP_REMOVED lines=19> */
[----:B------:R-:W0:Y:S04]  /*2bd0*/  LDS.128 R16, [UR4+0x20] ;  /* 0x00002004ff107984 */ /* 0x000e280008000c00 */
[----:B------:R-:W1:Y:S04]  /*2be0*/  LDS.128 R12, [UR4+0x30] ;  /* 0x00003004ff0c7984 */ /* 0x000e680008000c00 */
[----:B------:R-:W2:Y:S01]  /*2bf0*/  LDS.128 R8, [UR4+0x40] ;  /* 0x00004004ff087984 */ /* 0x000ea20008000c00 */
[----:B0-----:R-:W-:-:S03]  /*2c00*/  DADD R16, R4, R16 ;  /* 0x0000000004107229 */ /* 0x001fc60000000010 */
[----:B------:R-:W0:Y:S05]  /*2c10*/  LDS.128 R4, [UR4+0x50] ;  /* 0x00005004ff047984 */ /* 0x000e2a0008000c00 */
[----:B------:R-:W-:-:S08]  /*2c20*/  DADD R16, R16, R18 ;  /* 0x0000000010107229 */ /* 0x000fd00000000012 */
[----:B-1----:R-:W-:-:S08]  /*2c30*/  DADD R12, R16, R12 ;  /* 0x00000000100c7229 */ /* 0x002fd0000000000c */
[----:B------:R-:W-:Y:S02]  /*2c40*/  DADD R2, R12, R14 ;  /* 0x000000000c027229 */ /* 0x000fe4000000000e */
[----:B------:R-:W1:Y:S06]  /*2c50*/  LDS.128 R12, [UR4+0x60] ;  /* 0x00006004ff0c7984 */ /* 0x000e6c0008000c00 */
        /* <DEDUP_REMOVED lines=12> */
[----:B0-----:R-:W-:Y:S01]  /*2d20*/  DADD R2, R2, R4 ;  /* 0x0000000002027229 */ /* 0x001fe20000000004 */
[----:B------:R-:W0:Y:S07]  /*2d30*/  LDS.64 R4, [UR4+0xb0] ;  /* 0x0000b004ff047984 */ /* 0x000e2e0008000a00 */
[----:B------:R-:W-:-:S08]  /*2d40*/  DADD R2, R2, R6 ;  /* 0x0000000002027229 */ /* 0x000fd00000000006 */
[----:B-1----:R-:W-:-:S08]  /*2d50*/  DADD R2, R2, R12 ;  /* 0x0000000002027229 */ /* 0x002fd0000000000c */
[----:B------:R-:W-:-:S08]  /*2d60*/  DADD R2, R2, R14 ;  /* 0x0000000002027229 */ /* 0x000fd0000000000e */
[----:B--2---:R-:W-:-:S08]  /*2d70*/  DADD R2, R2, R8 ;  /* 0x0000000002027229 */ /* 0x004fd00000000008 */
[----:B------:R-:W-:-:S08]  /*2d80*/  DADD R2, R2, R10 ;  /* 0x0000000002027229 */ /* 0x000fd0000000000a */
[----:B0-----:R-:W-:-:S11]  /*2d90*/  DADD R4, R2, R4 ;  /* 0x0000000002047229 */ /* 0x001fd60000000004 */
.L_x_135:
[----:B------:R-:W-:Y:S05]  /*2da0*/  BSYNC.RECONVERGENT B0 ;  /* 0x0000000000007941 */ /* 0x000fea0003800200 */
.L_x_119:
[----:B------:R-:W-:Y:S05]  /*2db0*/  @P0 EXIT ;  /* 0x000000000000094d */ /* 0x000fea0003800000 */
[----:B------:R-:W1:Y:S02]  /*2dc0*/  LDC.64 R2, c[0x0][0x388] ;  /* 0x0000e200ff027b82 */ /* 0x000e640000000a00 */
[----:B-1----:R-:W-:-:S05]  /*2dd0*/  IMAD.WIDE.U32 R2, R0, 0x8, R2 ;  /* 0x0000000800027825 */ /* 0x002fca00078e0002 */
[----:B------:R-:W-:Y:S01]  /*2de0*/  STG.E.64 desc[UR6][R2.64], R4 ;  /* 0x0000000402007986 */ /* 0x000fe2000c101b06 */
[----:B------:R-:W-:Y:S05]  /*2df0*/  EXIT ;  /* 0x000000000000794d */ /* 0x000fea0003800000 */
.L_x_149:
        /* <DEDUP_REMOVED lines=16> */
.L_x_326:


//--------------------- .text._ZN3cub18CUB_300001_SM_10006detail6reduce28DeviceReduceSingleTileKernelINS2_10policy_hubIdjN4cuda3std3__44plusIdEEE10Policy1000EN6thrust24THRUST_300001_SM_1000_NS6detail15normal_iteratorINSD_10device_ptrIdEEEEPdjS9_dd15SquareTransformEEvT0_T1_T2_T3_T4_T6_ --------------------------
	.section	.text._ZN3cub18CUB_300001_SM_10006detail6reduce28DeviceReduceSingleTileKernelINS2_10policy_hubIdjN4cuda3std3__44plusIdEEE10Policy1000EN6thrust24THRUST_300001_SM_1000_NS6detail15normal_iteratorINSD_10device_ptrIdEEEEPdjS9_dd15SquareTransformEEvT0_T1_T2_T3_T4_T6_,"ax",@progbits
	.align	128
        .global         _ZN3cub18CUB_300001_SM_10006detail6reduce28DeviceReduceSingleTileKernelINS2_10policy_hubIdjN4cuda3std3__44plusIdEEE10Policy1000EN6thrust24THRUST_300001_SM_1000_NS6detail15normal_iteratorINSD_10device_ptrIdEEEEPdjS9_dd15SquareTransformEEvT0_T1_T2_T3_T4_T6_
        .type           _ZN3cub18CUB_300001_SM_10006detail6reduce28DeviceReduceSingleTileKernelINS2_10policy_hubIdjN4cuda3std3__44plusIdEEE10Policy1000EN6thrust24THRUST_300001_SM_1000_NS6detail15normal_iteratorINSD_10device_ptrIdEEEEPdjS9_dd15SquareTransformEEvT0_T1_T2_T3_T4_T6_,@function
        .size           _ZN3cub18CUB_300001_SM_10006detail6reduce28DeviceReduceSingleTileKernelINS2_10policy_hubIdjN4cuda3std3__44plusIdEEE10Policy1000EN6thrust24THRUST_300001_SM_1000_NS6detail15normal_iteratorINSD_10device_ptrIdEEEEPdjS9_dd15SquareTransformEEvT0_T1_T2_T3_T4_T6_,(.L_x_327 - _ZN3cub18CUB_300001_SM_10006detail6reduce28DeviceReduceSingleTileKernelINS2_10policy_hubIdjN4cuda3std3__44plusIdEEE10Policy1000EN6thrust24THRUST_300001_SM_1000_NS6detail15normal_iteratorINSD_10device_ptrIdEEEEPdjS9_dd15SquareTransformEEvT0_T1_T2_T3_T4_T6_)
        .other          _ZN3cub18CUB_300001_SM_10006detail6reduce28DeviceReduceSingleTileKernelINS2_10policy_hubIdjN4cuda3std3__44plusIdEEE10Policy1000EN6thrust24THRUST_300001_SM_1000_NS6detail15normal_iteratorINSD_10device_ptrIdEEEEPdjS9_dd15SquareTransformEEvT0_T1_T2_T3_T4_T6_,@"STO_CUDA_ENTRY STV_DEFAULT"
_ZN3cub18CUB_300001_SM_10006detail6reduce28DeviceReduceSingleTileKernelINS2_10policy_hubIdjN4cuda3std3__44plusIdEEE10Policy1000EN6thrust24THRUST_300001_SM_1000_NS6detail15normal_iteratorINSD_10device_ptrIdEEEEPdjS9_dd15SquareTransformEEvT0_T1_T2_T3_T4_T6_:
.text._ZN3cub18CUB_300001_SM_10006detail6reduce28DeviceReduceSingleTileKernelINS2_10policy_hubIdjN4cuda3std3__44plusIdEEE10Policy1000EN6thrust24THRUST_300001_SM_1000_NS6detail15normal_iteratorINSD_10device_ptrIdEEEEPdjS9_dd15SquareTransformEEvT0_T1_T2_T3_T4_T6_:
        /* <DEDUP_REMOVED lines=13> */
.L_x_150:
[----:B------:R-:W-:Y:S01]  /*00d0*/  ISETP.GT.U32.AND P0, PT, R2, 0x13ff, PT ;  /* 0x000013ff0200780c */ /* 0x000fe20003f04070 */
[----:B------:R-:W-:-:S12]  /*00e0*/  BSSY.RECONVERGENT B0, `(.L_x_151) ;  /* 0x0000282000007945 */ /* 0x000fd80003800200 */
        /* <DEDUP_REMOVED lines=12> */
.L_x_154:
[----:B------:R-:W-:Y:S05]  /*01b0*/  BSYNC.RECONVERGENT B1 ;  /* 0x0000000000017941 */ /* 0x000fea0003800200 */
.L_x_153:
[----:B------:R-:W-:Y:S01]  /*01c0*/  ISETP.GE.U32.AND P0, PT, R41, R2, PT ;  /* 0x000000022900720c */ /* 0x000fe20003f06070 */
[----:B------:R-:W-:-:S12]  /*01d0*/  BSSY.RECONVERGENT B1, `(.L_x_155) ;  /* 0x0000073000017945 */ /* 0x000fd80003800200 */
[----:B------:R-:W-:Y:S05]  /*01e0*/  @P0 BRA `(.L_x_156) ;  /* 0x0000000400c40947 */ /* 0x000fea0003800000 */
[----:B------:R-:W-:Y:S01]  /*01f0*/  LOP3.LUT R5, RZ, R41, RZ, 0x33, !PT ;  /* 0x00000029ff057212 */ /* 0x000fe200078e33ff */
[----:B------:R-:W-:Y:S04]  /*0200*/  BSSY.RECONVERGENT B2, `(.L_x_157) ;  /* 0x0000034000027945 */ /* 0x000fe80003800200 */
[----:B------:R-:W-:-:S04]  /*0210*/  IMAD.IADD R5, R5, 0x1, R2 ;  /* 0x0000000105057824 */ /* 0x000fc800078e0202 */
[C---:B------:R-:W-:Y:S01]  /*0220*/  IMAD.HI.U32 R40, R5.reuse, -0x33333333, RZ ;  /* 0xcccccccd05287827 */ /* 0x040fe200078e00ff */
[----:B------:R-:W-:-:S04]  /*0230*/  ISETP.GE.U32.AND P1, PT, R5, 0x2580, PT ;  /* 0x000025800500780c */ /* 0x000fc80003f26070 */
[----:B------:R-:W-:-:S04]  /*0240*/  LEA.HI R40, R40, 0x1, RZ, 0x17 ;  /* 0x0000000128287811 */ /* 0x000fc800078fb8ff */
[----:B------:R-:W-:-:S04]  /*0250*/  LOP3.LUT R42, R40, 0xf, RZ, 0xc0, !PT ;  /* 0x0000000f282a7812 */ /* 0x000fc800078ec0ff */
[----:B------:R-:W-:Y:S01]  /*0260*/  ISETP.NE.AND P0, PT, R42, RZ, PT ;  /* 0x000000ff2a00720c */ /* 0x000fe20003f05270 */
[----:B------:R-:W-:-:S12]  /*0270*/  @!P1 BRA `(.L_x_158) ;  /* 0x0000000000b09947 */ /* 0x000fd80003800000 */
[----:B------:R-:W0:Y:S01]  /*0280*/  LDC.64 R4, c[0x0][0x380] ;  /* 0x0000e000ff047b82 */ /* 0x000e220000000a00 */
[----:B------:R-:W-:-:S05]  /*0290*/  LOP3.LUT R0, R40, 0xfffff0, RZ, 0xc0, !PT ;  /* 0x00fffff028007812 */ /* 0x000fca00078ec0ff */
[----:B------:R-:W-:Y:S02]  /*02a0*/  IMAD.MOV R0, RZ, RZ, -R0 ;  /* 0x000000ffff007224 */ /* 0x000fe400078e0a00 */
[----:B0-----:R-:W-:-:S03]  /*02b0*/  IMAD.WIDE.U32 R4, R41, 0x8, R4 ;  /* 0x0000000829047825 */ /* 0x001fc600078e0004 */
[----:B------:R-:W-:-:S05]  /*02c0*/  IADD3 R4, P1, PT, R4, 0xa000, RZ ;  /* 0x0000a00004047810 */ /* 0x000fca0007f3e0ff */
[----:B------:R-:W-:-:S08]  /*02d0*/  IMAD.X R5, RZ, RZ, R5, P1 ;  /* 0x000000ffff057224 */ /* 0x000fd000008e0605 */
.L_x_159:
        /* <DEDUP_REMOVED lines=38> */
.L_x_158:
[----:B------:R-:W-:Y:S05]  /*0540*/  BSYNC.RECONVERGENT B2 ;  /* 0x0000000000027941 */ /* 0x000fea0003800200 */
.L_x_157:
[----:B------:R-:W-:Y:S05]  /*0550*/  @!P0 BRA `(.L_x_156) ;  /* 0x0000000000e88947 */ /* 0x000fea0003800000 */
[----:B------:R-:W-:Y:S01]  /*0560*/  ISETP.GE.U32.AND P0, PT, R42, 0x8, PT ;  /* 0x000000082a00780c */ /* 0x000fe20003f06070 */
[----:B------:R-:W-:Y:S01]  /*0570*/  BSSY.RECONVERGENT B2, `(.L_x_160) ;  /* 0x0000017000027945 */ /* 0x000fe20003800200 */
[----:B------:R-:W-:-:S04]  /*0580*/  LOP3.LUT R22, R40, 0x7, RZ, 0xc0, !PT ;  /* 0x0000000728167812 */ /* 0x000fc800078ec0ff */
[----:B------:R-:W-:-:S07]  /*0590*/  ISETP.NE.AND P1, PT, R22, RZ, PT ;  /* 0x000000ff1600720c */ /* 0x000fce0003f25270 */
[----:B------:R-:W-:Y:S06]  /*05a0*/  @!P0 BRA `(.L_x_161) ;  /* 0x00000000004c8947 */ /* 0x000fec0003800000 */
        /* <DEDUP_REMOVED lines=19> */
.L_x_161:
[----:B------:R-:W-:Y:S05]  /*06e0*/  BSYNC.RECONVERGENT B2 ;  /* 0x0000000000027941 */ /* 0x000fea0003800200 */
.L_x_160:
        /* <DEDUP_REMOVED lines=17> */
.L_x_163:
[----:B------:R-:W-:Y:S05]  /*0800*/  BSYNC.RECONVERGENT B2 ;  /* 0x0000000000027941 */ /* 0x000fea0003800200 */
.L_x_162:
[----:B------:R-:W-:Y:S05]  /*0810*/  @!P1 BRA `(.L_x_156) ;  /* 0x0000000000389947 */ /* 0x000fea0003800000 */
[----:B------:R-:W0:Y:S01]  /*0820*/  LDC.64 R4, c[0x0][0x380] ;  /* 0x0000e000ff047b82 */ /* 0x000e220000000a00 */
[----:B------:R-:W-:Y:S02]  /*0830*/  IMAD.MOV R0, RZ, RZ, -R0 ;  /* 0x000000ffff007224 */ /* 0x000fe400078e0a00 */
[----:B0-----:R-:W-:-:S04]  /*0840*/  IMAD.WIDE.U32 R4, R41, 0x8, R4 ;  /* 0x0000000829047825 */ /* 0x001fc800078e0004 */
[----:B------:R-:W-:Y:S02]  /*0850*/  IMAD.MOV.U32 R6, RZ, RZ, R4 ;  /* 0x000000ffff067224 */ /* 0x000fe400078e0004 */
[----:B------:R-:W-:-:S07]  /*0860*/  IMAD.MOV.U32 R7, RZ, RZ, R5 ;  /* 0x000000ffff077224 */ /* 0x000fce00078e0005 */
.L_x_164:
        /* <DEDUP_REMOVED lines=9> */
.L_x_156:
[----:B------:R-:W-:Y:S05]  /*0900*/  BSYNC.RECONVERGENT B1 ;  /* 0x0000000000017941 */ /* 0x000fea0003800200 */
.L_x_155:
        /* <DEDUP_REMOVED lines=28> */
[----:B-1----:R-:W-:-:S03]  /*0ad0*/  @!P1 LEA R9, R13, R2, 0x18 ;  /* 0x000000020d099211 */ /* 0x002fc600078ec0ff */
[----:B------:R-:W0:Y:S02]  /*0ae0*/  SHFL.DOWN PT, R5, R11, 0x8, 0x1f ;  /* 0x09001f000b057f89 */ /* 0x000e2400000e0000 */
[----:B0-----:R-:W-:-:S10]  /*0af0*/  DADD R4, R4, R10 ;  /* 0x0000000004047229 */ /* 0x001fd4000000000a */
[----:B------:R-:W-:Y:S02]  /*0b00*/  FSEL R6, R10, R4, P0 ;  /* 0x000000040a067208 */ /* 0x000fe40000000000 */
[----:B------:R-:W-:Y:S01]  /*0b10*/  FSEL R7, R11, R5, P0 ;  /* 0x000000050b077208 */ /* 0x000fe20000000000 */
[----:B------:R-:W-:Y:S01]  /*0b20*/  @!P1 IMAD.IADD R11, R0, 0x1, R9 ;  /* 0x00000001000b9824 */ /* 0x000fe200078e0209 */
        /* <DEDUP_REMOVED lines=14> */
[----:B------:R-:W2:Y:S04]  /*0c10*/  LDS.128 R16, [UR4+0x30] ;  /* 0x00003004ff107984 */ /* 0x000ea80008000c00 */
[----:B-1----:R-:W1:Y:S01]  /*0c20*/  LDS.128 R4, [UR4+0x40] ;  /* 0x00004004ff047984 */ /* 0x002e620008000c00 */
[----:B0-----:R-:W-:-:S03]  /*0c30*/  DADD R12, R8, R12 ;  /* 0x00000000080c7229 */ /* 0x001fc6000000000c */
[----:B------:R-:W0:Y:S05]  /*0c40*/  LDS.128 R8, [UR4+0x50] ;  /* 0x00005004ff087984 */ /* 0x000e2a0008000c00 */
[----:B------:R-:W-:-:S08]  /*0c50*/  DADD R12, R12, R14 ;  /* 0x000000000c0c7229 */ /* 0x000fd0000000000e */
[----:B--2---:R-:W-:-:S08]  /*0c60*/  DADD R12, R12, R16 ;  /* 0x000000000c0c7229 */ /* 0x004fd00000000010 */
[----:B------:R-:W-:Y:S02]  /*0c70*/  DADD R18, R12, R18 ;  /* 0x000000000c127229 */ /* 0x000fe40000000012 */
[----:B------:R-:W2:Y:S06]  /*0c80*/  LDS.128 R12, [UR4+0x60] ;  /* 0x00006004ff0c7984 */ /* 0x000eac0008000c00 */
[----:B-1----:R-:W-:-:S08]  /*0c90*/  DADD R4, R18, R4 ;  /* 0x0000000012047229 */ /* 0x002fd00000000004 */
[----:B------:R-:W-:Y:S02]  /*0ca0*/  DADD R2, R4, R6 ;  /* 0x0000000004027229 */ /* 0x000fe40000000006 */
[----:B------:R-:W1:Y:S06]  /*0cb0*/  LDS.128 R4, [UR4+0x70] ;  /* 0x00007004ff047984 */ /* 0x000e6c0008000c00 */
[----:B0-----:R-:W-:-:S08]  /*0cc0*/  DADD R2, R2, R8 ;  /* 0x0000000002027229 */ /* 0x001fd00000000008 */
[----:B------:R-:W-:Y:S01]  /*0cd0*/  DADD R2, R2, R10 ;  /* 0x0000000002027229 */ /* 0x000fe2000000000a */
[----:B------:R-:W0:Y:S07]  /*0ce0*/  LDS.128 R8, [UR4+0x80] ;  /* 0x00008004ff087984 */ /* 0x000e2e0008000c00 */
[----:B--2---:R-:W-:-:S08]  /*0cf0*/  DADD R2, R2, R12 ;  /* 0x0000000002027229 */ /* 0x004fd0000000000c */
        /* <DEDUP_REMOVED lines=14> */
.L_x_165:
        /* <DEDUP_REMOVED lines=26> */
[----:B0-----:R-:W-:-:S10]  /*0f80*/  DADD R4, R4, R8 ;  /* 0x0000000004047229 */ /* 0x001fd40000000008 */
[----:B------:R-:W-:Y:S02]  /*0f90*/  FSEL R6, R8, R4, P0 ;  /* 0x0000000408067208 */ /* 0x000fe40000000000 */
[----:B------:R-:W-:Y:S01]  /*0fa0*/  FSEL R7, R9, R5, P0 ;  /* 0x0000000509077208 */ /* 0x000fe20000000000 */
[----:B------:R-:W0:Y:S01]  /*0fb0*/  @!P1 S2R R8, SR_CgaCtaId ;  /* 0x0000000000089919 */ /* 0x000e220000008800 */
[----:B------:R-:W-:Y:S01]  /*0fc0*/  ISETP.GT.AND P0, PT, R0, R13, PT ;  /* 0x0000000d0000720c */ /* 0x000fe20003f04270 */
[----:B------:R-:W-:Y:S01]  /*0fd0*/  VIADD R0, R12, 0x10 ;  /* 0x000000100c007836 */ /* 0x000fe20000000000 */
[----:B------:R-:W-:Y:S04]  /*0fe0*/  SHFL.DOWN PT, R4, R6, 0x8, R13 ;  /* 0x0900000006047989 */ /* 0x000fe800000e000d */
[----:B------:R-:W1:Y:S02]  /*0ff0*/  SHFL.DOWN PT, R5, R7, 0x8, R13 ;  /* 0x0900000007057989 */ /* 0x000e6400000e000d */
[----:B-1----:R-:W-:-:S10]  /*1000*/  DADD R4, R4, R6 ;  /* 0x0000000004047229 */ /* 0x002fd40000000006 */
[----:B------:R-:W-:Y:S02]  /*1010*/  FSEL R10, R6, R4, P0 ;  /* 0x00000004060a7208 */ /* 0x000fe40000000000 */
[----:B------:R-:W-:Y:S02]  /*1020*/  FSEL R11, R7, R5, P0 ;  /* 0x00000005070b7208 */ /* 0x000fe40000000000 */
[----:B------:R-:W-:Y:S01]  /*1030*/  @!P1 MOV R7, 0x400 ;  /* 0x0000040000079802 */ /* 0x000fe20000000f00 */
[----:B------:R-:W-:Y:S01]  /*1040*/  SHFL.DOWN PT, R4, R10, 0x10, R13 ;  /* 0x0a0000000a047989 */ /* 0x000fe200000e000d */
[----:B------:R-:W-:Y:S02]  /*1050*/  ISETP.GT.AND P0, PT, R0, R13, PT ;  /* 0x0000000d0000720c */ /* 0x000fe40003f04270 */
        /* <DEDUP_REMOVED lines=14> */
[----:B------:R-:W-:Y:S01]  /*1140*/  ISETP.GT.U32.AND P1, PT, R2, 0x20, PT ;  /* 0x000000200200780c */ /* 0x000fe20003f24070 */
[----:B-1----:R-:W-:-:S09]  /*1150*/  ULEA UR4, UR5, UR4, 0x18 ;  /* 0x0000000405047291 */ /* 0x002fd2000f8ec0ff */
[----:B------:R-:W1:Y:S04]  /*1160*/  LDS.128 R12, [UR4+0x20] ;  /* 0x00002004ff0c7984 */ /* 0x000e680008000c00 */
[----:B0-----:R-:W0:Y:S01]  /*1170*/  LDS.128 R4, [UR4+0x30] ;  /* 0x00003004ff047984 */ /* 0x001e220008000c00 */
        /* <DEDUP_REMOVED lines=70> */
[----:B------:R-:W0:Y:S01]  /*15e0*/  LDS.64 R4, [UR4+0xb0] ;  /* 0x0000b004ff047984 */ /* 0x000e220008000a00 */
        /* <DEDUP_REMOVED lines=8> */
[----:B------:R-:W-:-:S04]  /*1670*/  ISETP.GT.U32.AND P1, PT, R2, 0x260, PT ;  /* 0x000002600200780c */ /* 0x000fc80003f24070 */
[----:B0-----:R-:W-:-:S10]  /*1680*/  DADD R4, R4, R6 ;  /* 0x0000000004047229 */ /* 0x001fd40000000006 */
[----:B------:R-:W-:Y:S02]  /*1690*/  FSEL R8, R4, R6, P1 ;  /* 0x0000000604087208 */ /* 0x000fe40000800000 */
[----:B------:R-:W-:Y:S01]  /*16a0*/  FSEL R9, R5, R7, P1 ;  /* 0x0000000705097208 */ /* 0x000fe20000800000 */
[----:B------:R-:W-:Y:S06]  /*16b0*/  BRA `(.L_x_166) ;  /* 0x0000001000907947 */ /* 0x000fec0003800000 */
.L_x_152:
[----:B------:R-:W0:Y:S01]  /*16c0*/  S2R R0, SR_TID.X ;  /* 0x0000000000007919 */ /* 0x000e220000002100 */
[----:B------:R-:W1:Y:S02]  /*16d0*/  LDCU.64 UR4, c[0x0][0x380] ;  /* 0x00007000ff0477ac */ /* 0x000e640008000a00 */
[----:B-1----:R-:W-:Y:S02]  /*16e0*/  IMAD.U32 R6, RZ, RZ, UR4 ;  /* 0x00000004ff067e24 */ /* 0x002fe4000f8e00ff */
[----:B------:R-:W-:Y:S02]  /*16f0*/  IMAD.U32 R7, RZ, RZ, UR5 ;  /* 0x00000005ff077e24 */ /* 0x000fe4000f8e00ff */
        /* <DEDUP_REMOVED lines=10> */
[----:B------:R-:W-:-:S04]  /*17a0*/  UMOV UR4, 0x1400 ;  /* 0x0000140000047882 */ /* 0x000fc80000000000 */
[----:B------:R-:W-:Y:S01]  /*17b0*/  ISETP.GE.U32.AND P0, PT, R3, 0x1400, PT ;  /* 0x000014000300780c */ /* 0x000fe20003f06070 */
        /* <DEDUP_REMOVED lines=9> */
[----:B------:R-:W0:Y:S01]  /*1850*/  LDC R2, c[0x0][0x390] ;  /* 0x0000e400ff027b82 */ /* 0x000e220000000800 */
[----:B------:R-:W-:-:S07]  /*1860*/  UMOV UR4, 0x1400 ;  /* 0x0000140000047882 */ /* 0x000fce0000000000 */
[----:B------:R-:W1:Y:S02]  /*1870*/  LDC.64 R6, c[0x0][0x380] ;  /* 0x0000e000ff067b82 */ /* 0x000e640000000a00 */
.L_x_169:
[----:B------:R-:W-:-:S04]  /*1880*/  VIADD R9, R0, UR4 ;  /* 0x0000000400097c36 */ /* 0x000fc80008000000 */
[----:B-1----:R-:W-:-:S05]  /*1890*/  IMAD.WIDE.U32 R8, R9, 0x8, R6 ;  /* 0x0000000809087825 */ /* 0x002fca00078e0006 */
        /* <DEDUP_REMOVED lines=8> */
[----:B--2---:R-:W-:-:S08]  /*1920*/  DFMA R10, R10, R10, R38 ;  /* 0x0000000a0a0a722b */ /* 0x004fd00000000026 */
[----:B---3--:R-:W-:Y:S01]  /*1930*/  DFMA R10, R12, R12, R10 ;  /* 0x0000000c0c0a722b */ /* 0x008fe2000000000a */
[----:B0-----:R-:W-:-:S05]  /*1940*/  VIADD R12, R2, -UR4 ;  /* 0x80000004020c7c36 */ /* 0x001fca0008000000 */
[----:B------:R-:W-:Y:S02]  /*1950*/  ISETP.GE.U32.AND P0, PT, R12, 0x1400, PT ;  /* 0x000014000c00780c */ /* 0x000fe40003f06070 */
[----:B----4-:R-:W-:-:S08]  /*1960*/  DFMA R10, R14, R14, R10 ;  /* 0x0000000e0e0a722b */ /* 0x010fd0000000000a */
[----:B-----5:R-:W-:-:S08]  /*1970*/  DFMA R10, R16, R16, R10 ;  /* 0x00000010100a722b */ /* 0x020fd0000000000a */
[----:B------:R-:W-:-:S08]  /*1980*/  DFMA R10, R18, R18, R10 ;  /* 0x00000012120a722b */ /* 0x000fd0000000000a */
[----:B------:R-:W-:-:S08]  /*1990*/  DFMA R10, R20, R20, R10 ;  /* 0x00000014140a722b */ /* 0x000fd0000000000a */
[----:B------:R-:W-:-:S08]  /*19a0*/  DFMA R10, R22, R22, R10 ;  /* 0x00000016160a722b */ /* 0x000fd0000000000a */
[----:B------:R-:W-:Y:S01]  /*19b0*/  DFMA R38, R4, R4, R10 ;  /* 0x000000040426722b */ /* 0x000fe2000000000a */
[----:B------:R-:W-:Y:S10]  /*19c0*/  @!P0 BRA `(.L_x_168) ;  /* 0x0000000800a48947 */ /* 0x000ff40003800000 */
[----:B------:R-:W-:-:S06]  /*19d0*/  UIADD3 UR4, UPT, UPT, UR4, 0x1400, URZ ;  /* 0x0000140004047890 */ /* 0x000fcc000fffe0ff */
[----:B------:R-:W-:-:S13]  /*19e0*/  ISETP.LT.U32.AND P0, PT, R3, UR4, PT ;  /* 0x0000000403007c0c */ /* 0x000fda000bf01070 */
[----:B------:R-:W-:Y:S05]  /*19f0*/  @!P0 BRA `(.L_x_169) ;  /* 0xfffffffc00a08947 */ /* 0x000fea000383ffff */
.L_x_167:
[----:B------:R-:W-:Y:S01]  /*1a00*/  VIADD R3, R2, -UR4 ;  /* 0x8000000402037c36 */ /* 0x000fe20008000000 */
[----:B------:R-:W-:Y:S04]  /*1a10*/  BSSY.RECONVERGENT B1, `(.L_x_168) ;  /* 0x00000a4000017945 */ /* 0x000fe80003800200 */
[----:B------:R-:W-:-:S04]  /*1a20*/  ISETP.GE.AND P0, PT, R0, R3, PT ;  /* 0x000000030000720c */ /* 0x000fc80003f06270 */
[----:B------:R-:W-:-:S13]  /*1a30*/  ISETP.LE.U32.OR P0, PT, R2, UR4, P0 ;  /* 0x0000000402007c0c */ /* 0x000fda0008703470 */
[----:B------:R-:W-:Y:S05]  /*1a40*/  @P0 BRA `(.L_x_170) ;  /* 0x0000000800800947 */ /* 0x000fea0003800000 */
[----:B------:R-:W-:Y:S01]  /*1a50*/  LOP3.LUT R3, RZ, R0, RZ, 0x33, !PT ;  /* 0x00000000ff037212 */ /* 0x000fe200078e33ff */
[----:B------:R-:W-:Y:S03]  /*1a60*/  BSSY.RECONVERGENT B2, `(.L_x_171) ;  /* 0x0000053000027945 */ /* 0x000fe60003800200 */
[----:B------:R-:W-:-:S04]  /*1a70*/  IADD3 R3, PT, PT, R2, -UR4, R3 ;  /* 0x8000000402037c10 */ /* 0x000fc8000fffe003 */
[C---:B------:R-:W-:Y:S01]  /*1a80*/  ISETP.GE.U32.AND P0, PT, R3.reuse, 0x2580, PT ;  /* 0x000025800300780c */ /* 0x040fe20003f06070 */
[----:B------:R-:W-:-:S05]  /*1a90*/  IMAD.HI.U32 R2, R3, -0x33333333, RZ ;  /* 0xcccccccd03027827 */ /* 0x000fca00078e00ff */
[----:B------:R-:W-:Y:S01]  /*1aa0*/  LEA.HI R3, R2, 0x1, RZ, 0x17 ;  /* 0x0000000102037811 */ /* 0x000fe200078fb8ff */
[----:B------:R-:W-:-:S03]  /*1ab0*/  IMAD.MOV.U32 R2, RZ, RZ, R0 ;  /* 0x000000ffff027224 */ /* 0x000fc600078e0000 */
[----:B------:R-:W-:-:S03]  /*1ac0*/  LOP3.LUT R4, R3, 0xf, RZ, 0xc0, !PT ;  /* 0x0000000f03047812 */ /* 0x000fc600078ec0ff */
[----:B------:R-:W-:Y:S05]  /*1ad0*/  @!P0 BRA `(.L_x_172) ;  /* 0x00000004002c8947 */ /* 0x000fea0003800000 */
[----:B------:R-:W-:Y:S01]  /*1ae0*/  LOP3.LUT R42, R3, 0xfffff0, RZ, 0xc0, !PT ;  /* 0x00fffff0032a7812 */ /* 0x000fe200078ec0ff */
[----:B------:R-:W-:Y:S01]  /*1af0*/  BSSY.RECONVERGENT B3, `(.L_x_173) ;  /* 0x0000048000037945 */ /* 0x000fe20003800200 */
[C---:B------:R-:W-:Y:S01]  /*1b00*/  LOP3.LUT R2, R0.reuse, 0x1400, RZ, 0xfc, !PT ;  /* 0x0000140000027812 */ /* 0x040fe200078efcff */
[----:B------:R-:W-:Y:S02]  /*1b10*/  VIADD R5, R0, UR4 ;  /* 0x0000000400057c36 */ /* 0x000fe40008000000 */
[----:B------:R-:W-:-:S07]  /*1b20*/  IMAD.MOV R42, RZ, RZ, -R42 ;  /* 0x000000ffff2a7224 */ /* 0x000fce00078e0a2a */
.L_x_174:
[----:B------:R-:W-:-:S04]  /*1b30*/  IMAD.WIDE.U32 R36, R5, 0x8, R6 ;  /* 0x0000000805247825 */ /* 0x000fc800078e0006 */
[C---:B------:R-:W-:Y:S02]  /*1b40*/  VIADD R35, R5.reuse, 0x280 ;  /* 0x0000028005237836 */ /* 0x040fe40000000000 */
[----:B------:R-:W2:Y:S01]  /*1b50*/  LDG.E.64 R36, desc[UR6][R36.64] ;  /* 0x0000000624247981 */ /* 0x000ea2000c1e1b00 */
        /* <DEDUP_REMOVED lines=44> */
[----:B------:R-:W-:Y:S02]  /*1e20*/  VIADD R42, R42, 0x10 ;  /* 0x000000102a2a7836 */ /* 0x000fe40000000000 */
[----:B------:R-:W-:Y:S02]  /*1e30*/  VIADD R2, R2, 0x2800 ;  /* 0x0000280002027836 */ /* 0x000fe40000000000 */
[----:B------:R-:W-:Y:S01]  /*1e40*/  VIADD R5, R5, 0x2800 ;  /* 0x0000280005057836 */ /* 0x000fe20000000000 */
[----:B------:R-:W-:Y:S01]  /*1e50*/  ISETP.NE.AND P0, PT, R42, RZ, PT ;  /* 0x000000ff2a00720c */ /* 0x000fe20003f05270 */
        /* <DEDUP_REMOVED lines=17> */
[----:B------:R-:W-:Y:S05]  /*1f70*/  BSYNC.RECONVERGENT B3 ;  /* 0x0000000000037941 */ /* 0x000fea0003800200 */
.L_x_173:
[----:B------:R-:W-:-:S07]  /*1f80*/  VIADD R2, R2, 0xffffec00 ;  /* 0xffffec0002027836 */ /* 0x000fce0000000000 */
.L_x_172:
[----:B------:R-:W-:Y:S05]  /*1f90*/  BSYNC.RECONVERGENT B2 ;  /* 0x0000000000027941 */ /* 0x000fea0003800200 */
.L_x_171:
[----:B------:R-:W-:-:S13]  /*1fa0*/  ISETP.NE.AND P0, PT, R4, RZ, PT ;  /* 0x000000ff0400720c */ /* 0x000fda0003f05270 */
[----:B------:R-:W-:Y:S05]  /*1fb0*/  @!P0 BRA `(.L_x_170) ;  /* 0x0000000400248947 */ /* 0x000fea0003800000 */
[----:B------:R-:W-:Y:S01]  /*1fc0*/  ISETP.GE.U32.AND P0, PT, R4, 0x8, PT ;  /* 0x000000080400780c */ /* 0x000fe20003f06070 */
[----:B------:R-:W-:Y:S01]  /*1fd0*/  BSSY.RECONVERGENT B2, `(.L_x_175) ;  /* 0x0000025000027945 */ /* 0x000fe20003800200 */
[----:B------:R-:W-:-:S04]  /*1fe0*/  LOP3.LUT R18, R3, 0x7, RZ, 0xc0, !PT ;  /* 0x0000000703127812 */ /* 0x000fc800078ec0ff */
[----:B------:R-:W-:-:S07]  /*1ff0*/  ISETP.NE.AND P1, PT, R18, RZ, PT ;  /* 0x000000ff1200720c */ /* 0x000fce0003f25270 */
[----:B------:R-:W-:Y:S06]  /*2000*/  @!P0 BRA `(.L_x_176) ;  /* 0x0000000000848947 */ /* 0x000fec0003800000 */
[----:B------:R-:W-:-:S04]  /*2010*/  VIADD R19, R2, UR4 ;  /* 0x0000000402137c36 */ /* 0x000fc80008000000 */
        /* <DEDUP_REMOVED lines=32> */
.L_x_176:
[----:B------:R-:W-:Y:S05]  /*2220*/  BSYNC.RECONVERGENT B2 ;  /* 0x0000000000027941 */ /* 0x000fea0003800200 */
.L_x_175:
        /* <DEDUP_REMOVED lines=23> */
.L_x_178:
[----:B------:R-:W-:Y:S05]  /*23a0*/  BSYNC.RECONVERGENT B2 ;  /* 0x0000000000027941 */ /* 0x000fea0003800200 */
.L_x_177:
[----:B------:R-:W-:Y:S05]  /*23b0*/  @!P1 BRA `(.L_x_170) ;  /* 0x0000000000249947 */ /* 0x000fea0003800000 */
[----:B------:R-:W-:Y:S02]  /*23c0*/  VIADD R5, R2, UR4 ;  /* 0x0000000402057c36 */ /* 0x000fe40008000000 */
[----:B------:R-:W-:-:S07]  /*23d0*/  IMAD.MOV R4, RZ, RZ, -R3 ;  /* 0x000000ffff047224 */ /* 0x000fce00078e0a03 */
.L_x_179:
[----:B------:R-:W-:-:S06]  /*23e0*/  IMAD.WIDE.U32 R2, R5, 0x8, R6 ;  /* 0x0000000805027825 */ /* 0x000fcc00078e0006 */
[----:B------:R-:W2:Y:S01]  /*23f0*/  LDG.E.64 R2, desc[UR6][R2.64] ;  /* 0x0000000602027981 */ /* 0x000ea2000c1e1b00 */
[----:B------:R-:W-:Y:S02]  /*2400*/  VIADD R4, R4, 0x1 ;  /* 0x0000000104047836 */ /* 0x000fe40000000000 */
[----:B------:R-:W-:-:S03]  /*2410*/  VIADD R5, R5, 0x280 ;  /* 0x0000028005057836 */ /* 0x000fc60000000000 */
[----:B------:R-:W-:Y:S01]  /*2420*/  ISETP.NE.AND P0, PT, R4, RZ, PT ;  /* 0x000000ff0400720c */ /* 0x000fe20003f05270 */
[----:B--2---:R-:W-:-:S12]  /*2430*/  DFMA R38, R2, R2, R38 ;  /* 0x000000020226722b */ /* 0x004fd80000000026 */
[----:B------:R-:W-:Y:S05]  /*2440*/  @P0 BRA `(.L_x_179) ;  /* 0xfffffffc00e40947 */ /* 0x000fea000383ffff */
.L_x_170:
[----:B------:R-:W-:Y:S05]  /*2450*/  BSYNC.RECONVERGENT B1 ;  /* 0x0000000000017941 */ /* 0x000fea0003800200 */
.L_x_168:
        /* <DEDUP_REMOVED lines=49> */
[----:B------:R-:W0:Y:S05]  /*2770*/  LDS.128 R8, [UR4+0x50] ;  /* 0x00005004ff087984 */ /* 0x000e2a0008000c00 */
[----:B------:R-:W-:-:S08]  /*2780*/  DADD R12, R12, R14 ;  /* 0x000000000c0c7229 */ /* 0x000fd0000000000e */
[----:B-1----:R-:W-:-:S08]  /*2790*/  DADD R12, R12, R16 ;  /* 0x000000000c0c7229 */ /* 0x002fd00000000010 */
[----:B------:R-:W-:Y:S02]  /*27a0*/  DADD R18, R12, R18 ;  /* 0x000000000c127229 */ /* 0x000fe40000000012 */
[----:B------:R-:W1:Y:S06]  /*27b0*/  LDS.128 R12, [UR4+0x60] ;  /* 0x00006004ff0c7984 */ /* 0x000e6c0008000c00 */
        /* <DEDUP_REMOVED lines=20> */
.L_x_166:
[----:B------:R-:W-:Y:S05]  /*2900*/  BSYNC.RECONVERGENT B0 ;  /* 0x0000000000007941 */ /* 0x000fea0003800200 */
.L_x_151:
[----:B------:R-:W-:Y:S05]  /*2910*/  @P0 EXIT ;  /* 0x000000000000094d */ /* 0x000fea0003800000 */
[----:B------:R-:W0:Y:S01]  /*2920*/  LDCU.64 UR4, c[0x0][0x398] ;  /* 0x00007300ff0477ac */ /* 0x000e220008000a00 */
[----:B--2---:R-:W2:Y:S01]  /*2930*/  LDC.64 R2, c[0x0][0x388] ;  /* 0x0000e200ff027b82 */ /* 0x004ea20000000a00 */
[----:B0-----:R-:W-:-:S07]  /*2940*/  DADD R8, R8, UR4 ;  /* 0x0000000408087e29 */ /* 0x001fce0008000000 */
[----:B--2---:R-:W-:Y:S01]  /*2950*/  STG.E.64 desc[UR6][R2.64], R8 ;  /* 0x0000000802007986 */ /* 0x004fe2000c101b06 */
[----:B------:R-:W-:Y:S05]  /*2960*/  EXIT ;  /* 0x000000000000794d */ /* 0x000fea0003800000 */
.L_x_180:
        /* <DEDUP_REMOVED lines=9> */
.L_x_327:


//--------------------- .text._ZN3cub18CUB_300001_SM_10006detail9transform16transform_kernelINS2_10policy_hubILb1EN4cuda3std3__45tupleIJN6thrust24THRUST_300001_SM_1000_NS6detail15normal_iteratorINSA_10device_ptrIdEEEESF_EEEE10policy1000El15LinearTransformSF_JPdSK_EEEvT0_iT1_T2_DpNS2_10kernel_argIT3_EE --------------------------
	.section	.text._ZN3cub18CUB_300001_SM_10006detail9transform16transform_kernelINS2_10policy_hubILb1EN4cuda3std3__45tupleIJN6thrust24THRUST_300001_SM_1000_NS6detail15normal_iteratorINSA_10device_ptrIdEEEESF_EEEE10policy1000El15LinearTransformSF_JPdSK_EEEvT0_iT1_T2_DpNS2_10kernel_argIT3_EE,"ax",@progbits
	.align	128
        .global         _ZN3cub18CUB_300001_SM_10006detail9transform16transform_kernelINS2_10policy_hubILb1EN4cuda3std3__45tupleIJN6thrust24THRUST_300001_SM_1000_NS6detail15normal_iteratorINSA_10device_ptrIdEEEESF_EEEE10policy1000El15LinearTransformSF_JPdSK_EEEvT0_iT1_T2_DpNS2_10kernel_argIT3_EE
        .type           _ZN3cub18CUB_300001_SM_10006detail9transform16transform_kernelINS2_10policy_hubILb1EN4cuda3std3__45tupleIJN6thrust24THRUST_300001_SM_1000_NS6detail15normal_iteratorINSA_10device_ptrIdEEEESF_EEEE10policy1000El15LinearTransformSF_JPdSK_EEEvT0_iT1_T2_DpNS2_10kernel_argIT3_EE,@function
        .size           _ZN3cub18CUB_300001_SM_10006detail9transform16transform_kernelINS2_10policy_hubILb1EN4cuda3std3__45tupleIJN6thrust24THRUST_300001_SM_1000_NS6detail15normal_iteratorINSA_10device_ptrIdEEEESF_EEEE10policy1000El15LinearTransformSF_JPdSK_EEEvT0_iT1_T2_DpNS2_10kernel_argIT3_EE,(.L_x_320 - _ZN3cub18CUB_300001_SM_10006detail9transform16transform_kernelINS2_10policy_hubILb1EN4cuda3std3__45tupleIJN6thrust24THRUST_300001_SM_1000_NS6detail15normal_iteratorINSA_10device_ptrIdEEEESF_EEEE10policy1000El15LinearTransformSF_JPdSK_EEEvT0_iT1_T2_DpNS2_10kernel_argIT3_EE)
        .other          _ZN3cub18CUB_300001_SM_10006detail9transform16transform_kernelINS2_10policy_hubILb1EN4cuda3std3__45tupleIJN6thrust24THRUST_300001_SM_1000_NS6detail15normal_iteratorINSA_10device_ptrIdEEEESF_EEEE10policy1000El15LinearTransformSF_JPdSK_EEEvT0_iT1_T2_DpNS2_10kernel_argIT3_EE,@"STO_CUDA_ENTRY STV_DEFAULT"
_ZN3cub18CUB_300001_SM_10006detail9transform16transform_kernelINS2_10policy_hubILb1EN4cuda3std3__45tupleIJN6thrust24THRUST_300001_SM_1000_NS6detail15normal_iteratorINSA_10device_ptrIdEEEESF_EEEE10policy1000El15LinearTransformSF_JPdSK_EEEvT0_iT1_T2_DpNS2_10kernel_argIT3_EE:
.text._ZN3cub18CUB_300001_SM_10006detail9transform16transform_kernelINS2_10policy_hubILb1EN4cuda3std3__45tupleIJN6thrust24THRUST_300001_SM_1000_NS6detail15normal_iteratorINSA_10device_ptrIdEEEESF_EEEE10policy1000El15LinearTransformSF_JPdSK_EEEvT0_iT1_T2_DpNS2_10kernel_argIT3_EE:
[----:B------:R-:W0:Y:S01]  /*0000*/  LDC R1, c[0x0][0x37c] ;  /* 0x0000df00ff017b82 */ /* 0x000e220000000800 */
[----:B------:R-:W1:Y:S07]  /*0010*/  LDCU UR10, c[0x0][0x388] ;  /* 0x00007100ff0a77ac */ /* 0x000e6e0008000800 */
[----:B------:R-:W2:Y:S01]  /*0020*/  S2UR UR6, SR_CTAID.X ;  /* 0x00000000000679c3 */ /* 0x000ea20000002500 */
[----:B------:R-:W3:Y:S01]  /*0030*/  S2R R0, SR_TID.X ;  /* 0x0000000000007919 */ /* 0x000ee20000002100 */
[----:B------:R-:W-:Y:S01]  /*0040*/  BSSY.RECONVERGENT B0, `(.L_x_181) ;  /* 0x000002e000007945 */ /* 0x000fe20003800200 */
[----:B------:R-:W4:Y:S01]  /*0050*/  LDCU.64 UR12, c[0x0][0x380] ;  /* 0x00007000ff0c77ac */ /* 0x000f220008000a00 */
[----:B0-----:R-:W-:Y:S01]  /*0060*/  VIADD R1, R1, 0xffffffd8 ;  /* 0xffffffd801017836 */ /* 0x001fe20000000000 */
[----:B-1----:R-:W-:-:S04]  /*0070*/  USHF.L.U32 UR11, UR10, 0x7, URZ ;  /* 0x000000070a0b7899 */ /* 0x002fc800080006ff */
[----:B------:R-:W-:Y:S02]  /*0080*/  USHF.R.S32.HI UR8, URZ, 0x1f, UR11 ;  /* 0x0000001fff087899 */ /* 0x000fe4000801140b */
[----:B--2---:R-:W-:Y:S02]  /*0090*/  UIMAD.WIDE.U32 UR4, UR11, UR6, URZ ;  /* 0x000000060b0472a5 */ /* 0x004fe4000f8e00ff */
[----:B------:R-:W-:Y:S02]  /*00a0*/  UIMAD UR7, UR8, UR6, URZ ;  /* 0x00000006080772a4 */ /* 0x000fe4000f8e02ff */
[----:B----4-:R-:W-:Y:S02]  /*00b0*/  UIADD3 UR9, UP1, UPT, -UR4, UR12, URZ ;  /* 0x0000000c04097290 */ /* 0x010fe4000ff3e1ff */
[----:B------:R-:W-:Y:S02]  /*00c0*/  UIADD3 UR7, UPT, UPT, UR5, UR7, URZ ;  /* 0x0000000705077290 */ /* 0x000fe4000fffe0ff */
[----:B------:R-:W-:Y:S01]  /*00d0*/  UISETP.LT.U32.AND UP0, UPT, UR9, UR11, UPT ;  /* 0x0000000b0900728c */ /* 0x000fe2000bf01070 */
[----:B---3--:R-:W-:Y:S01]  /*00e0*/  IMAD.SHL.U32 R4, R0, 0x80, RZ ;  /* 0x0000008000047824 */ /* 0x008fe200078e00ff */
[----:B------:R-:W-:-:S04]  /*00f0*/  UIADD3.X UR6, UPT, UPT, ~UR7, UR13, URZ, UP1, !UPT ;  /* 0x0000000d07067290 */ /* 0x000fc80008ffe5ff */
[----:B------:R-:W-:-:S04]  /*0100*/  UISETP.LT.AND.EX UP0, UPT, UR6, UR8, UPT, UP0 ;  /* 0x000000080600728c */ /* 0x000fc8000bf01300 */
[----:B------:R-:W-:-:S04]  /*0110*/  USEL UR9, UR9, UR11, UP0 ;  /* 0x0000000b09097287 */ /* 0x000fc80008000000 */
[----:B------:R-:W-:-:S06]  /*0120*/  USHF.L.U32 UR6, UR9, 0x3, URZ ;  /* 0x0000000309067899 */ /* 0x000fcc00080006ff */
[----:B------:R-:W-:-:S13]  /*0130*/  ISETP.GE.AND P0, PT, R4, UR6, PT ;  /* 0x0000000604007c0c */ /* 0x000fda000bf06270 */
[----:B------:R-:W-:Y:S05]  /*0140*/  @P0 BRA `(.L_x_182) ;  /* 0x0000000000740947 */ /* 0x000fea0003800000 */
[----:B------:R-:W0:Y:S01]  /*0150*/  LDCU.64 UR12, c[0x0][0x3c8] ;  /* 0x00007900ff0c77ac */ /* 0x000e220008000a00 */
[----:B------:R-:W-:Y:S01]  /*0160*/  IMAD.U32 R2, RZ, RZ, UR4 ;  /* 0x00000004ff027e24 */ /* 0x000fe2000f8e00ff */
[----:B------:R-:W-:Y:S01]  /*0170*/  BSSY.RECONVERGENT B1, `(.L_x_183) ;  /* 0x0000010000017945 */ /* 0x000fe20003800200 */
[----:B------:R-:W-:Y:S02]  /*0180*/  IMAD.U32 R7, RZ, RZ, UR7 ;  /* 0x00000007ff077e24 */ /* 0x000fe4000f8e00ff */
[----:B------:R-:W-:Y:S02]  /*0190*/  IMAD.U32 R8, RZ, RZ, UR4 ;  /* 0x00000004ff087e24 */ /* 0x000fe4000f8e00ff */
[----:B------:R-:W-:Y:S02]  /*01a0*/  IMAD.SHL.U32 R6, R2, 0x8, RZ ;  /* 0x0000000802067824 */ /* 0x000fe400078e00ff */
[----:B------:R-:W-:Y:S01]  /*01b0*/  IMAD.U32 R3, RZ, RZ, UR5 ;  /* 0x00000005ff037e24 */ /* 0x000fe2000f8e00ff */
[----:B------:R-:W-:Y:S01]  /*01c0*/  SHF.L.U64.HI R7, R8, 0x3, R7 ;  /* 0x0000000308077819 */ /* 0x000fe20000010207 */
[----:B------:R-:W-:Y:S01]  /*01d0*/  IMAD.MOV.U32 R5, RZ, RZ, R4 ;  /* 0x000000ffff057224 */ /* 0x000fe200078e0004 */
[----:B0-----:R-:W-:-:S04]  /*01e0*/  IADD3 R2, P0, PT, R6, UR12, RZ ;  /* 0x0000000c06027c10 */ /* 0x001fc8000ff1e0ff */
[----:B------:R-:W-:-:S03]  /*01f0*/  IADD3.X R3, PT, PT, R7, UR13, RZ, P0, !PT ;  /* 0x0000000d07037c10 */ /* 0x000fc600087fe4ff */
[----:B------:R-:W-:-:S07]  /*0200*/  IMAD.WIDE.U32 R2, R0, 0x80, R2 ;  /* 0x0000008000027825 */ /* 0x000fce00078e0002 */
.L_x_184:
[----:B------:R-:W-:Y:S01]  /*0210*/  VIADD R5, R5, 0x4000 ;  /* 0x0000400005057836 */ /* 0x000fe20000000000 */
[----:B------:R0:W-:Y:S04]  /*0220*/  CCTL.E.PF2 [R2] ;  /* 0x000000000200798f */ /* 0x0001e80000800100 */
[----:B------:R-:W-:Y:S02]  /*0230*/  ISETP.GE.AND P0, PT, R5, UR6, PT ;  /* 0x0000000605007c0c */ /* 0x000fe4000bf06270 */
[----:B0-----:R-:W-:-:S05]  /*0240*/  IADD3 R2, P1, PT, R2, 0x4000, RZ ;  /* 0x0000400002027810 */ /* 0x001fca0007f3e0ff */
[----:B------:R-:W-:-:S06]  /*0250*/  IMAD.X R3, RZ, RZ, R3, P1 ;  /* 0x000000ffff037224 */ /* 0x000fcc00008e0603 */
[----:B------:R-:W-:Y:S05]  /*0260*/  @!P0 BRA `(.L_x_184) ;  /* 0xfffffffc00e88947 */ /* 0x000fea000383ffff */
[----:B------:R-:W-:Y:S05]  /*0270*/  BSYNC.RECONVERGENT B1 ;  /* 0x0000000000017941 */ /* 0x000fea0003800200 */
.L_x_183:
[----:B------:R-:W0:Y:S02]  /*0280*/  LDCU.64 UR12, c[0x0][0x3d8] ;  /* 0x00007b00ff0c77ac */ /* 0x000e240008000a00 */
[----:B0-----:R-:W-:-:S04]  /*0290*/  IADD3 R2, P0, PT, R6, UR12, RZ ;  /* 0x0000000c06027c10 */ /* 0x001fc8000ff1e0ff */
[----:B------:R-:W-:-:S03]  /*02a0*/  IADD3.X R3, PT, PT, R7, UR13, RZ, P0, !PT ;  /* 0x0000000d07037c10 */ /* 0x000fc600087fe4ff */
[----:B------:R-:W-:-:S07]  /*02b0*/  IMAD.WIDE.U32 R2, R0, 0x80, R2 ;  /* 0x0000008000027825 */ /* 0x000fce00078e0002 */
.L_x_185:
[----:B------:R-:W-:Y:S01]  /*02c0*/  VIADD R4, R4, 0x4000 ;  /* 0x0000400004047836 */ /* 0x000fe20000000000 */
[----:B------:R0:W-:Y:S04]  /*02d0*/  CCTL.E.PF2 [R2] ;  /* 0x000000000200798f */ /* 0x0001e80000800100 */
[----:B------:R-:W-:Y:S02]  /*02e0*/  ISETP.GE.AND P0, PT, R4, UR6, PT ;  /* 0x0000000604007c0c */ /* 0x000fe4000bf06270 */
[----:B0-----:R-:W-:-:S05]  /*02f0*/  IADD3 R2, P1, PT, R2, 0x4000, RZ ;  /* 0x0000400002027810 */ /* 0x001fca0007f3e0ff */
[----:B------:R-:W-:-:S06]  /*0300*/  IMAD.X R3, RZ, RZ, R3, P1 ;  /* 0x000000ffff037224 */ /* 0x000fcc00008e0603 */
[----:B------:R-:W-:Y:S05]  /*0310*/  @!P0 BRA `(.L_x_185) ;  /* 0xfffffffc00e88947 */ /* 0x000fea000383ffff */
.L_x_182:
[----:B------:R-:W-:Y:S05]  /*0320*/  BSYNC.RECONVERGENT B0 ;  /* 0x0000000000007941 */ /* 0x000fea0003800200 */
.L_x_181:
[----:B------:R-:W0:Y:S01]  /*0330*/  LDCU.128 UR12, c[0x0][0x3c0] ;  /* 0x00007800ff0c77ac */ /* 0x000e220008000c00 */
[----:B------:R-:W-:Y:S01]  /*0340*/  USHF.L.U32 UR5, UR4, 0x3, URZ ;  /* 0x0000000304057899 */ /* 0x000fe200080006ff */
[----:B------:R-:W1:Y:S01]  /*0350*/  LDCU.64 UR16, c[0x0][0x3d8] ;  /* 0x00007b00ff1077ac */ /* 0x000e620008000a00 */
[----:B------:R-:W-:Y:S01]  /*0360*/  USHF.L.U64.HI UR8, UR4, 0x3, UR7 ;  /* 0x0000000304087899 */ /* 0x000fe20008010207 */
[----:B------:R-:W2:Y:S01]  /*0370*/  LDCU.64 UR18, c[0x0][0x358] ;  /* 0x00006b00ff1277ac */ /* 0x000ea20008000a00 */
[----:B0-----:R-:W-:Y:S02]  /*0380*/  UIADD3 UR6, UP0, UPT, UR5, UR12, URZ ;  /* 0x0000000c05067290 */ /* 0x001fe4000ff1e0ff */
[----:B------:R-:W-:Y:S02]  /*0390*/  UIADD3 UR14, UP1, UPT, UR5, UR14, URZ ;  /* 0x0000000e050e7290 */ /* 0x000fe4000ff3e0ff */
[----:B------:R-:W-:Y:S02]  /*03a0*/  UIADD3.X UR7, UPT, UPT, UR8, UR13, URZ, UP0, !UPT ;  /* 0x0000000d08077290 */ /* 0x000fe400087fe4ff */
[----:B------:R-:W-:-:S02]  /*03b0*/  UISETP.NE.AND UP0, UPT, UR11, UR9, UPT ;  /* 0x000000090b00728c */ /* 0x000fc4000bf05270 */
[----:B------:R-:W-:Y:S01]  /*03c0*/  UIADD3.X UR15, UPT, UPT, UR8, UR15, URZ, UP1, !UPT ;  /* 0x0000000f080f7290 */ /* 0x000fe20008ffe4ff */
[----:B------:R-:W-:Y:S01]  /*03d0*/  IMAD.U32 R8, RZ, RZ, UR14 ;  /* 0x0000000eff087e24 */ /* 0x000fe2000f8e00ff */
[----:B-1----:R-:W-:-:S04]  /*03e0*/  UIADD3 UR5, UP2, UPT, UR5, UR16, URZ ;  /* 0x0000001005057290 */ /* 0x002fc8000ff5e0ff */
[----:B------:R-:W-:Y:S01]  /*03f0*/  IMAD.U32 R9, RZ, RZ, UR15 ;  /* 0x0000000fff097e24 */ /* 0x000fe2000f8e00ff */
[----:B------:R-:W-:Y:S01]  /*0400*/  UIADD3.X UR8, UPT, UPT, UR8, UR17, URZ, UP2, !UPT ;  /* 0x0000001108087290 */ /* 0x000fe200097fe4ff */
[----:B--2---:R-:W-:Y:S11]  /*0410*/  BRA.U !UP0, `(.L_x_186) ;  /* 0x0000001108487547 */ /* 0x004ff6000b800000 */
[----:B------:R-:W-:-:S06]  /*0420*/  UISETP.GE.AND UP0, UPT, UR10, 0x1, UPT ;  /* 0x000000010a00788c */ /* 0x000fcc000bf06270 */
[----:B------:R-:W-:-:S13]  /*0430*/  PLOP3.LUT P0, PT, PT, PT, UP0, 0x80, 0x8 ;  /* 0x000000000008781c */ /* 0x000fda0003f0f008 */
[----:B------:R-:W-:Y:S05]  /*0440*/  @!P0 EXIT ;  /* 0x000000000000894d */ /* 0x000fea0003800000 */
[----:B------:R-:W-:Y:S01]  /*0450*/  UISETP.NE.AND UP0, UPT, UR10, 0x1, UPT ;  /* 0x000000010a00788c */ /* 0x000fe2000bf05270 */
[----:B------:R-:W-:-:S08]  /*0460*/  UMOV UR4, URZ ;  /* 0x000000ff00047c82 */ /* 0x000fd00008000000 */
[----:B------:R-:W-:Y:S05]  /*0470*/  BRA.U !UP0, `(.L_x_187) ;  /* 0x0000000908c87547 */ /* 0x000fea000b800000 */
[----:B------:R-:W0:Y:S01]  /*0480*/  LDC.64 R6, c[0x0][0x390] ;  /* 0x0000e400ff067b82 */ /* 0x000e220000000a00 */
[----:B------:R-:W-:Y:S01]  /*0490*/  ULOP3.LUT UR4, UR10, 0x7ffffffe, URZ, 0xc0, !UPT ;  /* 0x7ffffffe0a047892 */ /* 0x000fe2000f8ec0ff */
[----:B------:R-:W-:Y:S01]  /*04a0*/  IMAD.MOV.U32 R11, RZ, RZ, R0 ;  /* 0x000000ffff0b7224 */ /* 0x000fe200078e0000 */
[----:B------:R-:W1:Y:S01]  /*04b0*/  LDCU.128 UR12, c[0x0][0x3a0] ;  /* 0x00007400ff0c77ac */ /* 0x000e620008000c00 */
[----:B------:R-:W2:Y:S04]  /*04c0*/  LDCU.64 UR16, c[0x4][0x160] ;  /* 0x01002c00ff1077ac */ /* 0x000ea80008000a00 */
[----:B------:R-:W3:Y:S01]  /*04d0*/  LDC.64 R4, c[0x0][0x398] ;  /* 0x0000e600ff047b82 */ /* 0x000ee20000000a00 */
[----:B------:R-:W-:-:S12]  /*04e0*/  UIADD3 UR4, UPT, UPT, -UR4, URZ, URZ ;  /* 0x000000ff04047290 */ /* 0x000fd8000fffe1ff */
.L_x_201:
[C---:B------:R-:W-:Y:S01]  /*04f0*/  ISETP.GE.AND P0, PT, R11.reuse, UR9, PT ;  /* 0x000000090b007c0c */ /* 0x040fe2000bf06270 */
[----:B------:R-:W-:Y:S01]  /*0500*/  UIADD3 UR4, UPT, UPT, UR4, 0x2, URZ ;  /* 0x0000000204047890 */ /* 0x000fe2000fffe0ff */
[----:B------:R-:W-:Y:S01]  /*0510*/  BSSY.RECONVERGENT B2, `(.L_x_188) ;  /* 0x0000051000027945 */ /* 0x000fe20003800200 */
[----:B------:R-:W-:Y:S02]  /*0520*/  VIADD R25, R11, 0x80 ;  /* 0x000000800b197836 */ /* 0x000fe40000000000 */
[----:B------:R-:W-:-:S08]  /*0530*/  UISETP.NE.AND UP0, UPT, UR4, URZ, UPT ;  /* 0x000000ff0400728c */ /* 0x000fd0000bf05270 */
[----:B-1--4-:R-:W-:Y:S05]  /*0540*/  @P0 BRA `(.L_x_189) ;  /* 0x0000000400340947 */ /* 0x012fea0003800000 */
[----:B------:R-:W-:-:S06]  /*0550*/  IMAD.WIDE R26, R11, 0x8, R8 ;  /* 0x000000080b1a7825 */ /* 0x000fcc00078e0208 */
[----:B------:R-:W4:Y:S01]  /*0560*/  LDG.E.64 R26, desc[UR18][R26.64] ;  /* 0x000000121a1a7981 */ /* 0x000f22000c1e1b00 */
[----:B------:R-:W-:Y:S01]  /*0570*/  BSSY.RECONVERGENT B3, `(.L_x_190) ;  /* 0x0000024000037945 */ /* 0x000fe20003800200 */
[----:B------:R-:W-:Y:S01]  /*0580*/  SHF.R.S32.HI R10, RZ, 0x1f, R11 ;  /* 0x0000001fff0a7819 */ /* 0x000fe2000001140b */
[C---:B----4-:R-:W-:Y:S02]  /*0590*/  DMUL R2, R26.reuse, R26 ;  /* 0x0000001a1a027228 */ /* 0x050fe40000000000 */
[----:B0--3--:R-:W-:-:S08]  /*05a0*/  DFMA R12, R26, R4, R6 ;  /* 0x000000041a0c722b */ /* 0x009fd00000000006 */
[----:B-1----:R-:W-:Y:S02]  /*05b0*/  DFMA R12, R2, UR12, R12 ;  /* 0x0000000c020c7c2b */ /* 0x002fe4000800000c */
[----:B------:R-:W-:-:S08]  /*05c0*/  DMUL R2, R26, R2 ;  /* 0x000000021a027228 */ /* 0x000fd00000000000 */
[----:B------:R-:W-:-:S08]  /*05d0*/  DFMA R22, R2, UR14, R12 ;  /* 0x0000000e02167c2b */ /* 0x000fd0000800000c */
[----:B------:R-:W-:-:S14]  /*05e0*/  DSETP.NEU.AND P0, PT, |R22|, +INF , PT ;  /* 0x7ff000001600742a */ /* 0x000fdc0003f0d200 */
[----:B------:R-:W-:Y:S01]  /*05f0*/  @!P0 DMUL R2, RZ, R22 ;  /* 0x00000016ff028228 */ /* 0x000fe20000000000 */
[----:B------:R-:W-:Y:S01]  /*0600*/  @!P0 IMAD.MOV.U32 R24, RZ, RZ, 0x1 ;  /* 0x00000001ff188424 */ /* 0x000fe200078e00ff */
[----:B------:R-:W-:Y:S09]  /*0610*/  @!P0 BRA `(.L_x_191) ;  /* 0x0000000000648947 */ /* 0x000ff20003800000 */
[----:B------:R-:W-:Y:S01]  /*0620*/  UMOV UR10, 0x6dc9c883 ;  /* 0x6dc9c883000a7882 */ /* 0x000fe20000000000 */
[----:B------:R-:W-:Y:S01]  /*0630*/  UMOV UR11, 0x3fe45f30 ;  /* 0x3fe45f30000b7882 */ /* 0x000fe20000000000 */
[C---:B------:R-:W-:Y:S01]  /*0640*/  DSETP.GE.AND P0, PT, |R22|.reuse, 2.14748364800000000000e+09, PT ;  /* 0x41e000001600742a */ /* 0x040fe20003f06200 */
[----:B------:R-:W-:Y:S01]  /*0650*/  BSSY.RECONVERGENT B4, `(.L_x_192) ;  /* 0x0000014000047945 */ /* 0x000fe20003800200 */
[----:B------:R-:W-:Y:S01]  /*0660*/  DMUL R12, R22, UR10 ;  /* 0x0000000a160c7c28 */ /* 0x000fe20008000000 */
[----:B------:R-:W-:Y:S01]  /*0670*/  UMOV UR10, 0x54442d18 ;  /* 0x54442d18000a7882 */ /* 0x000fe20000000000 */
[----:B------:R-:W-:-:S08]  /*0680*/  UMOV UR11, 0x3ff921fb ;  /* 0x3ff921fb000b7882 */ /* 0x000fd00000000000 */
[----:B------:R-:W0:Y:S08]  /*0690*/  F2I.F64 R12, R12 ;  /* 0x0000000c000c7311 */ /* 0x000e300000301100 */
[----:B0-----:R-:W0:Y:S02]  /*06a0*/  I2F.F64 R2, R12 ;  /* 0x0000000c00027312 */ /* 0x001e240000201c00 */
[----:B0-----:R-:W-:Y:S01]  /*06b0*/  DFMA R14, R2, -UR10, R22 ;  /* 0x8000000a020e7c2b */ /* 0x001fe20008000016 */
[----:B------:R-:W-:Y:S01]  /*06c0*/  UMOV UR10, 0x33145c00 ;  /* 0x33145c00000a7882 */ /* 0x000fe20000000000 */
[----:B------:R-:W-:-:S06]  /*06d0*/  UMOV UR11, 0x3c91a626 ;  /* 0x3c91a626000b7882 */ /* 0x000fcc0000000000 */
[----:B------:R-:W-:Y:S01]  /*06e0*/  DFMA R14, R2, -UR10, R14 ;  /* 0x8000000a020e7c2b */ /* 0x000fe2000800000e */
[----:B------:R-:W-:Y:S01]  /*06f0*/  UMOV UR10, 0x252049c0 ;  /* 0x252049c0000a7882 */ /* 0x000fe20000000000 */
[----:B------:R-:W-:-:S06]  /*0700*/  UMOV UR11, 0x397b839a ;  /* 0x397b839a000b7882 */ /* 0x000fcc0000000000 */
[----:B------:R-:W-:Y:S01]  /*0710*/  DFMA R2, R2, -UR10, R14 ;  /* 0x8000000a02027c2b */ /* 0x000fe2000800000e */
[----:B------:R-:W-:Y:S10]  /*0720*/  @!P0 BRA `(.L_x_193) ;  /* 0x0000000000188947 */ /* 0x000ff40003800000 */
[----:B------:R-:W-:Y:S01]  /*0730*/  IMAD.MOV.U32 R14, RZ, RZ, R22 ;  /* 0x000000ffff0e7224 */ /* 0x000fe200078e0016 */
[----:B------:R-:W-:-:S07]  /*0740*/  MOV R22, 0x760 ;  /* 0x0000076000167802 */ /* 0x000fce0000000f00 */
[----:B--2---:R-:W-:Y:S05]  /*0750*/  CALL.REL.NOINC `($_ZN3cub18CUB_300001_SM_10006detail9transform16transform_kernelINS2_10policy_hubILb1EN4cuda3std3__45tupleIJN6thrust24THRUST_300001_SM_1000_NS6detail15normal_iteratorINSA_10device_ptrIdEEEESF_EEEE10policy1000El15LinearTransformSF_JPdSK_EEEvT0_iT1_T2_DpNS2_10kernel_argIT3_EE$__internal_trig_reduction_slowpathd) ;  /* 0x0000001c007c7944 */ /* 0x004fea0003c00000 */
[----:B------:R-:W-:Y:S02]  /*0760*/  IMAD.MOV.U32 R12, RZ, RZ, R2 ;  /* 0x000000ffff0c7224 */ /* 0x000fe400078e0002 */
[----:B------:R-:W-:Y:S02]  /*0770*/  IMAD.MOV.U32 R2, RZ, RZ, R14 ;  /* 0x000000ffff027224 */ /* 0x000fe400078e000e */
[----:B------:R-:W-:-:S07]  /*0780*/  IMAD.MOV.U32 R3, RZ, RZ, R15 ;  /* 0x000000ffff037224 */ /* 0x000fce00078e000f */
.L_x_193:
[----:B--2---:R-:W-:Y:S05]  /*0790*/  BSYNC.RECONVERGENT B4 ;  /* 0x0000000000047941 */ /* 0x004fea0003800200 */
.L_x_192:
[----:B------:R-:W-:-:S07]  /*07a0*/  VIADD R24, R12, 0x1 ;  /* 0x000000010c187836 */ /* 0x000fce0000000000 */
.L_x_191:
[----:B--2---:R-:W-:Y:S05]  /*07b0*/  BSYNC.RECONVERGENT B3 ;  /* 0x0000000000037941 */ /* 0x004fea0003800200 */
.L_x_190:
[----:B------:R-:W-:-:S05]  /*07c0*/  IMAD.SHL.U32 R12, R24, 0x40, RZ ;  /* 0x00000040180c7824 */ /* 0x000fca00078e00ff */
[----:B------:R-:W-:-:S04]  /*07d0*/  LOP3.LUT R12, R12, 0x40, RZ, 0xc0, !PT ;  /* 0x000000400c0c7812 */ /* 0x000fc800078ec0ff */
[----:B------:R-:W-:-:S05]  /*07e0*/  IADD3 R34, P0, PT, R12, UR16, RZ ;  /* 0x000000100c227c10 */ /* 0x000fca000ff1e0ff */
[----:B------:R-:W-:-:S05]  /*07f0*/  IMAD.X R35, RZ, RZ, UR17, P0 ;  /* 0x00000011ff237e24 */ /* 0x000fca00080e06ff */
[----:B------:R-:W2:Y:S04]  /*0800*/  LDG.E.128.CONSTANT R12, desc[UR18][R34.64] ;  /* 0x00000012220c7981 */ /* 0x000ea8000c1e9d00 */
[----:B------:R-:W3:Y:S04]  /*0810*/  LDG.E.128.CONSTANT R16, desc[UR18][R34.64+0x10] ;  /* 0x0000101222107981 */ /* 0x000ee8000c1e9d00 */
[----:B------:R-:W4:Y:S01]  /*0820*/  LDG.E.128.CONSTANT R20, desc[UR18][R34.64+0x20] ;  /* 0x0000201222147981 */ /* 0x000f22000c1e9d00 */
[----:B------:R-:W-:-:S04]  /*0830*/  LEA R28, P0, R11, UR5, 0x3 ;  /* 0x000000050b1c7c11 */ /* 0x000fc8000f8018ff */
[----:B------:R-:W-:-:S06]  /*0840*/  LEA.HI.X R29, R11, UR8, R10, 0x3, P0 ;  /* 0x000000080b1d7c11 */ /* 0x000fcc00080f1c0a */
[----:B------:R-:W5:Y:S01]  /*0850*/  LDG.E.64 R28, desc[UR18][R28.64] ;  /* 0x000000121c1c7981 */ /* 0x000f62000c1e1b00 */
[----:B------:R-:W-:Y:S01]  /*0860*/  LOP3.LUT R10, R24, 0x1, RZ, 0xc0, !PT ;  /* 0x00000001180a7812 */ /* 0x000fe200078ec0ff */
[----:B------:R-:W-:Y:S01]  /*0870*/  IMAD.MOV.U32 R32, RZ, RZ, 0x20fd8164 ;  /* 0x20fd8164ff207424 */ /* 0x000fe200078e00ff */
[----:B------:R-:W-:Y:S02]  /*0880*/  DMUL R30, R2, R2 ;  /* 0x00000002021e7228 */ /* 0x000fe40000000000 */
[----:B------:R-:W-:Y:S01]  /*0890*/  ISETP.NE.U32.AND P0, PT, R10, 0x1, PT ;  /* 0x000000010a00780c */ /* 0x000fe20003f05070 */
[----:B------:R-:W-:-:S03]  /*08a0*/  IMAD.MOV.U32 R10, RZ, RZ, 0x3da8ff83 ;  /* 0x3da8ff83ff0a7424 */ /* 0x000fc600078e00ff */
[----:B------:R-:W-:Y:S02]  /*08b0*/  FSEL R32, R32, -8.06006814911005101289e+34, !P0 ;  /* 0xf9785eba20207808 */ /* 0x000fe40004000000 */
[----:B------:R-:W-:Y:S01]  /*08c0*/  FSEL R33, -R10, 0.11223486810922622681, !P0 ;  /* 0x3de5db650a217808 */ /* 0x000fe20004000100 */
[----:B------:R-:W-:-:S05]  /*08d0*/  IMAD.MOV.U32 R10, RZ, RZ, 0x8 ;  /* 0x00000008ff0a7424 */ /* 0x000fca00078e00ff */
[----:B--2---:R-:W-:-:S08]  /*08e0*/  DFMA R12, R30, R32, R12 ;  /* 0x000000201e0c722b */ /* 0x004fd0000000000c */
[C---:B------:R-:W-:Y:S01]  /*08f0*/  DFMA R12, R30.reuse, R12, R14 ;  /* 0x0000000c1e0c722b */ /* 0x040fe2000000000e */
[----:B------:R-:W0:Y:S07]  /*0900*/  LDC.64 R14, c[0x0][0x3b8] ;  /* 0x0000ee00ff0e7b82 */ /* 0x000e2e0000000a00 */
[C---:B---3--:R-:W-:Y:S01]  /*0910*/  DFMA R12, R30.reuse, R12, R16 ;  /* 0x0000000c1e0c722b */ /* 0x048fe20000000010 */
[----:B------:R-:W0:Y:S07]  /*0920*/  LDC.64 R16, c[0x0][0x3b0] ;  /* 0x0000ec00ff107b82 */ /* 0x000e2e0000000a00 */
[----:B------:R-:W-:-:S08]  /*0930*/  DFMA R12, R30, R12, R18 ;  /* 0x0000000c1e0c722b */ /* 0x000fd00000000012 */
[----:B----4-:R-:W-:-:S08]  /*0940*/  DFMA R12, R30, R12, R20 ;  /* 0x0000000c1e0c722b */ /* 0x010fd00000000014 */
[----:B------:R-:W-:Y:S02]  /*0950*/  DFMA R12, R30, R12, R22 ;  /* 0x0000000c1e0c722b */ /* 0x000fe40000000016 */
[----:B0-----:R-:W-:-:S06]  /*0960*/  DFMA R26, R26, R14, R16 ;  /* 0x0000000e1a1a722b */ /* 0x001fcc0000000010 */
[----:B------:R-:W-:Y:S02]  /*0970*/  DFMA R2, R12, R2, R2 ;  /* 0x000000020c02722b */ /* 0x000fe40000000002 */
[----:B------:R-:W-:-:S10]  /*0980*/  DFMA R12, R30, R12, 1 ;  /* 0x3ff000001e0c742b */ /* 0x000fd4000000000c */
[----:B------:R-:W-:Y:S02]  /*0990*/  FSEL R12, R12, R2, !P0 ;  /* 0x000000020c0c7208 */ /* 0x000fe40004000000 */
[----:B------:R-:W-:Y:S02]  /*09a0*/  FSEL R13, R13, R3, !P0 ;  /* 0x000000030d0d7208 */ /* 0x000fe40004000000 */
[----:B------:R-:W-:-:S04]  /*09b0*/  LOP3.LUT P0, RZ, R24, 0x2, RZ, 0xc0, !PT ;  /* 0x0000000218ff7812 */ /* 0x000fc8000780c0ff */
[----:B------:R-:W-:-:S10]  /*09c0*/  DADD R2, RZ, -R12 ;  /* 0x00000000ff027229 */ /* 0x000fd4000000080c */
[----:B------:R-:W-:Y:S02]  /*09d0*/  FSEL R2, R12, R2, !P0 ;  /* 0x000000020c027208 */ /* 0x000fe40004000000 */
[----:B------:R-:W-:-:S06]  /*09e0*/  FSEL R3, R13, R3, !P0 ;  /* 0x000000030d037208 */ /* 0x000fcc0004000000 */
[----:B-----5:R-:W-:Y:S01]  /*09f0*/  DFMA R26, -R26, R2, R28 ;  /* 0x000000021a1a722b */ /* 0x020fe2000000011c */
[----:B------:R-:W-:-:S06]  /*0a00*/  IMAD.WIDE R2, R11, R10, UR6 ;  /* 0x000000060b027e25 */ /* 0x000fcc000f8e020a */
[----:B------:R4:W-:Y:S04]  /*0a10*/  STG.E.64 desc[UR18][R2.64], R26 ;  /* 0x0000001a02007986 */ /* 0x0009e8000c101b12 */
.L_x_189:
[----:B-12---:R-:W-:Y:S05]  /*0a20*/  BSYNC.RECONVERGENT B2 ;  /* 0x0000000000027941 */ /* 0x006fea0003800200 */
.L_x_188:
[----:B------:R-:W-:Y:S01]  /*0a30*/  ISETP.GE.AND P0, PT, R25, UR9, PT ;  /* 0x0000000919007c0c */ /* 0x000fe2000bf06270 */
[----:B------:R-:W-:-:S12]  /*0a40*/  BSSY.RECONVERGENT B2, `(.L_x_194) ;  /* 0x0000050000027945 */ /* 0x000fd80003800200 */
[----:B------:R-:W-:Y:S05]  /*0a50*/  @P0 BRA `(.L_x_195) ;  /* 0x0000000400380947 */ /* 0x000fea0003800000 */
[----:B----4-:R-:W-:-:S06]  /*0a60*/  IMAD.WIDE R26, R25, 0x8, R8 ;  /* 0x00000008191a7825 */ /* 0x010fcc00078e0208 */
[----:B------:R-:W2:Y:S01]  /*0a70*/  LDG.E.64 R26, desc[UR18][R26.64] ;  /* 0x000000121a1a7981 */ /* 0x000ea2000c1e1b00 */
[----:B------:R-:W-:Y:S01]  /*0a80*/  BSSY.RECONVERGENT B3, `(.L_x_196) ;  /* 0x0000025000037945 */ /* 0x000fe20003800200 */
[----:B------:R-:W-:Y:S01]  /*0a90*/  SHF.R.S32.HI R10, RZ, 0x1f, R25 ;  /* 0x0000001fff0a7819 */ /* 0x000fe20000011419 */
[C---:B--2---:R-:W-:Y:S02]  /*0aa0*/  DMUL R2, R26.reuse, R26 ;  /* 0x0000001a1a027228 */ /* 0x044fe40000000000 */
[----:B0--3--:R-:W-:-:S08]  /*0ab0*/  DFMA R12, R26, R4, R6 ;  /* 0x000000041a0c722b */ /* 0x009fd00000000006 */
[----:B------:R-:W-:Y:S02]  /*0ac0*/  DFMA R12, R2, UR12, R12 ;  /* 0x0000000c020c7c2b */ /* 0x000fe4000800000c */
[----:B------:R-:W-:-:S08]  /*0ad0*/  DMUL R2, R26, R2 ;  /* 0x000000021a027228 */ /* 0x000fd00000000000 */
[----:B------:R-:W-:-:S08]  /*0ae0*/  DFMA R22, R2, UR14, R12 ;  /* 0x0000000e02167c2b */ /* 0x000fd0000800000c */
[----:B------:R-:W-:-:S14]  /*0af0*/  DSETP.NEU.AND P0, PT, |R22|, +INF , PT ;  /* 0x7ff000001600742a */ /* 0x000fdc0003f0d200 */
[----:B------:R-:W-:Y:S05]  /*0b00*/  @!P0 BRA `(.L_x_197) ;  /* 0x0000000000688947 */ /* 0x000fea0003800000 */
        /* <DEDUP_REMOVED lines=19> */
[----:B------:R-:W-:Y:S05]  /*0c40*/  CALL.REL.NOINC `($_ZN3cub18CUB_300001_SM_10006detail9transform16transform_kernelINS2_10policy_hubILb1EN4cuda3std3__45tupleIJN6thrust24THRUST_300001_SM_1000_NS6detail15normal_iteratorINSA_10device_ptrIdEEEESF_EEEE10policy1000El15LinearTransformSF_JPdSK_EEEvT0_iT1_T2_DpNS2_10kernel_argIT3_EE$__internal_trig_reduction_slowpathd) ;  /* 0x0000001800407944 */ /* 0x000fea0003c00000 */
[----:B------:R-:W-:Y:S02]  /*0c50*/  IMAD.MOV.U32 R12, RZ, RZ, R2 ;  /* 0x000000ffff0c7224 */ /* 0x000fe400078e0002 */
[----:B------:R-:W-:Y:S02]  /*0c60*/  IMAD.MOV.U32 R2, RZ, RZ, R14 ;  /* 0x000000ffff027224 */ /* 0x000fe400078e000e */
[----:B------:R-:W-:-:S07]  /*0c70*/  IMAD.MOV.U32 R3, RZ, RZ, R15 ;  /* 0x000000ffff037224 */ /* 0x000fce00078e000f */
.L_x_199:
[----:B------:R-:W-:Y:S05]  /*0c80*/  BSYNC.RECONVERGENT B4 ;  /* 0x0000000000047941 */ /* 0x000fea0003800200 */
.L_x_198:
[----:B------:R-:W-:Y:S01]  /*0c90*/  VIADD R24, R12, 0x1 ;  /* 0x000000010c187836 */ /* 0x000fe20000000000 */
[----:B------:R-:W-:Y:S06]  /*0ca0*/  BRA `(.L_x_200) ;  /* 0x0000000000087947 */ /* 0x000fec0003800000 */
.L_x_197:
[----:B------:R-:W-:Y:S01]  /*0cb0*/  DMUL R2, RZ, R22 ;  /* 0x00000016ff027228 */ /* 0x000fe20000000000 */
[----:B------:R-:W-:-:S10]  /*0cc0*/  IMAD.MOV.U32 R24, RZ, RZ, 0x1 ;  /* 0x00000001ff187424 */ /* 0x000fd400078e00ff */
.L_x_200:
[----:B------:R-:W-:Y:S05]  /*0cd0*/  BSYNC.RECONVERGENT B3 ;  /* 0x0000000000037941 */ /* 0x000fea0003800200 */
.L_x_196:
        /* <DEDUP_REMOVED lines=38> */
.L_x_195:
[----:B------:R-:W-:Y:S05]  /*0f40*/  BSYNC.RECONVERGENT B2 ;  /* 0x0000000000027941 */ /* 0x000fea0003800200 */
.L_x_194:
[----:B------:R-:W-:Y:S01]  /*0f50*/  VIADD R11, R11, 0x100 ;  /* 0x000001000b0b7836 */ /* 0x000fe20000000000 */
[----:B------:R-:W-:Y:S06]  /*0f60*/  BRA.U UP0, `(.L_x_201) ;  /* 0xfffffff500607547 */ /* 0x000fec000b83ffff */
[----:B------:R-:W2:Y:S02]  /*0f70*/  LDCU UR10, c[0x0][0x388] ;  /* 0x00007100ff0a77ac */ /* 0x000ea40008000800 */
[----:B--2---:R-:W-:-:S04]  /*0f80*/  USHF.L.U32 UR4, UR10, 0x7, URZ ;  /* 0x000000070a047899 */ /* 0x004fc800080006ff */
[----:B------:R-:W-:-:S12]  /*0f90*/  ULOP3.LUT UR4, UR4, 0xffffff00, URZ, 0xc0, !UPT ;  /* 0xffffff0004047892 */ /* 0x000fd8000f8ec0ff */
.L_x_187:
[----:B------:R-:W-:-:S04]  /*0fa0*/  ULOP3.LUT UR11, UR10, 0x1, URZ, 0xc0, !UPT ;  /* 0x000000010a0b7892 */ /* 0x000fc8000f8ec0ff */
[----:B------:R-:W-:-:S06]  /*0fb0*/  UISETP.NE.U32.AND UP0, UPT, UR11, 0x1, UPT ;  /* 0x000000010b00788c */ /* 0x000fcc000bf05070 */
[----:B------:R-:W-:-:S13]  /*0fc0*/  PLOP3.LUT P0, PT, PT, PT, UP0, 0x80, 0x8 ;  /* 0x000000000008781c */ /* 0x000fda0003f0f008 */
[----:B------:R-:W-:Y:S05]  /*0fd0*/  @P0 EXIT ;  /* 0x000000000000094d */ /* 0x000fea0003800000 */
[----:B---3--:R-:W-:-:S05]  /*0fe0*/  VIADD R5, R0, UR4 ;  /* 0x0000000400057c36 */ /* 0x008fca0008000000 */
[----:B------:R-:W-:-:S13]  /*0ff0*/  ISETP.GE.AND P0, PT, R5, UR9, PT ;  /* 0x0000000905007c0c */ /* 0x000fda000bf06270 */
[----:B------:R-:W-:Y:S05]  /*1000*/  @P0 EXIT ;  /* 0x000000000000094d */ /* 0x000fea0003800000 */
[----:B0-----:R-:W-:Y:S01]  /*1010*/  IMAD.WIDE R6, R5, 0x8, R8 ;  /* 0x0000000805067825 */ /* 0x001fe200078e0208 */
[----:B-1--4-:R-:W0:Y:S01]  /*1020*/  LDC.64 R2, c[0x0][0x390] ;  /* 0x0000e400ff027b82 */ /* 0x012e220000000a00 */
[----:B------:R-:W1:Y:S04]  /*1030*/  LDCU.128 UR12, c[0x0][0x3a0] ;  /* 0x00007400ff0c77ac */ /* 0x000e680008000c00 */
[----:B------:R-:W0:Y:S01]  /*1040*/  LDG.E.64 R6, desc[UR18][R6.64] ;  /* 0x0000001206067981 */ /* 0x000e22000c1e1b00 */
[----:B------:R-:W-:Y:S02]  /*1050*/  BSSY.RECONVERGENT B2, `(.L_x_202) ;  /* 0x0000028000027945 */ /* 0x000fe40003800200 */
[----:B------:R-:W0:Y:S02]  /*1060*/  LDC.64 R8, c[0x0][0x398] ;  /* 0x0000e600ff087b82 */ /* 0x000e240000000a00 */
[----:B0-----:R-:W-:-:S02]  /*1070*/  DFMA R8, R6, R8, R2 ;  /* 0x000000080608722b */ /* 0x001fc40000000002 */
[----:B------:R-:W-:-:S08]  /*1080*/  DMUL R2, R6, R6 ;  /* 0x0000000606027228 */ /* 0x000fd00000000000 */
[----:B-1----:R-:W-:Y:S02]  /*1090*/  DFMA R8, R2, UR12, R8 ;  /* 0x0000000c02087c2b */ /* 0x002fe40008000008 */
[----:B------:R-:W-:-:S08]  /*10a0*/  DMUL R2, R6, R2 ;  /* 0x0000000206027228 */ /* 0x000fd00000000000 */
[----:B------:R-:W-:Y:S01]  /*10b0*/  DFMA R14, R2, UR14, R8 ;  /* 0x0000000e020e7c2b */ /* 0x000fe20008000008 */
[----:B------:R-:W-:Y:S02]  /*10c0*/  IMAD.U32 R8, RZ, RZ, UR5 ;  /* 0x00000005ff087e24 */ /* 0x000fe4000f8e00ff */
[----:B------:R-:W-:-:S05]  /*10d0*/  IMAD.U32 R9, RZ, RZ, UR8 ;  /* 0x00000008ff097e24 */ /* 0x000fca000f8e00ff */
[----:B------:R-:W-:Y:S01]  /*10e0*/  DSETP.NEU.AND P0, PT, |R14|, +INF , PT ;  /* 0x7ff000000e00742a */ /* 0x000fe20003f0d200 */
[----:B------:R-:W-:-:S13]  /*10f0*/  IMAD.WIDE R8, R5, 0x8, R8 ;  /* 0x0000000805087825 */ /* 0x000fda00078e0208 */
[----:B------:R-:W-:Y:S05]  /*1100*/  @!P0 BRA `(.L_x_203) ;  /* 0x0000000000688947 */ /* 0x000fea0003800000 */
[----:B------:R-:W-:Y:S01]  /*1110*/  UMOV UR4, 0x6dc9c883 ;  /* 0x6dc9c88300047882 */ /* 0x000fe20000000000 */
[----:B------:R-:W-:Y:S01]  /*1120*/  UMOV UR5, 0x3fe45f30 ;  /* 0x3fe45f3000057882 */ /* 0x000fe20000000000 */
[C---:B------:R-:W-:Y:S01]  /*1130*/  DSETP.GE.AND P0, PT, |R14|.reuse, 2.14748364800000000000e+09, PT ;  /* 0x41e000000e00742a */ /* 0x040fe20003f06200 */
[----:B------:R-:W-:Y:S01]  /*1140*/  BSSY.RECONVERGENT B3, `(.L_x_204) ;  /* 0x0000014000037945 */ /* 0x000fe20003800200 */
[----:B------:R-:W-:Y:S01]  /*1150*/  DMUL R10, R14, UR4 ;  /* 0x000000040e0a7c28 */ /* 0x000fe20008000000 */
[----:B------:R-:W-:Y:S01]  /*1160*/  UMOV UR4, 0x54442d18 ;  /* 0x54442d1800047882 */ /* 0x000fe20000000000 */
[----:B------:R-:W-:-:S04]  /*1170*/  UMOV UR5, 0x3ff921fb ;  /* 0x3ff921fb00057882 */ /* 0x000fc80000000000 */
        /* <DEDUP_REMOVED lines=16> */
.L_x_205:
[----:B------:R-:W-:Y:S05]  /*1280*/  BSYNC.RECONVERGENT B3 ;  /* 0x0000000000037941 */ /* 0x000fea0003800200 */
.L_x_204:
[----:B------:R-:W-:Y:S01]  /*1290*/  VIADD R0, R0, 0x1 ;  /* 0x0000000100007836 */ /* 0x000fe20000000000 */
[----:B------:R-:W-:Y:S06]  /*12a0*/  BRA `(.L_x_206) ;  /* 0x0000000000087947 */ /* 0x000fec0003800000 */
.L_x_203:
[----:B------:R-:W-:Y:S01]  /*12b0*/  DMUL R2, RZ, R14 ;  /* 0x0000000eff027228 */ /* 0x000fe20000000000 */
[----:B------:R-:W-:-:S10]  /*12c0*/  IMAD.MOV.U32 R0, RZ, RZ, 0x1 ;  /* 0x00000001ff007424 */ /* 0x000fd400078e00ff */
.L_x_206:
[----:B------:R-:W-:Y:S05]  /*12d0*/  BSYNC.RECONVERGENT B2 ;  /* 0x0000000000027941 */ /* 0x000fea0003800200 */
.L_x_202:
[----:B------:R-:W0:Y:S01]  /*12e0*/  LDCU.64 UR4, c[0x4][0x160] ;  /* 0x01002c00ff0477ac */ /* 0x000e220008000a00 */
[----:B------:R-:W-:Y:S01]  /*12f0*/  IMAD.SHL.U32 R4, R0, 0x40, RZ ;  /* 0x0000004000047824 */ /* 0x000fe200078e00ff */
[----:B------:R-:W2:Y:S04]  /*1300*/  LDG.E.64 R8, desc[UR18][R8.64] ;  /* 0x0000001208087981 */ /* 0x000ea8000c1e1b00 */
[----:B------:R-:W-:-:S04]  /*1310*/  LOP3.LUT R4, R4, 0x40, RZ, 0xc0, !PT ;  /* 0x0000004004047812 */ /* 0x000fc800078ec0ff */
[----:B0-----:R-:W-:-:S05]  /*1320*/  IADD3 R24, P0, PT, R4, UR4, RZ ;  /* 0x0000000404187c10 */ /* 0x001fca000ff1e0ff */
[----:B------:R-:W-:-:S05]  /*1330*/  IMAD.X R25, RZ, RZ, UR5, P0 ;  /* 0x00000005ff197e24 */ /* 0x000fca00080e06ff */
[----:B------:R-:W3:Y:S04]  /*1340*/  LDG.E.128.CONSTANT R20, desc[UR18][R24.64] ;  /* 0x0000001218147981 */ /* 0x000ee8000c1e9d00 */
[----:B------:R-:W4:Y:S04]  /*1350*/  LDG.E.128.CONSTANT R16, desc[UR18][R24.64+0x10] ;  /* 0x0000101218107981 */ /* 0x000f28000c1e9d00 */
[----:B------:R-:W5:Y:S01]  /*1360*/  LDG.E.128.CONSTANT R12, desc[UR18][R24.64+0x20] ;  /* 0x00002012180c7981 */ /* 0x000f62000c1e9d00 */
[----:B------:R-:W-:Y:S01]  /*1370*/  LOP3.LUT R4, R0, 0x1, RZ, 0xc0, !PT ;  /* 0x0000000100047812 */ /* 0x000fe200078ec0ff */
[----:B------:R-:W-:-:S03]  /*1380*/  IMAD.MOV.U32 R26, RZ, RZ, 0x20fd8164 ;  /* 0x20fd8164ff1a7424 */ /* 0x000fc600078e00ff */
[----:B------:R-:W-:Y:S01]  /*1390*/  ISETP.NE.U32.AND P0, PT, R4, 0x1, PT ;  /* 0x000000010400780c */ /* 0x000fe20003f05070 */
[----:B------:R-:W-:Y:S01]  /*13a0*/  IMAD.MOV.U32 R4, RZ, RZ, 0x3da8ff83 ;  /* 0x3da8ff83ff047424 */ /* 0x000fe200078e00ff */
[----:B------:R-:W-:Y:S02]  /*13b0*/  DMUL R10, R2, R2 ;  /* 0x00000002020a7228 */ /* 0x000fe40000000000 */
[----:B------:R-:W-:Y:S02]  /*13c0*/  FSEL R26, R26, -8.06006814911005101289e+34, !P0 ;  /* 0xf9785eba1a1a7808 */ /* 0x000fe40004000000 */
[----:B------:R-:W-:-:S06]  /*13d0*/  FSEL R27, -R4, 0.11223486810922622681, !P0 ;  /* 0x3de5db65041b7808 */ /* 0x000fcc0004000100 */
[----:B---3--:R-:W-:-:S08]  /*13e0*/  DFMA R20, R10, R26, R20 ;  /* 0x0000001a0a14722b */ /* 0x008fd00000000014 */
[----:B------:R-:W-:-:S08]  /*13f0*/  DFMA R20, R10, R20, R22 ;  /* 0x000000140a14722b */ /* 0x000fd00000000016 */
[----:B----4-:R-:W-:-:S08]  /*1400*/  DFMA R16, R10, R20, R16 ;  /* 0x000000140a10722b */ /* 0x010fd00000000010 */
[----:B------:R-:W-:-:S08]  /*1410*/  DFMA R16, R10, R16, R18 ;  /* 0x000000100a10722b */ /* 0x000fd00000000012 */
[----:B-----5:R-:W-:-:S08]  /*1420*/  DFMA R12, R10, R16, R12 ;  /* 0x000000100a0c722b */ /* 0x020fd0000000000c */
[----:B------:R-:W-:Y:S01]  /*1430*/  DFMA R12, R10, R12, R14 ;  /* 0x0000000c0a0c722b */ /* 0x000fe2000000000e */
[----:B------:R-:W0:Y:S07]  /*1440*/  LDC.64 R14, c[0x0][0x3b0] ;  /* 0x0000ec00ff0e7b82 */ /* 0x000e2e0000000a00 */
[----:B------:R-:W-:Y:S02]  /*1450*/  DFMA R2, R12, R2, R2 ;  /* 0x000000020c02722b */ /* 0x000fe40000000002 */
[----:B------:R-:W-:Y:S01]  /*1460*/  DFMA R10, R10, R12, 1 ;  /* 0x3ff000000a0a742b */ /* 0x000fe2000000000c */
[----:B------:R-:W0:Y:S09]  /*1470*/  LDC.64 R12, c[0x0][0x3b8] ;  /* 0x0000ee00ff0c7b82 */ /* 0x000e320000000a00 */
[----:B------:R-:W-:-:S02]  /*1480*/  FSEL R10, R10, R2, !P0 ;  /* 0x000000020a0a7208 */ /* 0x000fc40004000000 */
[----:B------:R-:W-:-:S06]  /*1490*/  FSEL R11, R11, R3, !P0 ;  /* 0x000000030b0b7208 */ /* 0x000fcc0004000000 */
[----:B------:R-:W-:Y:S01]  /*14a0*/  DADD R2, RZ, -R10 ;  /* 0x00000000ff027229 */ /* 0x000fe2000000080a */
[----:B------:R-:W-:Y:S01]  /*14b0*/  LOP3.LUT P0, RZ, R0, 0x2, RZ, 0xc0, !PT ;  /* 0x0000000200ff7812 */ /* 0x000fe2000780c0ff */
[----:B------:R-:W-:Y:S01]  /*14c0*/  IMAD.MOV.U32 R0, RZ, RZ, 0x8 ;  /* 0x00000008ff007424 */ /* 0x000fe200078e00ff */
[----:B0-----:R-:W-:-:S07]  /*14d0*/  DFMA R6, R6, R12, R14 ;  /* 0x0000000c0606722b */ /* 0x001fce000000000e */
[----:B------:R-:W-:Y:S02]  /*14e0*/  FSEL R2, R10, R2, !P0 ;  /* 0x000000020a027208 */ /* 0x000fe40004000000 */
[----:B------:R-:W-:-:S06]  /*14f0*/  FSEL R3, R11, R3, !P0 ;  /* 0x000000030b037208 */ /* 0x000fcc0004000000 */
[----:B--2---:R-:W-:Y:S01]  /*1500*/  DFMA R6, -R6, R2, R8 ;  /* 0x000000020606722b */ /* 0x004fe20000000108 */
[----:B------:R-:W-:-:S06]  /*1510*/  IMAD.WIDE R2, R5, R0, UR6 ;  /* 0x0000000605027e25 */ /* 0x000fcc000f8e0200 */
[----:B------:R-:W-:Y:S01]  /*1520*/  STG.E.64 desc[UR18][R2.64], R6 ;  /* 0x0000000602007986 */ /* 0x000fe2000c101b12 */
[----:B------:R-:W-:Y:S05]  /*1530*/  EXIT ;  /* 0x000000000000794d */ /* 0x000fea0003800000 */
.L_x_186:
        /* <DEDUP_REMOVED lines=13> */
.L_x_217:
[----:B------:R-:W-:-:S05]  /*1610*/  IMAD.WIDE R30, R25, 0x8, R8 ;  /* 0x00000008191e7825 */ /* 0x000fca00078e0208 */
[----:B----4-:R-:W4:Y:S01]  /*1620*/  LDG.E.64 R26, desc[UR18][R30.64] ;  /* 0x000000121e1a7981 */ /* 0x010f22000c1e1b00 */
        /* <DEDUP_REMOVED lines=34> */
.L_x_211:
[----:B--2---:R-:W-:Y:S05]  /*1850*/  BSYNC.RECONVERGENT B3 ;  /* 0x0000000000037941 */ /* 0x004fea0003800200 */
.L_x_210:
[----:B------:R-:W-:-:S07]  /*1860*/  VIADD R36, R10, 0x1 ;  /* 0x000000010a247836 */ /* 0x000fce0000000000 */
.L_x_209:
[----:B--2---:R-:W-:Y:S05]  /*1870*/  BSYNC.RECONVERGENT B2 ;  /* 0x0000000000027941 */ /* 0x004fea0003800200 */
.L_x_208:
[----:B------:R-:W-:-:S05]  /*1880*/  IMAD.SHL.U32 R10, R36, 0x40, RZ ;  /* 0x00000040240a7824 */ /* 0x000fca00078e00ff */
[----:B------:R-:W-:-:S04]  /*1890*/  LOP3.LUT R10, R10, 0x40, RZ, 0xc0, !PT ;  /* 0x000000400a0a7812 */ /* 0x000fc800078ec0ff */
[----:B------:R-:W-:-:S05]  /*18a0*/  IADD3 R34, P0, PT, R10, UR16, RZ ;  /* 0x000000100a227c10 */ /* 0x000fca000ff1e0ff */
[----:B------:R-:W-:-:S05]  /*18b0*/  IMAD.X R35, RZ, RZ, UR17, P0 ;  /* 0x00000011ff237e24 */ /* 0x000fca00080e06ff */
[----:B------:R-:W2:Y:S04]  /*18c0*/  LDG.E.128.CONSTANT R12, desc[UR18][R34.64] ;  /* 0x00000012220c7981 */ /* 0x000ea8000c1e9d00 */
[----:B------:R-:W3:Y:S04]  /*18d0*/  LDG.E.128.CONSTANT R16, desc[UR18][R34.64+0x10] ;  /* 0x0000101222107981 */ /* 0x000ee8000c1e9d00 */
[----:B------:R0:W4:Y:S01]  /*18e0*/  LDG.E.128.CONSTANT R20, desc[UR18][R34.64+0x20] ;  /* 0x0000201222147981 */ /* 0x000122000c1e9d00 */
[----:B------:R-:W-:-:S04]  /*18f0*/  LEA R10, P0, R25, UR5, 0x3 ;  /* 0x00000005190a7c11 */ /* 0x000fc8000f8018ff */
[----:B------:R-:W-:-:S05]  /*1900*/  LEA.HI.X R11, R25, UR8, R24, 0x3, P0 ;  /* 0x00000008190b7c11 */ /* 0x000fca00080f1c18 */
[----:B------:R-:W5:Y:S01]  /*1910*/  LDG.E.64 R28, desc[UR18][R10.64] ;  /* 0x000000120a1c7981 */ /* 0x000f62000c1e1b00 */
[----:B------:R-:W-:Y:S01]  /*1920*/  LOP3.LUT R24, R36, 0x1, RZ, 0xc0, !PT ;  /* 0x0000000124187812 */ /* 0x000fe200078ec0ff */
[----:B------:R-:W-:Y:S01]  /*1930*/  IMAD.MOV.U32 R32, RZ, RZ, 0x20fd8164 ;  /* 0x20fd8164ff207424 */ /* 0x000fe200078e00ff */
[----:B0-----:R-:W-:Y:S02]  /*1940*/  DMUL R34, R2, R2 ;  /* 0x0000000202227228 */ /* 0x001fe40000000000 */
[----:B------:R-:W-:Y:S01]  /*1950*/  ISETP.NE.U32.AND P0, PT, R24, 0x1, PT ;  /* 0x000000011800780c */ /* 0x000fe20003f05070 */
[----:B------:R-:W-:-:S03]  /*1960*/  IMAD.MOV.U32 R24, RZ, RZ, 0x3da8ff83 ;  /* 0x3da8ff83ff187424 */ /* 0x000fc600078e00ff */
[----:B------:R-:W-:Y:S02]  /*1970*/  FSEL R32, R32, -8.06006814911005101289e+34, !P0 ;  /* 0xf9785eba20207808 */ /* 0x000fe40004000000 */
[----:B------:R-:W-:-:S06]  /*1980*/  FSEL R33, -R24, 0.11223486810922622681, !P0 ;  /* 0x3de5db6518217808 */ /* 0x000fcc0004000100 */
        /* <DEDUP_REMOVED lines=15> */
[----:B------:R-:W-:Y:S01]  /*1a80*/  FSEL R2, R12, R2, !P0 ;  /* 0x000000020c027208 */ /* 0x000fe20004000000 */
[----:B------:R-:W-:Y:S01]  /*1a90*/  IMAD.MOV.U32 R12, RZ, RZ, 0x8 ;  /* 0x00000008ff0c7424 */ /* 0x000fe200078e00ff */
[----:B------:R-:W-:-:S06]  /*1aa0*/  FSEL R3, R13, R3, !P0 ;  /* 0x000000030d037208 */ /* 0x000fcc0004000000 */
[----:B-----5:R-:W-:Y:S01]  /*1ab0*/  DFMA R28, -R26, R2, R28 ;  /* 0x000000021a1c722b */ /* 0x020fe2000000011c */
[----:B------:R-:W-:-:S06]  /*1ac0*/  IMAD.WIDE R26, R25, R12, UR6 ;  /* 0x00000006191a7e25 */ /* 0x000fcc000f8e020c */
[----:B------:R0:W-:Y:S04]  /*1ad0*/  STG.E.64 desc[UR18][R26.64], R28 ;  /* 0x0000001c1a007986 */ /* 0x0001e8000c101b12 */
[----:B------:R-:W2:Y:S01]  /*1ae0*/  LDG.E.64 R30, desc[UR18][R30.64+0x400] ;  /* 0x000400121e1e7981 */ /* 0x000ea2000c1e1b00 */
[----:B------:R-:W-:Y:S01]  /*1af0*/  BSSY.RECONVERGENT B2, `(.L_x_212) ;  /* 0x0000024000027945 */ /* 0x000fe20003800200 */
[C---:B--2---:R-:W-:Y:S02]  /*1b00*/  DMUL R2, R30.reuse, R30 ;  /* 0x0000001e1e027228 */ /* 0x044fe40000000000 */
[----:B------:R-:W-:-:S08]  /*1b10*/  DFMA R12, R30, R4, R6 ;  /* 0x000000041e0c722b */ /* 0x000fd00000000006 */
[----:B------:R-:W-:Y:S02]  /*1b20*/  DFMA R12, R2, UR12, R12 ;  /* 0x0000000c020c7c2b */ /* 0x000fe4000800000c */
[----:B------:R-:W-:-:S08]  /*1b30*/  DMUL R2, R30, R2 ;  /* 0x000000021e027228 */ /* 0x000fd00000000000 */
[----:B------:R-:W-:-:S08]  /*1b40*/  DFMA R22, R2, UR14, R12 ;  /* 0x0000000e02167c2b */ /* 0x000fd0000800000c */
[----:B------:R-:W-:-:S14]  /*1b50*/  DSETP.NEU.AND P0, PT, |R22|, +INF , PT ;  /* 0x7ff000001600742a */ /* 0x000fdc0003f0d200 */
[----:B0-----:R-:W-:Y:S05]  /*1b60*/  @!P0 BRA `(.L_x_213) ;  /* 0x0000000000688947 */ /* 0x001fea0003800000 */
        /* <DEDUP_REMOVED lines=23> */
.L_x_215:
[----:B------:R-:W-:Y:S05]  /*1ce0*/  BSYNC.RECONVERGENT B3 ;  /* 0x0000000000037941 */ /* 0x000fea0003800200 */
.L_x_214:
[----:B------:R-:W-:Y:S01]  /*1cf0*/  VIADD R24, R12, 0x1 ;  /* 0x000000010c187836 */ /* 0x000fe20000000000 */
[----:B------:R-:W-:Y:S06]  /*1d00*/  BRA `(.L_x_216) ;  /* 0x0000000000087947 */ /* 0x000fec0003800000 */
.L_x_213:
[----:B------:R-:W-:Y:S01]  /*1d10*/  DMUL R2, RZ, R22 ;  /* 0x00000016ff027228 */ /* 0x000fe20000000000 */
[----:B------:R-:W-:-:S10]  /*1d20*/  IMAD.MOV.U32 R24, RZ, RZ, 0x1 ;  /* 0x00000001ff187424 */ /* 0x000fd400078e00ff */
.L_x_216:
[----:B------:R-:W-:Y:S05]  /*1d30*/  BSYNC.RECONVERGENT B2 ;  /* 0x0000000000027941 */ /* 0x000fea0003800200 */
.L_x_212:
[----:B------:R-:W-:Y:S01]  /*1d40*/  IMAD.SHL.U32 R12, R24, 0x40, RZ ;  /* 0x00000040180c7824 */ /* 0x000fe200078e00ff */
[----:B------:R-:W2:Y:S04]  /*1d50*/  LDG.E.64 R10, desc[UR18][R10.64+0x400] ;  /* 0x000400120a0a7981 */ /* 0x000ea8000c1e1b00 */
[----:B------:R-:W-:-:S04]  /*1d60*/  LOP3.LUT R12, R12, 0x40, RZ, 0xc0, !PT ;  /* 0x000000400c0c7812 */ /* 0x000fc800078ec0ff */
[----:B------:R-:W-:-:S05]  /*1d70*/  IADD3 R34, P0, PT, R12, UR16, RZ ;  /* 0x000000100c227c10 */ /* 0x000fca000ff1e0ff */
[----:B------:R-:W-:-:S05]  /*1d80*/  IMAD.X R35, RZ, RZ, UR17, P0 ;  /* 0x00000011ff237e24 */ /* 0x000fca00080e06ff */
[----:B------:R-:W3:Y:S04]  /*1d90*/  LDG.E.128.CONSTANT R12, desc[UR18][R34.64] ;  /* 0x00000012220c7981 */ /* 0x000ee8000c1e9d00 */
[----:B------:R-:W4:Y:S04]  /*1da0*/  LDG.E.128.CONSTANT R16, desc[UR18][R34.64+0x10] ;  /* 0x0000101222107981 */ /* 0x000f28000c1e9d00 */
[----:B------:R-:W5:Y:S01]  /*1db0*/  LDG.E.128.CONSTANT R20, desc[UR18][R34.64+0x20] ;  /* 0x0000201222147981 */ /* 0x000f62000c1e9d00 */
[----:B------:R-:W-:-:S04]  /*1dc0*/  LOP3.LUT R28, R24, 0x1, RZ, 0xc0, !PT ;  /* 0x00000001181c7812 */ /* 0x000fc800078ec0ff */
[----:B------:R-:W-:Y:S01]  /*1dd0*/  ISETP.NE.U32.AND P0, PT, R28, 0x1, PT ;  /* 0x000000011c00780c */ /* 0x000fe20003f05070 */
[----:B------:R-:W-:Y:S02]  /*1de0*/  IMAD.MOV.U32 R28, RZ, RZ, 0x3da8ff83 ;  /* 0x3da8ff83ff1c7424 */ /* 0x000fe400078e00ff */
[----:B------:R-:W-:-:S03]  /*1df0*/  IMAD.MOV.U32 R32, RZ, RZ, 0x20fd8164 ;  /* 0x20fd8164ff207424 */ /* 0x000fc600078e00ff */
[----:B------:R-:W-:Y:S01]  /*1e00*/  FSEL R33, -R28, 0.11223486810922622681, !P0 ;  /* 0x3de5db651c217808 */ /* 0x000fe20004000100 */
[----:B------:R-:W-:Y:S01]  /*1e10*/  DMUL R28, R2, R2 ;  /* 0x00000002021c7228 */ /* 0x000fe20000000000 */
[----:B------:R-:W-:Y:S01]  /*1e20*/  FSEL R32, R32, -8.06006814911005101289e+34, !P0 ;  /* 0xf9785eba20207808 */ /* 0x000fe20004000000 */
[----:B------:R-:W-:-:S04]  /*1e30*/  UIADD3 UR4, UPT, UPT, UR4, 0x2, URZ ;  /* 0x0000000204047890 */ /* 0x000fc8000fffe0ff */
[----:B------:R-:W-:Y:S01]  /*1e40*/  UISETP.NE.AND UP0, UPT, UR4, URZ, UPT ;  /* 0x000000ff0400728c */ /* 0x000fe2000bf05270 */
[----:B------:R-:W-:Y:S01]  /*1e50*/  VIADD R25, R25, 0x100 ;  /* 0x0000010019197836 */ /* 0x000fe20000000000 */
[----:B---3--:R-:W-:-:S08]  /*1e60*/  DFMA R12, R28, R32, R12 ;  /* 0x000000201c0c722b */ /* 0x008fd0000000000c */
[C---:B------:R-:W-:Y:S01]  /*1e70*/  DFMA R12, R28.reuse, R12, R14 ;  /* 0x0000000c1c0c722b */ /* 0x040fe2000000000e */
[----:B------:R-:W0:Y:S07]  /*1e80*/  LDC.64 R14, c[0x0][0x3b8] ;  /* 0x0000ee00ff0e7b82 */ /* 0x000e2e0000000a00 */
[C---:B----4-:R-:W-:Y:S01]  /*1e90*/  DFMA R12, R28.reuse, R12, R16 ;  /* 0x0000000c1c0c722b */ /* 0x050fe20000000010 */
[----:B------:R-:W0:Y:S07]  /*1ea0*/  LDC.64 R16, c[0x0][0x3b0] ;  /* 0x0000ec00ff107b82 */ /* 0x000e2e0000000a00 */
[----:B------:R-:W-:-:S08]  /*1eb0*/  DFMA R12, R28, R12, R18 ;  /* 0x0000000c1c0c722b */ /* 0x000fd00000000012 */
[----:B-----5:R-:W-:-:S08]  /*1ec0*/  DFMA R12, R28, R12, R20 ;  /* 0x0000000c1c0c722b */ /* 0x020fd00000000014 */
[----:B------:R-:W-:-:S08]  /*1ed0*/  DFMA R12, R28, R12, R22 ;  /* 0x0000000c1c0c722b */ /* 0x000fd00000000016 */
[----:B------:R-:W-:Y:S02]  /*1ee0*/  DFMA R2, R12, R2, R2 ;  /* 0x000000020c02722b */ /* 0x000fe40000000002 */
[----:B------:R-:W-:-:S10]  /*1ef0*/  DFMA R12, R28, R12, 1 ;  /* 0x3ff000001c0c742b */ /* 0x000fd4000000000c */
[----:B------:R-:W-:Y:S02]  /*1f00*/  FSEL R12, R12, R2, !P0 ;  /* 0x000000020c0c7208 */ /* 0x000fe40004000000 */
[----:B------:R-:W-:-:S06]  /*1f10*/  FSEL R13, R13, R3, !P0 ;  /* 0x000000030d0d7208 */ /* 0x000fcc0004000000 */
[----:B------:R-:W-:Y:S01]  /*1f20*/  DADD R2, RZ, -R12 ;  /* 0x00000000ff027229 */ /* 0x000fe2000000080c */
[----:B------:R-:W-:Y:S01]  /*1f30*/  LOP3.LUT P0, RZ, R24, 0x2, RZ, 0xc0, !PT ;  /* 0x0000000218ff7812 */ /* 0x000fe2000780c0ff */
[----:B0-----:R-:W-:-:S08]  /*1f40*/  DFMA R30, R30, R14, R16 ;  /* 0x0000000e1e1e722b */ /* 0x001fd00000000010 */
[----:B------:R-:W-:Y:S02]  /*1f50*/  FSEL R2, R12, R2, !P0 ;  /* 0x000000020c027208 */ /* 0x000fe40004000000 */
[----:B------:R-:W-:-:S06]  /*1f60*/  FSEL R3, R13, R3, !P0 ;  /* 0x000000030d037208 */ /* 0x000fcc0004000000 */
[----:B--2---:R-:W-:-:S07]  /*1f70*/  DFMA R10, -R30, R2, R10 ;  /* 0x000000021e0a722b */ /* 0x004fce000000010a */
[----:B------:R4:W-:Y:S01]  /*1f80*/  STG.E.64 desc[UR18][R26.64+0x400], R10 ;  /* 0x0004000a1a007986 */ /* 0x0009e2000c101b12 */
[----:B------:R-:W-:Y:S05]  /*1f90*/  BRA.U UP0, `(.L_x_217) ;  /* 0xfffffff5009c7547 */ /* 0x000fea000b83ffff */
[----:B------:R-:W0:Y:S02]  /*1fa0*/  LDCU UR10, c[0x0][0x388] ;  /* 0x00007100ff0a77ac */ /* 0x000e240008000800 */
[----:B0-----:R-:W-:-:S04]  /*1fb0*/  USHF.L.U32 UR4, UR10, 0x7, URZ ;  /* 0x000000070a047899 */ /* 0x001fc800080006ff */
[----:B------:R-:W-:-:S12]  /*1fc0*/  ULOP3.LUT UR4, UR4, 0xffffff00, URZ, 0xc0, !UPT ;  /* 0xffffff0004047892 */ /* 0x000fd8000f8ec0ff */
.L_x_207:
[----:B------:R-:W-:-:S04]  /*1fd0*/  ULOP3.LUT UR9, UR10, 0x1, URZ, 0xc0, !UPT ;  /* 0x000000010a097892 */ /* 0x000fc8000f8ec0ff */
[----:B------:R-:W-:-:S06]  /*1fe0*/  UISETP.NE.U32.AND UP0, UPT, UR9, 0x1, UPT ;  /* 0x000000010900788c */ /* 0x000fcc000bf05070 */
[----:B------:R-:W-:-:S13]  /*1ff0*/  PLOP3.LUT P0, PT, PT, PT, UP0, 0x80, 0x8 ;  /* 0x000000000008781c */ /* 0x000fda0003f0f008 */
[----:B------:R-:W-:Y:S05]  /*2000*/  @P0 EXIT ;  /* 0x000000000000094d */ /* 0x000fea0003800000 */
[----:B------:R-:W-:Y:S01]  /*2010*/  VIADD R5, R0, UR4 ;  /* 0x0000000400057c36 */ /* 0x000fe20008000000 */
[----:B------:R-:W0:Y:S01]  /*2020*/  LDC.64 R2, c[0x0][0x390] ;  /* 0x0000e400ff027b82 */ /* 0x000e220000000a00 */
[----:B------:R-:W1:Y:S02]  /*2030*/  LDCU.128 UR12, c[0x0][0x3a0] ;  /* 0x00007400ff0c77ac */ /* 0x000e640008000c00 */
[----:B------:R-:W-:-:S05]  /*2040*/  IMAD.WIDE R6, R5, 0x8, R8 ;  /* 0x0000000805067825 */ /* 0x000fca00078e0208 */
[----:B------:R-:W0:Y:S01]  /*2050*/  LDC.64 R8, c[0x0][0x398] ;  /* 0x0000e600ff087b82 */ /* 0x000e220000000a00 */
[----:B------:R-:W0:Y:S01]  /*2060*/  LDG.E.64 R6, desc[UR18][R6.64] ;  /* 0x0000001206067981 */ /* 0x000e22000c1e1b00 */
[----:B------:R-:W-:Y:S01]  /*2070*/  BSSY.RECONVERGENT B2, `(.L_x_218) ;  /* 0x0000027000027945 */ /* 0x000fe20003800200 */
[C---:B0-----:R-:W-:Y:S02]  /*2080*/  DFMA R8, R6.reuse, R8, R2 ;  /* 0x000000080608722b */ /* 0x041fe40000000002 */
        /* <DEDUP_REMOVED lines=13> */
[----:B----4-:R-:W-:Y:S01]  /*2160*/  DMUL R10, R14, UR4 ;  /* 0x000000040e0a7c28 */ /* 0x010fe20008000000 */
        /* <DEDUP_REMOVED lines=18> */
.L_x_221:
[----:B------:R-:W-:Y:S05]  /*2290*/  BSYNC.RECONVERGENT B3 ;  /* 0x0000000000037941 */ /* 0x000fea0003800200 */
.L_x_220:
[----:B------:R-:W-:Y:S01]  /*22a0*/  VIADD R0, R0, 0x1 ;  /* 0x0000000100007836 */ /* 0x000fe20000000000 */
[----:B------:R-:W-:Y:S06]  /*22b0*/  BRA `(.L_x_222) ;  /* 0x0000000000087947 */ /* 0x000fec0003800000 */
.L_x_219:
[----:B------:R-:W-:Y:S01]  /*22c0*/  DMUL R2, RZ, R14 ;  /* 0x0000000eff027228 */ /* 0x000fe20000000000 */
[----:B------:R-:W-:-:S10]  /*22d0*/  IMAD.MOV.U32 R0, RZ, RZ, 0x1 ;  /* 0x00000001ff007424 */ /* 0x000fd400078e00ff */
.L_x_222:
[----:B------:R-:W-:Y:S05]  /*22e0*/  BSYNC.RECONVERGENT B2 ;  /* 0x0000000000027941 */ /* 0x000fea0003800200 */
.L_x_218:
[----:B------:R-:W0:Y:S01]  /*22f0*/  LDCU.64 UR4, c[0x4][0x160] ;  /* 0x01002c00ff0477ac */ /* 0x000e220008000a00 */
[----:B------:R-:W-:Y:S01]  /*2300*/  IMAD.SHL.U32 R4, R0, 0x40, RZ ;  /* 0x0000004000047824 */ /* 0x000fe200078e00ff */
[----:B------:R-:W2:Y:S04]  /*2310*/  LDG.E.64 R8, desc[UR18][R8.64] ;  /* 0x0000001208087981 */ /* 0x000ea8000c1e1b00 */
[----:B------:R-:W-:-:S04]  /*2320*/  LOP3.LUT R4, R4, 0x40, RZ, 0xc0, !PT ;  /* 0x0000004004047812 */ /* 0x000fc800078ec0ff */
[----:B0-----:R-:W-:-:S05]  /*2330*/  IADD3 R24, P0, PT, R4, UR4, RZ ;  /* 0x0000000404187c10 */ /* 0x001fca000ff1e0ff */
[----:B------:R-:W-:-:S05]  /*2340*/  IMAD.X R25, RZ, RZ, UR5, P0 ;  /* 0x00000005ff197e24 */ /* 0x000fca00080e06ff */
[----:B------:R-:W3:Y:S04]  /*2350*/  LDG.E.128.CONSTANT R20, desc[UR18][R24.64] ;  /* 0x0000001218147981 */ /* 0x000ee8000c1e9d00 */
[----:B------:R-:W5:Y:S04]  /*2360*/  LDG.E.128.CONSTANT R16, desc[UR18][R24.64+0x10] ;  /* 0x0000101218107981 */ /* 0x000f68000c1e9d00 */
[----:B------:R-:W2:Y:S01]  /*2370*/  LDG.E.128.CONSTANT R12, desc[UR18][R24.64+0x20] ;  /* 0x00002012180c7981 */ /* 0x000ea2000c1e9d00 */
[----:B------:R-:W-:Y:S01]  /*2380*/  LOP3.LUT R4, R0, 0x1, RZ, 0xc0, !PT ;  /* 0x0000000100047812 */ /* 0x000fe200078ec0ff */
[----:B----4-:R-:W-:-:S03]  /*2390*/  IMAD.MOV.U32 R26, RZ, RZ, 0x20fd8164 ;  /* 0x20fd8164ff1a7424 */ /* 0x010fc600078e00ff */
[----:B------:R-:W-:Y:S01]  /*23a0*/  ISETP.NE.U32.AND P0, PT, R4, 0x1, PT ;  /* 0x000000010400780c */ /* 0x000fe20003f05070 */
[----:B------:R-:W-:Y:S01]  /*23b0*/  IMAD.MOV.U32 R4, RZ, RZ, 0x3da8ff83 ;  /* 0x3da8ff83ff047424 */ /* 0x000fe200078e00ff */
[----:B------:R-:W-:Y:S02]  /*23c0*/  DMUL R10, R2, R2 ;  /* 0x00000002020a7228 */ /* 0x000fe40000000000 */
[----:B------:R-:W-:Y:S02]  /*23d0*/  FSEL R26, R26, -8.06006814911005101289e+34, !P0 ;  /* 0xf9785eba1a1a7808 */ /* 0x000fe40004000000 */
[----:B------:R-:W-:-:S06]  /*23e0*/  FSEL R27, -R4, 0.11223486810922622681, !P0 ;  /* 0x3de5db65041b7808 */ /* 0x000fcc0004000100 */
[----:B---3--:R-:W-:-:S08]  /*23f0*/  DFMA R20, R10, R26, R20 ;  /* 0x0000001a0a14722b */ /* 0x008fd00000000014 */
[----:B------:R-:W-:-:S08]  /*2400*/  DFMA R20, R10, R20, R22 ;  /* 0x000000140a14722b */ /* 0x000fd00000000016 */
[----:B-----5:R-:W-:-:S08]  /*2410*/  DFMA R16, R10, R20, R16 ;  /* 0x000000140a10722b */ /* 0x020fd00000000010 */
[----:B------:R-:W-:-:S08]  /*2420*/  DFMA R16, R10, R16, R18 ;  /* 0x000000100a10722b */ /* 0x000fd00000000012 */
[----:B--2---:R-:W-:-:S08]  /*2430*/  DFMA R12, R10, R16, R12 ;  /* 0x000000100a0c722b */ /* 0x004fd0000000000c */
        /* <DEDUP_REMOVED lines=13> */
[----:B------:R-:W-:Y:S01]  /*2510*/  DFMA R6, -R6, R2, R8 ;  /* 0x000000020606722b */ /* 0x000fe20000000108 */
[----:B------:R-:W-:-:S06]  /*2520*/  IMAD.WIDE R2, R5, R0, UR6 ;  /* 0x0000000605027e25 */ /* 0x000fcc000f8e0200 */
[----:B------:R-:W-:Y:S01]  /*2530*/  STG.E.64 desc[UR18][R2.64], R6 ;  /* 0x0000000602007986 */ /* 0x000fe2000c101b12 */
[----:B------:R-:W-:Y:S05]  /*2540*/  EXIT ;  /* 0x000000000000794d */ /* 0x000fea0003800000 */
        .type           $_ZN3cub18CUB_300001_SM_10006detail9transform16transform_kernelINS2_10policy_hubILb1EN4cuda3std3__45tupleIJN6thrust24THRUST_300001_SM_1000_NS6detail15normal_iteratorINSA_10device_ptrIdEEEESF_EEEE10policy1000El15LinearTransformSF_JPdSK_EEEvT0_iT1_T2_DpNS2_10kernel_argIT3_EE$__internal_trig_reduction_slowpathd,@function
        .size           $_ZN3cub18CUB_300001_SM_10006detail9transform16transform_kernelINS2_10policy_hubILb1EN4cuda3std3__45tupleIJN6thrust24THRUST_300001_SM_1000_NS6detail15normal_iteratorINSA_10device_ptrIdEEEESF_EEEE10policy1000El15LinearTransformSF_JPdSK_EEEvT0_iT1_T2_DpNS2_10kernel_argIT3_EE$__internal_trig_reduction_slowpathd,(.L_x_320 - $_ZN3cub18CUB_300001_SM_10006detail9transform16transform_kernelINS2_10policy_hubILb1EN4cuda3std3__45tupleIJN6thrust24THRUST_300001_SM_1000_NS6detail15normal_iteratorINSA_10device_ptrIdEEEESF_EEEE10policy1000El15LinearTransformSF_JPdSK_EEEvT0_iT1_T2_DpNS2_10kernel_argIT3_EE$__internal_trig_reduction_slowpathd)
$_ZN3cub18CUB_300001_SM_10006detail9transform16transform_kernelINS2_10policy_hubILb1EN4cuda3std3__45tupleIJN6thrust24THRUST_300001_SM_1000_NS6detail15normal_iteratorINSA_10device_ptrIdEEEESF_EEEE10policy1000El15LinearTransformSF_JPdSK_EEEvT0_iT1_T2_DpNS2_10kernel_argIT3_EE$__internal_trig_reduction_slowpathd:
[----:B------:R-:W-:Y:S01]  /*2550*/  SHF.R.U32.HI R29, RZ, 0x14, R23 ;  /* 0x00000014ff1d7819 */ /* 0x000fe20000011617 */
[----:B------:R-:W-:-:S03]  /*2560*/  IMAD.MOV.U32 R2, RZ, RZ, RZ ;  /* 0x000000ffff027224 */ /* 0x000fc600078e00ff */
[----:B------:R-:W-:-:S04]  /*2570*/  LOP3.LUT R3, R29, 0x7ff, RZ, 0xc0, !PT ;  /* 0x000007ff1d037812 */ /* 0x000fc800078ec0ff */
[----:B------:R-:W-:-:S13]  /*2580*/  ISETP.NE.AND P0, PT, R3, 0x7ff, PT ;  /* 0x000007ff0300780c */ /* 0x000fda0003f05270 */
[----:B------:R-:W-:Y:S05]  /*2590*/  @!P0 BRA `(.L_x_223) ;  /* 0x0000000800548947 */ /* 0x000fea0003800000 */
[----:B------:R-:W-:Y:S01]  /*25a0*/  VIADD R3, R3, 0xfffffc00 ;  /* 0xfffffc0003037836 */ /* 0x000fe20000000000 */
[----:B------:R-:W-:Y:S01]  /*25b0*/  BSSY.RECONVERGENT B0, `(.L_x_224) ;  /* 0x0000032000007945 */ /* 0x000fe20003800200 */
[----:B------:R-:W-:-:S03]  /*25c0*/  CS2R R36, SRZ ;  /* 0x0000000000247805 */ /* 0x000fc6000001ff00 */
[----:B------:R-:W-:Y:S02]  /*25d0*/  SHF.R.U32.HI R2, RZ, 0x6, R3 ;  /* 0x00000006ff027819 */ /* 0x000fe40000011603 */
[----:B------:R-:W-:Y:S02]  /*25e0*/  ISETP.GE.U32.AND P0, PT, R3, 0x80, PT ;  /* 0x000000800300780c */ /* 0x000fe40003f06070 */
[C---:B------:R-:W-:Y:S02]  /*25f0*/  IADD3 R3, PT, PT, -R2.reuse, 0x13, RZ ;  /* 0x0000001302037810 */ /* 0x040fe40007ffe1ff */
[----:B------:R-:W-:Y:S02]  /*2600*/  IADD3 R18, PT, PT, -R2, 0xf, RZ ;  /* 0x0000000f02127810 */ /* 0x000fe40007ffe1ff */
[----:B------:R-:W-:-:S04]  /*2610*/  SEL R3, R3, 0x12, P0 ;  /* 0x0000001203037807 */ /* 0x000fc80000000000 */
[----:B------:R-:W-:-:S13]  /*2620*/  ISETP.GE.AND P0, PT, R18, R3, PT ;  /* 0x000000031200720c */ /* 0x000fda0003f06270 */
[----:B------:R-:W-:Y:S05]  /*2630*/  @P0 BRA `(.L_x_225) ;  /* 0x0000000000a40947 */ /* 0x000fea0003800000 */
[----:B------:R-:W0:Y:S01]  /*2640*/  LDC.64 R32, c[0x0][0x358] ;  /* 0x0000d600ff207b82 */ /* 0x000e220000000a00 */
[C---:B------:R-:W-:Y:S01]  /*2650*/  SHF.L.U64.HI R12, R14.reuse, 0xb, R23 ;  /* 0x0000000b0e0c7819 */ /* 0x040fe20000010217 */
[----:B------:R-:W-:Y:S01]  /*2660*/  BSSY.RECONVERGENT B1, `(.L_x_226) ;  /* 0x0000025000017945 */ /* 0x000fe20003800200 */
[----:B------:R-:W-:Y:S01]  /*2670*/  IMAD.SHL.U32 R13, R14, 0x800, RZ ;  /* 0x000008000e0d7824 */ /* 0x000fe200078e00ff */
[----:B------:R-:W-:Y:S01]  /*2680*/  IADD3 R20, PT, PT, RZ, -R2, -R3 ;  /* 0x80000002ff147210 */ /* 0x000fe20007ffe803 */
[----:B------:R-:W-:Y:S01]  /*2690*/  IMAD.MOV.U32 R19, RZ, RZ, RZ ;  /* 0x000000ffff137224 */ /* 0x000fe200078e00ff */
[----:B------:R-:W-:Y:S02]  /*26a0*/  CS2R R36, SRZ ;  /* 0x0000000000247805 */ /* 0x000fe4000001ff00 */
[----:B------:R-:W-:-:S07]  /*26b0*/  LOP3.LUT R12, R12, 0x80000000, RZ, 0xfc, !PT ;  /* 0x800000000c0c7812 */ /* 0x000fce00078efcff */
.L_x_227:
[----:B------:R-:W1:Y:S01]  /*26c0*/  LDC.64 R14, c[0x4][0x158] ;  /* 0x01005600ff0e7b82 */ /* 0x000e620000000a00 */
[----:B0-----:R-:W-:Y:S02]  /*26d0*/  R2UR UR10, R32 ;  /* 0x00000000200a72ca */ /* 0x001fe400000e0000 */
[----:B------:R-:W-:Y:S01]  /*26e0*/  R2UR UR11, R33 ;  /* 0x00000000210b72ca */ /* 0x000fe200000e0000 */
[----:B-1----:R-:W-:-:S12]  /*26f0*/  IMAD.WIDE R34, R18, 0x8, R14 ;  /* 0x0000000812227825 */ /* 0x002fd800078e020e */
[----:B------:R-:W2:Y:S01]  /*2700*/  LDG.E.64.CONSTANT R34, desc[UR10][R34.64] ;  /* 0x0000000a22227981 */ /* 0x000ea2000c1e9b00 */
[----:B------:R-:W-:Y:S02]  /*2710*/  IMAD.MOV.U32 R16, RZ, RZ, R36 ;  /* 0x000000ffff107224 */ /* 0x000fe400078e0024 */
[----:B------:R-:W-:Y:S02]  /*2720*/  IMAD.MOV.U32 R17, RZ, RZ, R37 ;  /* 0x000000ffff117224 */ /* 0x000fe400078e0025 */
[----:B------:R-:W-:Y:S02]  /*2730*/  VIADD R20, R20, 0x1 ;  /* 0x0000000114147836 */ /* 0x000fe40000000000 */
[C---:B------:R-:W-:Y:S02]  /*2740*/  IMAD R21, R19.reuse, 0x8, R1 ;  /* 0x0000000813157824 */ /* 0x040fe400078e0201 */
[----:B------:R-:W-:Y:S02]  /*2750*/  VIADD R19, R19, 0x1 ;  /* 0x0000000113137836 */ /* 0x000fe40000000000 */
[----:B------:R-:W-:-:S02]  /*2760*/  VIADD R18, R18, 0x1 ;  /* 0x0000000112127836 */ /* 0x000fc40000000000 */
[----:B--2---:R-:W-:-:S04]  /*2770*/  IMAD.WIDE.U32 R16, P2, R34, R13, R16 ;  /* 0x0000000d22107225 */ /* 0x004fc80007840010 */
[CC--:B------:R-:W-:Y:S02]  /*2780*/  IMAD R15, R34.reuse, R12.reuse, RZ ;  /* 0x0000000c220f7224 */ /* 0x0c0fe400078e02ff */
[----:B------:R-:W-:Y:S02]  /*2790*/  IMAD R14, R35, R13, RZ ;  /* 0x0000000d230e7224 */ /* 0x000fe400078e02ff */
[----:B------:R-:W-:Y:S01]  /*27a0*/  IMAD.MOV.U32 R36, RZ, RZ, R16 ;  /* 0x000000ffff247224 */ /* 0x000fe200078e0010 */
[----:B------:R-:W-:Y:S01]  /*27b0*/  IADD3 R15, P0, PT, R15, R17, RZ ;  /* 0x000000110f0f7210 */ /* 0x000fe20007f1e0ff */
[----:B------:R-:W-:-:S03]  /*27c0*/  IMAD.HI.U32 R17, R34, R12, RZ ;  /* 0x0000000c22117227 */ /* 0x000fc600078e00ff */
[----:B------:R-:W-:Y:S01]  /*27d0*/  IADD3 R37, P1, PT, R14, R15, RZ ;  /* 0x0000000f0e257210 */ /* 0x000fe20007f3e0ff */
[----:B------:R-:W-:-:S04]  /*27e0*/  IMAD.HI.U32 R14, R35, R13, RZ ;  /* 0x0000000d230e7227 */ /* 0x000fc800078e00ff */
[----:B------:R-:W-:Y:S01]  /*27f0*/  IMAD.X R17, RZ, RZ, R17, P2 ;  /* 0x000000ffff117224 */ /* 0x000fe200010e0611 */
[----:B------:R0:W-:Y:S01]  /*2800*/  STL.64 [R21], R36 ;  /* 0x0000002415007387 */ /* 0x0001e20000100a00 */
[----:B------:R-:W-:-:S03]  /*2810*/  IMAD.HI.U32 R15, R35, R12, RZ ;  /* 0x0000000c230f7227 */ /* 0x000fc600078e00ff */
[----:B------:R-:W-:Y:S01]  /*2820*/  IADD3.X R17, P0, PT, R14, R17, RZ, P0, !PT ;  /* 0x000000110e117210 */ /* 0x000fe2000071e4ff */
[----:B------:R-:W-:-:S04]  /*2830*/  IMAD R16, R35, R12, RZ ;  /* 0x0000000c23107224 */ /* 0x000fc800078e02ff */
[----:B------:R-:W-:Y:S01]  /*2840*/  IMAD.X R15, RZ, RZ, R15, P0 ;  /* 0x000000ffff0f7224 */ /* 0x000fe200000e060f */
[----:B------:R-:W-:Y:S02]  /*2850*/  ISETP.NE.AND P0, PT, R20, -0xf, PT ;  /* 0xfffffff11400780c */ /* 0x000fe40003f05270 */
[----:B------:R-:W-:-:S05]  /*2860*/  IADD3.X R16, P1, PT, R16, R17, RZ, P1, !PT ;  /* 0x0000001110107210 */ /* 0x000fca0000f3e4ff */
[----:B------:R-:W-:Y:S02]  /*2870*/  IMAD.X R17, RZ, RZ, R15, P1 ;  /* 0x000000ffff117224 */ /* 0x000fe400008e060f */
[----:B0-----:R-:W-:Y:S02]  /*2880*/  IMAD.MOV.U32 R36, RZ, RZ, R16 ;  /* 0x000000ffff247224 */ /* 0x001fe400078e0010 */
[----:B------:R-:W-:Y:S02]  /*2890*/  IMAD.MOV.U32 R37, RZ, RZ, R17 ;  /* 0x000000ffff257224 */ /* 0x000fe400078e0011 */
[----:B------:R-:W-:Y:S05]  /*28a0*/  @P0 BRA `(.L_x_227) ;  /* 0xfffffffc00840947 */ /* 0x000fea000383ffff */
[----:B------:R-:W-:Y:S05]  /*28b0*/  BSYNC.RECONVERGENT B1 ;  /* 0x0000000000017941 */ /* 0x000fea0003800200 */
.L_x_226:
[----:B------:R-:W-:-:S07]  /*28c0*/  IMAD.MOV.U32 R18, RZ, RZ, R3 ;  /* 0x000000ffff127224 */ /* 0x000fce00078e0003 */
.L_x_225:
[----:B------:R-:W-:Y:S05]  /*28d0*/  BSYNC.RECONVERGENT B0 ;  /* 0x0000000000007941 */ /* 0x000fea0003800200 */
.L_x_224:
[----:B------:R-:W-:Y:S01]  /*28e0*/  LOP3.LUT P0, R29, R29, 0x3f, RZ, 0xc0, !PT ;  /* 0x0000003f1d1d7812 */ /* 0x000fe2000780c0ff */
[----:B------:R-:W-:-:S04]  /*28f0*/  IMAD.IADD R2, R2, 0x1, R18 ;  /* 0x0000000102027824 */ /* 0x000fc800078e0212 */
[----:B------:R-:W-:-:S05]  /*2900*/  IMAD.U32 R20, R2, 0x8, R1 ;  /* 0x0000000802147824 */ /* 0x000fca00078e0001 */
[----:B------:R0:W-:Y:S04]  /*2910*/  STL.64 [R20+-0x78], R36 ;  /* 0xffff882414007387 */ /* 0x0001e80000100a00 */
[----:B------:R-:W2:Y:S04]  /*2920*/  @P0 LDL.64 R14, [R1+0x8] ;  /* 0x00000800010e0983 */ /* 0x000ea80000100a00 */
[----:B------:R-:W3:Y:S04]  /*2930*/  LDL.64 R12, [R1+0x10] ;  /* 0x00001000010c7983 */ /* 0x000ee80000100a00 */
[----:B------:R-:W4:Y:S01]  /*2940*/  LDL.64 R2, [R1+0x18] ;  /* 0x0000180001027983 */ /* 0x000f220000100a00 */
[----:B------:R-:W-:Y:S01]  /*2950*/  BSSY.RECONVERGENT B0, `(.L_x_228) ;  /* 0x0000035000007945 */ /* 0x000fe20003800200 */
[----:B--2---:R-:W-:-:S02]  /*2960*/  @P0 SHF.R.U64 R19, R14, 0x1, R15 ;  /* 0x000000010e130819 */ /* 0x004fc4000000120f */
[----:B------:R-:W-:Y:S02]  /*2970*/  @P0 SHF.R.U32.HI R21, RZ, 0x1, R15 ;  /* 0x00000001ff150819 */ /* 0x000fe4000001160f */
[----:B------:R-:W-:Y:S02]  /*2980*/  @P0 LOP3.LUT R14, R29, 0x3f, RZ, 0x3c, !PT ;  /* 0x0000003f1d0e0812 */ /* 0x000fe400078e3cff */
[C---:B---3--:R-:W-:Y:S02]  /*2990*/  @P0 SHF.L.U32 R18, R12.reuse, R29, RZ ;  /* 0x0000001d0c120219 */ /* 0x048fe400000006ff */
[----:B------:R-:W-:Y:S02]  /*29a0*/  @P0 SHF.R.U64 R19, R19, R14, R21 ;  /* 0x0000000e13130219 */ /* 0x000fe40000001215 */
[--C-:B------:R-:W-:Y:S02]  /*29b0*/  @P0 SHF.R.U32.HI R15, RZ, 0x1, R13.reuse ;  /* 0x00000001ff0f0819 */ /* 0x100fe4000001160d */
[----:B------:R-:W-:-:S02]  /*29c0*/  @P0 SHF.R.U64 R16, R12, 0x1, R13 ;  /* 0x000000010c100819 */ /* 0x000fc4000000120d */
[----:B------:R-:W-:Y:S02]  /*29d0*/  @P0 SHF.L.U64.HI R17, R12, R29, R13 ;  /* 0x0000001d0c110219 */ /* 0x000fe4000001020d */
[-C--:B0-----:R-:W-:Y:S02]  /*29e0*/  @P0 SHF.R.U32.HI R20, RZ, R14.reuse, R21 ;  /* 0x0000000eff140219 */ /* 0x081fe40000011615 */
[----:B------:R-:W-:Y:S02]  /*29f0*/  @P0 LOP3.LUT R12, R18, R19, RZ, 0xfc, !PT ;  /* 0x00000013120c0212 */ /* 0x000fe400078efcff */
[----:B----4-:R-:W-:Y:S02]  /*2a00*/  @P0 SHF.L.U32 R21, R2, R29, RZ ;  /* 0x0000001d02150219 */ /* 0x010fe400000006ff */
[----:B------:R-:W-:Y:S02]  /*2a10*/  @P0 SHF.R.U64 R16, R16, R14, R15 ;  /* 0x0000000e10100219 */ /* 0x000fe4000000120f */
[----:B------:R-:W-:-:S02]  /*2a20*/  @P0 LOP3.LUT R13, R17, R20, RZ, 0xfc, !PT ;  /* 0x00000014110d0212 */ /* 0x000fc400078efcff */
[----:B------:R-:W-:Y:S01]  /*2a30*/  @P0 SHF.R.U32.HI R14, RZ, R14, R15 ;  /* 0x0000000eff0e0219 */ /* 0x000fe2000001160f */
[----:B------:R-:W-:Y:S01]  /*2a40*/  IMAD.SHL.U32 R15, R12, 0x4, RZ ;  /* 0x000000040c0f7824 */ /* 0x000fe200078e00ff */
[----:B------:R-:W-:Y:S02]  /*2a50*/  @P0 SHF.L.U64.HI R29, R2, R29, R3 ;  /* 0x0000001d021d0219 */ /* 0x000fe40000010203 */
[----:B------:R-:W-:Y:S02]  /*2a60*/  @P0 LOP3.LUT R2, R21, R16, RZ, 0xfc, !PT ;  /* 0x0000001015020212 */ /* 0x000fe400078efcff */
[----:B------:R-:W-:Y:S02]  /*2a70*/  SHF.L.U64.HI R12, R12, 0x2, R13 ;  /* 0x000000020c0c7819 */ /* 0x000fe4000001020d */
[----:B------:R-:W-:Y:S02]  /*2a80*/  @P0 LOP3.LUT R3, R29, R14, RZ, 0xfc, !PT ;  /* 0x0000000e1d030212 */ /* 0x000fe400078efcff */
[----:B------:R-:W-:-:S02]  /*2a90*/  SHF.L.W.U32.HI R13, R13, 0x2, R2 ;  /* 0x000000020d0d7819 */ /* 0x000fc40000010e02 */
[----:B------:R-:W-:Y:S02]  /*2aa0*/  IADD3 RZ, P0, PT, RZ, -R15, RZ ;  /* 0x8000000fffff7210 */ /* 0x000fe40007f1e0ff */
[----:B------:R-:W-:Y:S02]  /*2ab0*/  LOP3.LUT R17, RZ, R12, RZ, 0x33, !PT ;  /* 0x0000000cff117212 */ /* 0x000fe400078e33ff */
[----:B------:R-:W-:Y:S02]  /*2ac0*/  SHF.L.W.U32.HI R2, R2, 0x2, R3 ;  /* 0x0000000202027819 */ /* 0x000fe40000010e03 */
[----:B------:R-:W-:Y:S02]  /*2ad0*/  LOP3.LUT R16, RZ, R13, RZ, 0x33, !PT ;  /* 0x0000000dff107212 */ /* 0x000fe400078e33ff */
[----:B------:R-:W-:Y:S02]  /*2ae0*/  IADD3.X R17, P0, PT, RZ, R17, RZ, P0, !PT ;  /* 0x00000011ff117210 */ /* 0x000fe4000071e4ff */
[----:B------:R-:W-:-:S02]  /*2af0*/  LOP3.LUT R19, RZ, R2, RZ, 0x33, !PT ;  /* 0x00000002ff137212 */ /* 0x000fc400078e33ff */
[----:B------:R-:W-:Y:S02]  /*2b00*/  IADD3.X R16, P1, PT, RZ, R16, RZ, P0, !PT ;  /* 0x00000010ff107210 */ /* 0x000fe4000073e4ff */
[----:B------:R-:W-:-:S03]  /*2b10*/  ISETP.GT.U32.AND P2, PT, R13, -0x1, PT ;  /* 0xffffffff0d00780c */ /* 0x000fc60003f44070 */
[----:B------:R-:W-:Y:S01]  /*2b20*/  IMAD.X R19, RZ, RZ, R19, P1 ;  /* 0x000000ffff137224 */ /* 0x000fe200008e0613 */
[----:B------:R-:W-:-:S04]  /*2b30*/  ISETP.GT.AND.EX P0, PT, R2, -0x1, PT, P2 ;  /* 0xffffffff0200780c */ /* 0x000fc80003f04320 */
[----:B------:R-:W-:Y:S02]  /*2b40*/  SEL R14, R2, R19, P0 ;  /* 0x00000013020e7207 */ /* 0x000fe40000000000 */
[----:B------:R-:W-:Y:S02]  /*2b50*/  SEL R13, R13, R16, P0 ;  /* 0x000000100d0d7207 */ /* 0x000fe40000000000 */
[----:B------:R-:W-:Y:S02]  /*2b60*/  ISETP.NE.U32.AND P1, PT, R14, RZ, PT ;  /* 0x000000ff0e00720c */ /* 0x000fe40003f25070 */
[----:B------:R-:W-:Y:S02]  /*2b70*/  SEL R12, R12, R17, P0 ;  /* 0x000000110c0c7207 */ /* 0x000fe40000000000 */
[----:B------:R-:W-:Y:S01]  /*2b80*/  SEL R19, R13, R14, !P1 ;  /* 0x0000000e0d137207 */ /* 0x000fe20004800000 */
[----:B------:R-:W-:-:S03]  /*2b90*/  @!P0 IMAD.MOV R15, RZ, RZ, -R15 ;  /* 0x000000ffff0f8224 */ /* 0x000fc600078e0a0f */
[----:B------:R-:W0:Y:S02]  /*2ba0*/  FLO.U32 R16, R19 ;  /* 0x0000001300107300 */ /* 0x000e2400000e0000 */
[C---:B0-----:R-:W-:Y:S02]  /*2bb0*/  IADD3 R18, PT, PT, -R16.reuse, 0x1f, RZ ;  /* 0x0000001f10127810 */ /* 0x041fe40007ffe1ff */
[----:B------:R-:W-:-:S03]  /*2bc0*/  IADD3 R16, PT, PT, -R16, 0x3f, RZ ;  /* 0x0000003f10107810 */ /* 0x000fc60007ffe1ff */
[----:B------:R-:W-:-:S05]  /*2bd0*/  @P1 IMAD.MOV R16, RZ, RZ, R18 ;  /* 0x000000ffff101224 */ /* 0x000fca00078e0212 */
[----:B------:R-:W-:-:S13]  /*2be0*/  ISETP.NE.AND P1, PT, R16, RZ, PT ;  /* 0x000000ff1000720c */ /* 0x000fda0003f25270 */
[----:B------:R-:W-:Y:S05]  /*2bf0*/  @!P1 BRA `(.L_x_229) ;  /* 0x0000000000289947 */ /* 0x000fea0003800000 */
[C---:B------:R-:W-:Y:S02]  /*2c00*/  LOP3.LUT R18, R16.reuse, 0x3f, RZ, 0xc0, !PT ;  /* 0x0000003f10127812 */ /* 0x040fe400078ec0ff */
[--C-:B------:R-:W-:Y:S02]  /*2c10*/  SHF.R.U64 R15, R15, 0x1, R12.reuse ;  /* 0x000000010f0f7819 */ /* 0x100fe4000000120c */
[----:B------:R-:W-:Y:S02]  /*2c20*/  SHF.R.U32.HI R12, RZ, 0x1, R12 ;  /* 0x00000001ff0c7819 */ /* 0x000fe4000001160c */
[----:B------:R-:W-:Y:S02]  /*2c30*/  LOP3.LUT R17, R16, 0x3f, RZ, 0xc, !PT ;  /* 0x0000003f10117812 */ /* 0x000fe400078e0cff */
[CC--:B------:R-:W-:Y:S02]  /*2c40*/  SHF.L.U64.HI R14, R13.reuse, R18.reuse, R14 ;  /* 0x000000120d0e7219 */ /* 0x0c0fe4000001020e */
[----:B------:R-:W-:-:S02]  /*2c50*/  SHF.L.U32 R13, R13, R18, RZ ;  /* 0x000000120d0d7219 */ /* 0x000fc400000006ff */
[-CC-:B------:R-:W-:Y:S02]  /*2c60*/  SHF.R.U64 R18, R15, R17.reuse, R12.reuse ;  /* 0x000000110f127219 */ /* 0x180fe4000000120c */
[----:B------:R-:W-:Y:S02]  /*2c70*/  SHF.R.U32.HI R17, RZ, R17, R12 ;  /* 0x00000011ff117219 */ /* 0x000fe4000001160c */
[----:B------:R-:W-:Y:S02]  /*2c80*/  LOP3.LUT R13, R13, R18, RZ, 0xfc, !PT ;  /* 0x000000120d0d7212 */ /* 0x000fe400078efcff */
[----:B------:R-:W-:-:S07]  /*2c90*/  LOP3.LUT R14, R14, R17, RZ, 0xfc, !PT ;  /* 0x000000110e0e7212 */ /* 0x000fce00078efcff */
.L_x_229:
[----:B------:R-:W-:Y:S05]  /*2ca0*/  BSYNC.RECONVERGENT B0 ;  /* 0x0000000000007941 */ /* 0x000fea0003800200 */
.L_x_228:
[----:B------:R-:W-:Y:S01]  /*2cb0*/  IMAD.WIDE.U32 R20, R13, 0x2168c235, RZ ;  /* 0x2168c2350d147825 */ /* 0x000fe200078e00ff */
[----:B------:R-:W-:-:S03]  /*2cc0*/  SHF.R.U32.HI R3, RZ, 0x1e, R3 ;  /* 0x0000001eff037819 */ /* 0x000fc60000011603 */
[----:B------:R-:W-:Y:S01]  /*2cd0*/  IMAD.MOV.U32 R18, RZ, RZ, R21 ;  /* 0x000000ffff127224 */ /* 0x000fe200078e0015 */
[----:B------:R-:W-:Y:S01]  /*2ce0*/  IADD3 RZ, P1, PT, R20, R20, RZ ;  /* 0x0000001414ff7210 */ /* 0x000fe20007f3e0ff */
[----:B------:R-:W-:Y:S01]  /*2cf0*/  IMAD.MOV.U32 R19, RZ, RZ, RZ ;  /* 0x000000ffff137224 */ /* 0x000fe200078e00ff */
[----:B------:R-:W-:Y:S01]  /*2d00*/  LEA.HI R2, R2, R3, RZ, 0x1 ;  /* 0x0000000302027211 */ /* 0x000fe200078f08ff */
[----:B------:R-:W-:-:S04]  /*2d10*/  IMAD.HI.U32 R12, R14, -0x36f0255e, RZ ;  /* 0xc90fdaa20e0c7827 */ /* 0x000fc800078e00ff */
[----:B------:R-:W-:-:S04]  /*2d20*/  IMAD.WIDE.U32 R18, R13, -0x36f0255e, R18 ;  /* 0xc90fdaa20d127825 */ /* 0x000fc800078e0012 */
[----:B------:R-:W-:-:S04]  /*2d30*/  IMAD.WIDE.U32 R18, P2, R14, 0x2168c235, R18 ;  /* 0x2168c2350e127825 */ /* 0x000fc80007840012 */
[----:B------:R-:W-:Y:S01]  /*2d40*/  IMAD R14, R14, -0x36f0255e, RZ ;  /* 0xc90fdaa20e0e7824 */ /* 0x000fe200078e02ff */
[----:B------:R-:W-:Y:S01]  /*2d50*/  IADD3.X RZ, P1, PT, R18, R18, RZ, P1, !PT ;  /* 0x0000001212ff7210 */ /* 0x000fe20000f3e4ff */
[----:B------:R-:W-:-:S03]  /*2d60*/  IMAD.X R12, RZ, RZ, R12, P2 ;  /* 0x000000ffff0c7224 */ /* 0x000fc600010e060c */
[----:B------:R-:W-:-:S04]  /*2d70*/  IADD3 R14, P2, PT, R14, R19, RZ ;  /* 0x000000130e0e7210 */ /* 0x000fc80007f5e0ff */
[C---:B------:R-:W-:Y:S01]  /*2d80*/  ISETP.GT.U32.AND P3, PT, R14.reuse, RZ, PT ;  /* 0x000000ff0e00720c */ /* 0x040fe20003f64070 */
[----:B------:R-:W-:Y:S01]  /*2d90*/  IMAD.X R15, RZ, RZ, R12, P2 ;  /* 0x000000ffff0f7224 */ /* 0x000fe200010e060c */
[----:B------:R-:W-:-:S04]  /*2da0*/  IADD3.X R13, P2, PT, R14, R14, RZ, P1, !PT ;  /* 0x0000000e0e0d7210 */ /* 0x000fc80000f5e4ff */
[C---:B------:R-:W-:Y:S01]  /*2db0*/  ISETP.GT.AND.EX P1, PT, R15.reuse, RZ, PT, P3 ;  /* 0x000000ff0f00720c */ /* 0x040fe20003f24330 */
[----:B------:R-:W-:-:S03]  /*2dc0*/  IMAD.X R12, R15, 0x1, R15, P2 ;  /* 0x000000010f0c7824 */ /* 0x000fc600010e060f */
[----:B------:R-:W-:Y:S02]  /*2dd0*/  SEL R13, R13, R14, P1 ;  /* 0x0000000e0d0d7207 */ /* 0x000fe40000800000 */
[----:B------:R-:W-:Y:S02]  /*2de0*/  SEL R12, R12, R15, P1 ;  /* 0x0000000f0c0c7207 */ /* 0x000fe40000800000 */
[----:B------:R-:W-:-:S05]  /*2df0*/  IADD3 R13, P2, PT, R13, 0x1, RZ ;  /* 0x000000010d0d7810 */ /* 0x000fca0007f5e0ff */
[----:B------:R-:W-:-:S05]  /*2e00*/  IMAD.X R12, RZ, RZ, R12, P2 ;  /* 0x000000ffff0c7224 */ /* 0x000fca00010e060c */
[----:B------:R-:W-:-:S04]  /*2e10*/  SHF.R.U64 R13, R13, 0xa, R12 ;  /* 0x0000000a0d0d7819 */ /* 0x000fc8000000120c */
[----:B------:R-:W-:Y:S02]  /*2e20*/  IADD3 R15, P2, PT, R13, 0x1, RZ ;  /* 0x000000010d0f7810 */ /* 0x000fe40007f5e0ff */
[----:B------:R-:W-:Y:S02]  /*2e30*/  SEL R13, RZ, 0xffffffff, !P1 ;  /* 0xffffffffff0d7807 */ /* 0x000fe40004800000 */
[----:B------:R-:W-:Y:S02]  /*2e40*/  LEA.HI.X R12, R12, RZ, RZ, 0x16, P2 ;  /* 0x000000ff0c0c7211 */ /* 0x000fe400010fb4ff */
[----:B------:R-:W-:Y:S01]  /*2e50*/  LOP3.LUT P1, R23, R23, 0x80000000, RZ, 0xc0, !PT ;  /* 0x8000000017177812 */ /* 0x000fe2000782c0ff */
[----:B------:R-:W-:Y:S01]  /*2e60*/  IMAD.IADD R13, R13, 0x1, -R16 ;  /* 0x000000010d0d7824 */ /* 0x000fe200078e0a10 */
[--C-:B------:R-:W-:Y:S02]  /*2e70*/  SHF.R.U64 R15, R15, 0x1, R12.reuse ;  /* 0x000000010f0f7819 */ /* 0x100fe4000000120c */
[----:B------:R-:W-:Y:S01]  /*2e80*/  SHF.R.U32.HI R12, RZ, 0x1, R12 ;  /* 0x00000001ff0c7819 */ /* 0x000fe2000001160c */
[----:B------:R-:W-:Y:S01]  /*2e90*/  IMAD.SHL.U32 R13, R13, 0x100000, RZ ;  /* 0x001000000d0d7824 */ /* 0x000fe200078e00ff */
[----:B------:R-:W-:-:S02]  /*2ea0*/  IADD3 R14, P2, P3, RZ, RZ, R15 ;  /* 0x000000ffff0e7210 */ /* 0x000fc40007b5e00f */
[----:B------:R-:W-:Y:S02]  /*2eb0*/  @!P0 LOP3.LUT R23, R23, 0x80000000, RZ, 0x3c, !PT ;  /* 0x8000000017178812 */ /* 0x000fe400078e3cff */
[----:B------:R-:W-:-:S03]  /*2ec0*/  IADD3.X R12, PT, PT, R13, 0x3fe00000, R12, P2, P3 ;  /* 0x3fe000000d0c7810 */ /* 0x000fc600017e640c */
[----:B------:R-:W-:Y:S01]  /*2ed0*/  @P1 IMAD.MOV R2, RZ, RZ, -R2 ;  /* 0x000000ffff021224 */ /* 0x000fe200078e0a02 */
[----:B------:R-:W-:-:S07]  /*2ee0*/  LOP3.LUT R23, R12, R23, RZ, 0xfc, !PT ;  /* 0x000000170c177212 */ /* 0x000fce00078efcff */
.L_x_223:
[----:B------:R-:W-:Y:S02]  /*2ef0*/  IMAD.MOV.U32 R15, RZ, RZ, R23 ;  /* 0x000000ffff0f7224 */ /* 0x000fe400078e0017 */
[----:B------:R-:W-:-:S04]  /*2f00*/  IMAD.MOV.U32 R23, RZ, RZ, 0x0 ;  /* 0x00000000ff177424 */ /* 0x000fc800078e00ff */
[----:B------:R-:W-:Y:S05]  /*2f10*/  RET.REL.NODEC R22 `(_ZN3cub18CUB_300001_SM_10006detail9transform16transform_kernelINS2_10policy_hubILb1EN4cuda3std3__45tupleIJN6thrust24THRUST_300001_SM_1000_NS6detail15normal_iteratorINSA_10device_ptrIdEEEESF_EEEE10policy1000El15LinearTransformSF_JPdSK_EEEvT0_iT1_T2_DpNS2_10kernel_argIT3_EE) ;  /* 0xffffffd016387950 */ /* 0x000fea0003c3ffff */
.L_x_230:
        /* <DEDUP_REMOVED lines=14> */
.L_x_320:


//--------------------- .text._ZN3cub18CUB_300001_SM_10006detail9transform16transform_kernelINS2_10policy_hubILb1EN4cuda3std3__45tupleIJN6thrust24THRUST_300001_SM_1000_NS6detail15normal_iteratorINSA_10device_ptrIdEEEESF_EEEE10policy1000Ei15LinearTransformSF_JPdSK_EEEvT0_iT1_T2_DpNS2_10kernel_argIT3_EE --------------------------
	.section	.text._ZN3cub18CUB_300001_SM_10006detail9transform16transform_kernelINS2_10policy_hubILb1EN4cuda3std3__45tupleIJN6thrust24THRUST_300001_SM_1000_NS6detail15normal_iteratorINSA_10device_ptrIdEEEESF_EEEE10policy1000Ei15LinearTransformSF_JPdSK_EEEvT0_iT1_T2_DpNS2_10kernel_argIT3_EE,"ax",@progbits
	.align	128
        .global         _ZN3cub18CUB_300001_SM_10006detail9transform16transform_kernelINS2_10policy_hubILb1EN4cuda3std3__45tupleIJN6thrust24THRUST_300001_SM_1000_NS6detail15normal_iteratorINSA_10device_ptrIdEEEESF_EEEE10policy1000Ei15LinearTransformSF_JPdSK_EEEvT0_iT1_T2_DpNS2_10kernel_argIT3_EE
        .type           _ZN3cub18CUB_300001_SM_10006detail9transform16transform_kernelINS2_10policy_hubILb1EN4cuda3std3__45tupleIJN6thrust24THRUST_300001_SM_1000_NS6detail15normal_iteratorINSA_10device_ptrIdEEEESF_EEEE10policy1000Ei15LinearTransformSF_JPdSK_EEEvT0_iT1_T2_DpNS2_10kernel_argIT3_EE,@function
        .size           _ZN3cub18CUB_300001_SM_10006detail9transform16transform_kernelINS2_10policy_hubILb1EN4cuda3std3__45tupleIJN6thrust24THRUST_300001_SM_1000_NS6detail15normal_iteratorINSA_10device_ptrIdEEEESF_EEEE10policy1000Ei15LinearTransformSF_JPdSK_EEEvT0_iT1_T2_DpNS2_10kernel_argIT3_EE,(.L_x_321 - _ZN3cub18CUB_300001_SM_10006detail9transform16transform_kernelINS2_10policy_hubILb1EN4cuda3std3__45tupleIJN6thrust24THRUST_300001_SM_1000_NS6detail15normal_iteratorINSA_10device_ptrIdEEEESF_EEEE10policy1000Ei15LinearTransformSF_JPdSK_EEEvT0_iT1_T2_DpNS2_10kernel_argIT3_EE)
        .other          _ZN3cub18CUB_300001_SM_10006detail9transform16transform_kernelINS2_10policy_hubILb1EN4cuda3std3__45tupleIJN6thrust24THRUST_300001_SM_1000_NS6detail15normal_iteratorINSA_10device_ptrIdEEEESF_EEEE10policy1000Ei15LinearTransformSF_JPdSK_EEEvT0_iT1_T2_DpNS2_10kernel_argIT3_EE,@"STO_CUDA_ENTRY STV_DEFAULT"
_ZN3cub18CUB_300001_SM_10006detail9transform16transform_kernelINS2_10policy_hubILb1EN4cuda3std3__45tupleIJN6thrust24THRUST_300001_SM_1000_NS6detail15normal_iteratorINSA_10device_ptrIdEEEESF_EEEE10policy1000Ei15LinearTransformSF_JPdSK_EEEvT0_iT1_T2_DpNS2_10kernel_argIT3_EE:
.text._ZN3cub18CUB_300001_SM_10006detail9transform16transform_kernelINS2_10policy_hubILb1EN4cuda3std3__45tupleIJN6thrust24THRUST_300001_SM_1000_NS6detail15normal_iteratorINSA_10device_ptrIdEEEESF_EEEE10policy1000Ei15LinearTransformSF_JPdSK_EEEvT0_iT1_T2_DpNS2_10kernel_argIT3_EE:
[----:B------:R-:W0:Y:S08]  /*0000*/  LDC R1, c[0x0][0x37c] ;  /* 0x0000df00ff017b82 */ /* 0x000e300000000800 */
[----:B------:R-:W1:Y:S01]  /*0010*/  S2UR UR4, SR_CTAID.X ;  /* 0x00000000000479c3 */ /* 0x000e620000002500 */
[----:B------:R-:W2:Y:S01]  /*0020*/  LDCU.64 UR12, c[0x0][0x380] ;  /* 0x00007000ff0c77ac */ /* 0x000ea20008000a00 */
[----:B------:R-:W3:Y:S01]  /*0030*/  S2R R4, SR_TID.X ;  /* 0x0000000000047919 */ /* 0x000ee20000002100 */
[----:B------:R-:W-:Y:S01]  /*0040*/  BSSY.RECONVERGENT B0, `(.L_x_231) ;  /* 0x0000022000007945 */ /* 0x000fe20003800200 */
[----:B0-----:R-:W-:Y:S01]  /*0050*/  VIADD R1, R1, 0xffffffd8 ;  /* 0xffffffd801017836 */ /* 0x001fe20000000000 */
[----:B--2---:R-:W-:-:S04]  /*0060*/  USHF.L.U32 UR16, UR13, 0x7, URZ ;  /* 0x000000070d107899 */ /* 0x004fc800080006ff */
[----:B-1----:R-:W-:-:S04]  /*0070*/  UIMAD UR4, UR16, UR4, URZ ;  /* 0x00000004100472a4 */ /* 0x002fc8000f8e02ff */
[----:B------:R-:W-:-:S04]  /*0080*/  UIADD3 UR5, UPT, UPT, -UR4, UR12, URZ ;  /* 0x0000000c04057290 */ /* 0x000fc8000fffe1ff */
[----:B------:R-:W-:Y:S01]  /*0090*/  UISETP.LT.AND UP0, UPT, UR16, UR5, UPT ;  /* 0x000000051000728c */ /* 0x000fe2000bf01270 */
[----:B---3--:R-:W-:-:S03]  /*00a0*/  IMAD.SHL.U32 R0, R4, 0x80, RZ ;  /* 0x0000008004007824 */ /* 0x008fc600078e00ff */
[----:B------:R-:W-:-:S04]  /*00b0*/  USEL UR12, UR16, UR5, UP0 ;  /* 0x00000005100c7287 */ /* 0x000fc80008000000 */
[----:B------:R-:W-:-:S06]  /*00c0*/  USHF.L.U32 UR6, UR12, 0x3, URZ ;  /* 0x000000030c067899 */ /* 0x000fcc00080006ff */
[----:B------:R-:W-:-:S13]  /*00d0*/  ISETP.GE.AND P0, PT, R0, UR6, PT ;  /* 0x0000000600007c0c */ /* 0x000fda000bf06270 */
[----:B------:R-:W-:Y:S05]  /*00e0*/  @P0 BRA `(.L_x_232) ;  /* 0x00000000005c0947 */ /* 0x000fea0003800000 */
[----:B------:R-:W0:Y:S01]  /*00f0*/  LDC.64 R2, c[0x0][0x3c0] ;  /* 0x0000f000ff027b82 */ /* 0x000e220000000a00 */
[----:B------:R-:W-:Y:S01]  /*0100*/  IMAD.U32 R5, RZ, RZ, UR4 ;  /* 0x00000004ff057e24 */ /* 0x000fe2000f8e00ff */
[----:B------:R-:W-:Y:S01]  /*0110*/  BSSY.RECONVERGENT B1, `(.L_x_233) ;  /* 0x000000a000017945 */ /* 0x000fe20003800200 */
[----:B0-----:R-:W-:-:S04]  /*0120*/  IMAD.WIDE.U32 R2, R4, 0x80, R2 ;  /* 0x0000008004027825 */ /* 0x001fc800078e0002 */
[----:B------:R-:W-:Y:S02]  /*0130*/  IMAD.MOV.U32 R4, RZ, RZ, R0 ;  /* 0x000000ffff047224 */ /* 0x000fe400078e0000 */
[----:B------:R-:W-:-:S07]  /*0140*/  IMAD.WIDE R2, R5, 0x8, R2 ;  /* 0x0000000805027825 */ /* 0x000fce00078e0202 */
.L_x_234:
[----:B------:R-:W-:Y:S01]  /*0150*/  VIADD R4, R4, 0x4000 ;  /* 0x0000400004047836 */ /* 0x000fe20000000000 */
[----:B------:R0:W-:Y:S04]  /*0160*/  CCTL.E.PF2 [R2] ;  /* 0x000000000200798f */ /* 0x0001e80000800100 */
[----:B------:R-:W-:Y:S02]  /*0170*/  ISETP.GE.AND P0, PT, R4, UR6, PT ;  /* 0x0000000604007c0c */ /* 0x000fe4000bf06270 */
[----:B0-----:R-:W-:-:S05]  /*0180*/  IADD3 R2, P1, PT, R2, 0x4000, RZ ;  /* 0x0000400002027810 */ /* 0x001fca0007f3e0ff */
[----:B------:R-:W-:-:S06]  /*0190*/  IMAD.X R3, RZ, RZ, R3, P1 ;  /* 0x000000ffff037224 */ /* 0x000fcc00008e0603 */
[----:B------:R-:W-:Y:S05]  /*01a0*/  @!P0 BRA `(.L_x_234) ;  /* 0xfffffffc00e88947 */ /* 0x000fea000383ffff */
[----:B------:R-:W-:Y:S05]  /*01b0*/  BSYNC.RECONVERGENT B1 ;  /* 0x0000000000017941 */ /* 0x000fea0003800200 */
.L_x_233:
[----:B------:R-:W0:Y:S01]  /*01c0*/  S2R R6, SR_TID.X ;  /* 0x0000000000067919 */ /* 0x000e220000002100 */
[----:B------:R-:W0:Y:S02]  /*01d0*/  LDC.64 R2, c[0x0][0x3d0] ;  /* 0x0000f400ff027b82 */ /* 0x000e240000000a00 */
[----:B0-----:R-:W-:-:S04]  /*01e0*/  IMAD.WIDE.U32 R2, R6, 0x80, R2 ;  /* 0x0000008006027825 */ /* 0x001fc800078e0002 */
[----:B------:R-:W-:-:S07]  /*01f0*/  IMAD.WIDE R2, R5, 0x8, R2 ;  /* 0x0000000805027825 */ /* 0x000fce00078e0202 */
.L_x_235:
[----:B------:R-:W-:Y:S01]  /*0200*/  VIADD R0, R0, 0x4000 ;  /* 0x0000400000007836 */ /* 0x000fe20000000000 */
[----:B------:R0:W-:Y:S04]  /*0210*/  CCTL.E.PF2 [R2] ;  /* 0x000000000200798f */ /* 0x0001e80000800100 */
[----:B------:R-:W-:Y:S02]  /*0220*/  ISETP.GE.AND P0, PT, R0, UR6, PT ;  /* 0x0000000600007c0c */ /* 0x000fe4000bf06270 */
[----:B0-----:R-:W-:-:S05]  /*0230*/  IADD3 R2, P1, PT, R2, 0x4000, RZ ;  /* 0x0000400002027810 */ /* 0x001fca0007f3e0ff */
[----:B------:R-:W-:-:S06]  /*0240*/  IMAD.X R3, RZ, RZ, R3, P1 ;  /* 0x000000ffff037224 */ /* 0x000fcc00008e0603 */
[----:B------:R-:W-:Y:S05]  /*0250*/  @!P0 BRA `(.L_x_235) ;  /* 0xfffffffc00e88947 */ /* 0x000fea000383ffff */
.L_x_232:
[----:B------:R-:W-:Y:S05]  /*0260*/  BSYNC.RECONVERGENT B0 ;  /* 0x0000000000007941 */ /* 0x000fea0003800200 */
.L_x_231:
[----:B------:R-:W0:Y:S01]  /*0270*/  LDCU.64 UR6, c[0x0][0x3c0] ;  /* 0x00007800ff0677ac */ /* 0x000e220008000a00 */
[----:B------:R-:W1:Y:S01]  /*0280*/  LDCU.64 UR10, c[0x0][0x3d0] ;  /* 0x00007a00ff0a77ac */ /* 0x000e620008000a00 */
[----:B------:R-:W2:Y:S01]  /*0290*/  LDCU.64 UR8, c[0x0][0x3b8] ;  /* 0x00007700ff0877ac */ /* 0x000ea20008000a00 */
[----:B------:R-:W-:Y:S01]  /*02a0*/  UISETP.GT.AND UP0, UPT, UR16, UR5, UPT ;  /* 0x000000051000728c */ /* 0x000fe2000bf04270 */
[----:B------:R-:W3:Y:S01]  /*02b0*/  LDCU.64 UR14, c[0x0][0x358] ;  /* 0x00006b00ff0e77ac */ /* 0x000ee20008000a00 */
[----:B0-----:R-:W-:Y:S02]  /*02c0*/  UIMAD.WIDE UR6, UR4, 0x8, UR6 ;  /* 0x00000008040678a5 */ /* 0x001fe4000f8e0206 */
[----:B-1----:R-:W-:Y:S02]  /*02d0*/  UIMAD.WIDE UR10, UR4, 0x8, UR10 ;  /* 0x00000008040a78a5 */ /* 0x002fe4000f8e020a */
[----:B--2---:R-:W-:-:S03]  /*02e0*/  UIMAD.WIDE UR8, UR4, 0x8, UR8 ;  /* 0x00000008040878a5 */ /* 0x004fc6000f8e0208 */
[----:B---3--:R-:W-:Y:S09]  /*02f0*/  BRA.U UP0, `(.L_x_236) ;  /* 0x0000001100147547 */ /* 0x008ff2000b800000 */
[----:B------:R-:W-:-:S06]  /*0300*/  UISETP.GE.AND UP0, UPT, UR13, 0x1, UPT ;  /* 0x000000010d00788c */ /* 0x000fcc000bf06270 */
[----:B------:R-:W-:-:S13]  /*0310*/  PLOP3.LUT P0, PT, PT, PT, UP0, 0x80, 0x8 ;  /* 0x000000000008781c */ /* 0x000fda0003f0f008 */
[----:B------:R-:W-:Y:S05]  /*0320*/  @!P0 EXIT ;  /* 0x000000000000894d */ /* 0x000fea0003800000 */
[----:B------:R-:W-:Y:S01]  /*0330*/  UISETP.NE.AND UP0, UPT, UR13, 0x1, UPT ;  /* 0x000000010d00788c */ /* 0x000fe2000bf05270 */
[----:B------:R-:W-:-:S08]  /*0340*/  UMOV UR4, URZ ;  /* 0x000000ff00047c82 */ /* 0x000fd00008000000 */
[----:B------:R-:W-:Y:S05]  /*0350*/  BRA.U !UP0, `(.L_x_237) ;  /* 0x0000000908987547 */ /* 0x000fea000b800000 */
[----:B------:R-:W0:Y:S01]  /*0360*/  S2R R4, SR_TID.X ;  /* 0x0000000000047919 */ /* 0x000e220000002100 */
[----:B------:R-:W-:Y:S01]  /*0370*/  ULOP3.LUT UR4, UR13, 0x7ffffffe, URZ, 0xc0, !UPT ;  /* 0x7ffffffe0d047892 */ /* 0x000fe2000f8ec0ff */
[----:B------:R-:W1:Y:S01]  /*0380*/  LDCU.64 UR24, c[0x0][0x3b0] ;  /* 0x00007600ff1877ac */ /* 0x000e620008000a00 */
[----:B------:R-:W2:Y:S01]  /*0390*/  LDCU.64 UR20, c[0x0][0x3a0] ;  /* 0x00007400ff1477ac */ /* 0x000ea20008000a00 */
[----:B------:R-:W3:Y:S01]  /*03a0*/  LDCU.128 UR16, c[0x0][0x390] ;  /* 0x00007200ff1077ac */ /* 0x000ee20008000c00 */
[----:B------:R-:W4:Y:S01]  /*03b0*/  LDCU.64 UR22, c[0x4][0x160] ;  /* 0x01002c00ff1677ac */ /* 0x000f220008000a00 */
[----:B------:R-:W-:Y:S01]  /*03c0*/  UIADD3 UR4, UPT, UPT, -UR4, URZ, URZ ;  /* 0x000000ff04047290 */ /* 0x000fe2000fffe1ff */
[----:B01234-:R-:W-:-:S11]  /*03d0*/  IMAD.MOV.U32 R17, RZ, RZ, R4 ;  /* 0x000000ffff117224 */ /* 0x01ffd600078e0004 */
.L_x_247:
[----:B------:R-:W-:Y:S01]  /*03e0*/  IMAD.MOV.U32 R28, RZ, RZ, 0x8 ;  /* 0x00000008ff1c7424 */ /* 0x000fe200078e00ff */
[----:B0-----:R-:W0:Y:S03]  /*03f0*/  LDC.64 R4, c[0x0][0x388] ;  /* 0x0000e200ff047b82 */ /* 0x001e260000000a00 */
[----:B------:R-:W-:-:S05]  /*0400*/  IMAD.WIDE R28, R17, R28, UR6 ;  /* 0x00000006111c7e25 */ /* 0x000fca000f8e021c */
[----:B------:R-:W2:Y:S01]  /*0410*/  LDG.E.64 R14, desc[UR14][R28.64] ;  /* 0x0000000e1c0e7981 */ /* 0x000ea2000c1e1b00 */
[----:B------:R-:W-:Y:S01]  /*0420*/  BSSY.RECONVERGENT B2, `(.L_x_238) ;  /* 0x0000024000027945 */ /* 0x000fe20003800200 */
[----:B------:R-:W-:Y:S01]  /*0430*/  SHF.R.S32.HI R9, RZ, 0x1f, R17 ;  /* 0x0000001fff097819 */ /* 0x000fe20000011411 */
[C---:B--2---:R-:W-:Y:S02]  /*0440*/  DMUL R2, R14.reuse, R14 ;  /* 0x0000000e0e027228 */ /* 0x044fe40000000000 */
[----:B0-----:R-:W-:-:S08]  /*0450*/  DFMA R4, R14, UR16, R4 ;  /* 0x000000100e047c2b */ /* 0x001fd00008000004 */
[----:B------:R-:W-:Y:S02]  /*0460*/  DFMA R6, R2, UR18, R4 ;  /* 0x0000001202067c2b */ /* 0x000fe40008000004 */
        /* <DEDUP_REMOVED lines=24> */
[----:B------:R-:W-:Y:S01]  /*05f0*/  MOV R2, 0x620 ;  /* 0x0000062000027802 */ /* 0x000fe20000000f00 */
[----:B------:R-:W-:-:S07]  /*0600*/  IMAD.MOV.U32 R0, RZ, RZ, R5 ;  /* 0x000000ffff007224 */ /* 0x000fce00078e0005 */
[----:B------:R-:W-:Y:S05]  /*0610*/  CALL.REL.NOINC `($_ZN3cub18CUB_300001_SM_10006detail9transform16transform_kernelINS2_10policy_hubILb1EN4cuda3std3__45tupleIJN6thrust24THRUST_300001_SM_1000_NS6detail15normal_iteratorINSA_10device_ptrIdEEEESF_EEEE10policy1000Ei15LinearTransformSF_JPdSK_EEEvT0_iT1_T2_DpNS2_10kernel_argIT3_EE$__internal_trig_reduction_slowpathd) ;  /* 0x0000001c00a07944 */ /* 0x000fea0003c00000 */
[----:B------:R-:W-:Y:S02]  /*0620*/  IMAD.MOV.U32 R2, RZ, RZ, R4 ;  /* 0x000000ffff027224 */ /* 0x000fe400078e0004 */
[----:B------:R-:W-:-:S07]  /*0630*/  IMAD.MOV.U32 R3, RZ, RZ, R5 ;  /* 0x000000ffff037224 */ /* 0x000fce00078e0005 */
.L_x_241:
[----:B------:R-:W-:Y:S05]  /*0640*/  BSYNC.RECONVERGENT B3 ;  /* 0x0000000000037941 */ /* 0x000fea0003800200 */
.L_x_240:
[----:B------:R-:W-:-:S07]  /*0650*/  VIADD R0, R0, 0x1 ;  /* 0x0000000100007836 */ /* 0x000fce0000000000 */
.L_x_239:
[----:B------:R-:W-:Y:S05]  /*0660*/  BSYNC.RECONVERGENT B2 ;  /* 0x0000000000027941 */ /* 0x000fea0003800200 */
.L_x_238:
        /* <DEDUP_REMOVED lines=15> */
[----:B------:R-:W-:Y:S02]  /*0760*/  FSEL R13, -R13, 0.11223486810922622681, !P0 ;  /* 0x3de5db650d0d7808 */ /* 0x000fe40004000100 */
[----:B------:R-:W-:-:S06]  /*0770*/  FSEL R12, R12, -8.06006814911005101289e+34, !P0 ;  /* 0xf9785eba0c0c7808 */ /* 0x000fcc0004000000 */
[C---:B--2---:R-:W-:Y:S01]  /*0780*/  DFMA R4, R18.reuse, R12, R4 ;  /* 0x0000000c1204722b */ /* 0x044fe20000000004 */
[----:B------:R-:W0:Y:S07]  /*0790*/  LDC.64 R12, c[0x0][0x3a8] ;  /* 0x0000ea00ff0c7b82 */ /* 0x000e2e0000000a00 */
[C---:B------:R-:W-:Y:S01]  /*07a0*/  DFMA R4, R18.reuse, R4, R6 ;  /* 0x000000041204722b */ /* 0x040fe20000000006 */
[----:B------:R-:W1:Y:S07]  /*07b0*/  LDC.64 R6, c[0x0][0x388] ;  /* 0x0000e200ff067b82 */ /* 0x000e6e0000000a00 */
[----:B---3--:R-:W-:-:S08]  /*07c0*/  DFMA R4, R18, R4, R20 ;  /* 0x000000041204722b */ /* 0x008fd00000000014 */
[----:B------:R-:W-:Y:S02]  /*07d0*/  DFMA R4, R18, R4, R22 ;  /* 0x000000041204722b */ /* 0x000fe40000000016 */
[----:B0-----:R-:W-:Y:S01]  /*07e0*/  DFMA R14, R14, UR24, R12 ;  /* 0x000000180e0e7c2b */ /* 0x001fe2000800000c */
[----:B------:R-:W0:Y:S05]  /*07f0*/  LDC.64 R12, c[0x0][0x3a0] ;  /* 0x0000e800ff0c7b82 */ /* 0x000e2a0000000a00 */
[----:B----4-:R-:W-:-:S08]  /*0800*/  DFMA R4, R18, R4, R24 ;  /* 0x000000041204722b */ /* 0x010fd00000000018 */
[----:B------:R-:W-:-:S08]  /*0810*/  DFMA R4, R18, R4, R26 ;  /* 0x000000041204722b */ /* 0x000fd0000000001a */
[----:B------:R-:W-:Y:S02]  /*0820*/  DFMA R2, R4, R2, R2 ;  /* 0x000000020402722b */ /* 0x000fe40000000002 */
[----:B------:R-:W-:Y:S01]  /*0830*/  DFMA R4, R18, R4, 1 ;  /* 0x3ff000001204742b */ /* 0x000fe20000000004 */
[----:B------:R-:W-:-:S04]  /*0840*/  IMAD.MOV.U32 R18, RZ, RZ, 0x8 ;  /* 0x00000008ff127424 */ /* 0x000fc800078e00ff */
[----:B------:R-:W-:-:S05]  /*0850*/  IMAD.WIDE R18, R17, R18, UR8 ;  /* 0x0000000811127e25 */ /* 0x000fca000f8e0212 */
[----:B------:R-:W-:Y:S02]  /*0860*/  FSEL R4, R4, R2, !P0 ;  /* 0x0000000204047208 */ /* 0x000fe40004000000 */
[----:B------:R-:W-:Y:S02]  /*0870*/  FSEL R5, R5, R3, !P0 ;  /* 0x0000000305057208 */ /* 0x000fe40004000000 */
[----:B------:R-:W-:-:S04]  /*0880*/  LOP3.LUT P0, RZ, R0, 0x2, RZ, 0xc0, !PT ;  /* 0x0000000200ff7812 */ /* 0x000fc8000780c0ff */
[----:B------:R-:W-:-:S10]  /*0890*/  DADD R2, RZ, -R4 ;  /* 0x00000000ff027229 */ /* 0x000fd40000000804 */
[----:B------:R-:W-:Y:S02]  /*08a0*/  FSEL R2, R4, R2, !P0 ;  /* 0x0000000204027208 */ /* 0x000fe40004000000 */
[----:B------:R-:W-:-:S06]  /*08b0*/  FSEL R3, R5, R3, !P0 ;  /* 0x0000000305037208 */ /* 0x000fcc0004000000 */
[----:B-----5:R-:W-:-:S07]  /*08c0*/  DFMA R10, -R14, R2, R10 ;  /* 0x000000020e0a722b */ /* 0x020fce000000010a */
[----:B------:R2:W-:Y:S04]  /*08d0*/  STG.E.64 desc[UR14][R18.64], R10 ;  /* 0x0000000a12007986 */ /* 0x0005e8000c101b0e */
[----:B------:R-:W3:Y:S01]  /*08e0*/  LDG.E.64 R14, desc[UR14][R28.64+0x400] ;  /* 0x0004000e1c0e7981 */ /* 0x000ee2000c1e1b00 */
[----:B------:R-:W-:Y:S01]  /*08f0*/  BSSY.RECONVERGENT B2, `(.L_x_242) ;  /* 0x0000024000027945 */ /* 0x000fe20003800200 */
[C---:B---3--:R-:W-:Y:S02]  /*0900*/  DMUL R2, R14.reuse, R14 ;  /* 0x0000000e0e027228 */ /* 0x048fe40000000000 */
[----:B-1----:R-:W-:-:S08]  /*0910*/  DFMA R4, R14, UR16, R6 ;  /* 0x000000100e047c2b */ /* 0x002fd00008000006 */
[----:B------:R-:W-:Y:S02]  /*0920*/  DFMA R6, R2, UR18, R4 ;  /* 0x0000001202067c2b */ /* 0x000fe40008000004 */
[----:B------:R-:W-:-:S08]  /*0930*/  DMUL R4, R14, R2 ;  /* 0x000000020e047228 */ /* 0x000fd00000000000 */
[----:B0-----:R-:W-:-:S08]  /*0940*/  DFMA R4, R4, R12, R6 ;  /* 0x0000000c0404722b */ /* 0x001fd00000000006 */
[----:B------:R-:W-:-:S14]  /*0950*/  DSETP.NEU.AND P0, PT, |R4|, +INF , PT ;  /* 0x7ff000000400742a */ /* 0x000fdc0003f0d200 */
[----:B--2---:R-:W-:Y:S05]  /*0960*/  @!P0 BRA `(.L_x_243) ;  /* 0x0000000000688947 */ /* 0x004fea0003800000 */
        /* <DEDUP_REMOVED lines=23> */
.L_x_245:
[----:B------:R-:W-:Y:S05]  /*0ae0*/  BSYNC.RECONVERGENT B3 ;  /* 0x0000000000037941 */ /* 0x000fea0003800200 */
.L_x_244:
[----:B------:R-:W-:Y:S01]  /*0af0*/  VIADD R0, R0, 0x1 ;  /* 0x0000000100007836 */ /* 0x000fe20000000000 */
[----:B------:R-:W-:Y:S06]  /*0b00*/  BRA `(.L_x_246) ;  /* 0x0000000000087947 */ /* 0x000fec0003800000 */
.L_x_243:
[----:B------:R-:W-:Y:S01]  /*0b10*/  DMUL R2, RZ, R4 ;  /* 0x00000004ff027228 */ /* 0x000fe20000000000 */
[----:B------:R-:W-:-:S10]  /*0b20*/  IMAD.MOV.U32 R0, RZ, RZ, 0x1 ;  /* 0x00000001ff007424 */ /* 0x000fd400078e00ff */
.L_x_246:
[----:B------:R-:W-:Y:S05]  /*0b30*/  BSYNC.RECONVERGENT B2 ;  /* 0x0000000000027941 */ /* 0x000fea0003800200 */
.L_x_242:
[----:B------:R-:W-:Y:S01]  /*0b40*/  IMAD.SHL.U32 R4, R0, 0x40, RZ ;  /* 0x0000004000047824 */ /* 0x000fe200078e00ff */
[----:B------:R-:W2:Y:S04]  /*0b50*/  LDG.E.64 R8, desc[UR14][R8.64+0x400] ;  /* 0x0004000e08087981 */ /* 0x000ea8000c1e1b00 */
[----:B------:R-:W-:-:S04]  /*0b60*/  LOP3.LUT R4, R4, 0x40, RZ, 0xc0, !PT ;  /* 0x0000004004047812 */ /* 0x000fc800078ec0ff */
[----:B------:R-:W-:-:S05]  /*0b70*/  IADD3 R28, P0, PT, R4, UR22, RZ ;  /* 0x00000016041c7c10 */ /* 0x000fca000ff1e0ff */
[----:B------:R-:W-:-:S05]  /*0b80*/  IMAD.X R29, RZ, RZ, UR23, P0 ;  /* 0x00000017ff1d7e24 */ /* 0x000fca00080e06ff */
[----:B------:R-:W3:Y:S04]  /*0b90*/  LDG.E.128.CONSTANT R4, desc[UR14][R28.64] ;  /* 0x0000000e1c047981 */ /* 0x000ee8000c1e9d00 */
[----:B------:R-:W4:Y:S04]  /*0ba0*/  LDG.E.128.CONSTANT R20, desc[UR14][R28.64+0x10] ;  /* 0x0000100e1c147981 */ /* 0x000f28000c1e9d00 */
[----:B------:R0:W5:Y:S01]  /*0bb0*/  LDG.E.128.CONSTANT R24, desc[UR14][R28.64+0x20] ;  /* 0x0000200e1c187981 */ /* 0x000162000c1e9d00 */
[----:B------:R-:W-:Y:S01]  /*0bc0*/  LOP3.LUT R10, R0, 0x1, RZ, 0xc0, !PT ;  /* 0x00000001000a7812 */ /* 0x000fe200078ec0ff */
[----:B------:R-:W-:-:S03]  /*0bd0*/  IMAD.MOV.U32 R11, RZ, RZ, 0x3da8ff83 ;  /* 0x3da8ff83ff0b7424 */ /* 0x000fc600078e00ff */
[----:B------:R-:W-:Y:S01]  /*0be0*/  ISETP.NE.U32.AND P0, PT, R10, 0x1, PT ;  /* 0x000000010a00780c */ /* 0x000fe20003f05070 */
[----:B------:R-:W-:Y:S01]  /*0bf0*/  IMAD.MOV.U32 R10, RZ, RZ, 0x20fd8164 ;  /* 0x20fd8164ff0a7424 */ /* 0x000fe200078e00ff */
[----:B------:R-:W-:Y:S02]  /*0c00*/  DMUL R12, R2, R2 ;  /* 0x00000002020c7228 */ /* 0x000fe40000000000 */
[----:B------:R-:W-:Y:S01]  /*0c10*/  FSEL R11, -R11, 0.11223486810922622681, !P0 ;  /* 0x3de5db650b0b7808 */ /* 0x000fe20004000100 */
[----:B0-----:R-:W0:Y:S01]  /*0c20*/  LDC.64 R28, c[0x0][0x3a8] ;  /* 0x0000ea00ff1c7b82 */ /* 0x001e220000000a00 */
[----:B------:R-:W-:Y:S01]  /*0c30*/  FSEL R10, R10, -8.06006814911005101289e+34, !P0 ;  /* 0xf9785eba0a0a7808 */ /* 0x000fe20004000000 */
[----:B------:R-:W-:Y:S01]  /*0c40*/  UIADD3 UR4, UPT, UPT, UR4, 0x2, URZ ;  /* 0x0000000204047890 */ /* 0x000fe2000fffe0ff */
[----:B0-----:R-:W-:-:S03]  /*0c50*/  DFMA R14, R14, UR24, R28 ;  /* 0x000000180e0e7c2b */ /* 0x001fc6000800001c */
[----:B------:R-:W-:Y:S01]  /*0c60*/  UISETP.NE.AND UP0, UPT, UR4, URZ, UPT ;  /* 0x000000ff0400728c */ /* 0x000fe2000bf05270 */
[----:B------:R-:W-:Y:S01]  /*0c70*/  VIADD R17, R17, 0x100 ;  /* 0x0000010011117836 */ /* 0x000fe20000000000 */
[----:B---3--:R-:W-:-:S08]  /*0c80*/  DFMA R4, R12, R10, R4 ;  /* 0x0000000a0c04722b */ /* 0x008fd00000000004 */
[----:B------:R-:W-:-:S08]  /*0c90*/  DFMA R4, R12, R4, R6 ;  /* 0x000000040c04722b */ /* 0x000fd00000000006 */
[----:B----4-:R-:W-:-:S08]  /*0ca0*/  DFMA R4, R12, R4, R20 ;  /* 0x000000040c04722b */ /* 0x010fd00000000014 */
        /* <DEDUP_REMOVED lines=8> */
[----:B------:R-:W-:-:S09]  /*0d30*/  LOP3.LUT P0, RZ, R0, 0x2, RZ, 0xc0, !PT ;  /* 0x0000000200ff7812 */ /* 0x000fd2000780c0ff */
[----:B------:R-:W-:Y:S02]  /*0d40*/  FSEL R2, R4, R2, !P0 ;  /* 0x0000000204027208 */ /* 0x000fe40004000000 */
[----:B------:R-:W-:-:S06]  /*0d50*/  FSEL R3, R5, R3, !P0 ;  /* 0x0000000305037208 */ /* 0x000fcc0004000000 */
[----:B--2---:R-:W-:-:S07]  /*0d60*/  DFMA R8, -R14, R2, R8 ;  /* 0x000000020e08722b */ /* 0x004fce0000000108 */
[----:B------:R0:W-:Y:S01]  /*0d70*/  STG.E.64 desc[UR14][R18.64+0x400], R8 ;  /* 0x0004000812007986 */ /* 0x0001e2000c101b0e */
[----:B------:R-:W-:Y:S05]  /*0d80*/  BRA.U UP0, `(.L_x_247) ;  /* 0xfffffff500947547 */ /* 0x000fea000b83ffff */
[----:B------:R-:W1:Y:S02]  /*0d90*/  LDCU UR13, c[0x0][0x384] ;  /* 0x00007080ff0d77ac */ /* 0x000e640008000800 */
[----:B-1----:R-:W-:-:S04]  /*0da0*/  USHF.L.U32 UR4, UR13, 0x7, URZ ;  /* 0x000000070d047899 */ /* 0x002fc800080006ff */
[----:B------:R-:W-:-:S12]  /*0db0*/  ULOP3.LUT UR4, UR4, 0xffffff00, URZ, 0xc0, !UPT ;  /* 0xffffff0004047892 */ /* 0x000fd8000f8ec0ff */
.L_x_237:
[----:B------:R-:W-:-:S04]  /*0dc0*/  ULOP3.LUT UR5, UR13, 0x1, URZ, 0xc0, !UPT ;  /* 0x000000010d057892 */ /* 0x000fc8000f8ec0ff */
[----:B------:R-:W-:-:S06]  /*0dd0*/  UISETP.NE.U32.AND UP0, UPT, UR5, 0x1, UPT ;  /* 0x000000010500788c */ /* 0x000fcc000bf05070 */
[----:B------:R-:W-:-:S13]  /*0de0*/  PLOP3.LUT P0, PT, PT, PT, UP0, 0x80, 0x8 ;  /* 0x000000000008781c */ /* 0x000fda0003f0f008 */
[----:B------:R-:W-:Y:S05]  /*0df0*/  @P0 EXIT ;  /* 0x000000000000094d */ /* 0x000fea0003800000 */
[----:B------:R-:W1:Y:S01]  /*0e00*/  S2R R0, SR_TID.X ;  /* 0x0000000000007919 */ /* 0x000e620000002100 */
[----:B0-----:R-:W-:Y:S01]  /*0e10*/  IMAD.MOV.U32 R9, RZ, RZ, 0x8 ;  /* 0x00000008ff097424 */ /* 0x001fe200078e00ff */
[----:B------:R-:W0:Y:S01]  /*0e20*/  LDC.64 R4, c[0x0][0x388] ;  /* 0x0000e200ff047b82 */ /* 0x000e220000000a00 */
[----:B------:R-:W0:Y:S01]  /*0e30*/  LDCU.128 UR16, c[0x0][0x390] ;  /* 0x00007200ff1077ac */ /* 0x000e220008000c00 */
[----:B------:R-:W2:Y:S01]  /*0e40*/  LDCU.64 UR12, c[0x0][0x3a0] ;  /* 0x00007400ff0c77ac */ /* 0x000ea20008000a00 */
[----:B-1----:R-:W-:-:S04]  /*0e50*/  VIADD R14, R0, UR4 ;  /* 0x00000004000e7c36 */ /* 0x002fc80008000000 */
[----:B------:R-:W-:-:S06]  /*0e60*/  IMAD.WIDE R8, R14, R9, UR6 ;  /* 0x000000060e087e25 */ /* 0x000fcc000f8e0209 */
[----:B------:R-:W3:Y:S01]  /*0e70*/  LDG.E.64 R8, desc[UR14][R8.64] ;  /* 0x0000000e08087981 */ /* 0x000ee2000c1e1b00 */
[----:B------:R-:W-:Y:S01]  /*0e80*/  IMAD.MOV.U32 R19, RZ, RZ, 0x8 ;  /* 0x00000008ff137424 */ /* 0x000fe200078e00ff */
[----:B------:R-:W-:Y:S03]  /*0e90*/  BSSY.RECONVERGENT B2, `(.L_x_248) ;  /* 0x0000025000027945 */ /* 0x000fe60003800200 */
[----:B------:R-:W-:Y:S01]  /*0ea0*/  IMAD.WIDE R18, R14, R19, UR10 ;  /* 0x0000000a0e127e25 */ /* 0x000fe2000f8e0213 */
[C---:B---3--:R-:W-:Y:S02]  /*0eb0*/  DMUL R2, R8.reuse, R8 ;  /* 0x0000000808027228 */ /* 0x048fe40000000000 */
[----:B0-----:R-:W-:-:S08]  /*0ec0*/  DFMA R4, R8, UR16, R4 ;  /* 0x0000001008047c2b */ /* 0x001fd00008000004 */
[----:B------:R-:W-:Y:S02]  /*0ed0*/  DFMA R4, R2, UR18, R4 ;  /* 0x0000001202047c2b */ /* 0x000fe40008000004 */
[----:B------:R-:W-:-:S08]  /*0ee0*/  DMUL R2, R8, R2 ;  /* 0x0000000208027228 */ /* 0x000fd00000000000 */
[----:B--2---:R-:W-:-:S08]  /*0ef0*/  DFMA R10, R2, UR12, R4 ;  /* 0x0000000c020a7c2b */ /* 0x004fd00008000004 */
        /* <DEDUP_REMOVED lines=25> */
.L_x_251:
[----:B------:R-:W-:Y:S05]  /*1090*/  BSYNC.RECONVERGENT B3 ;  /* 0x0000000000037941 */ /* 0x000fea0003800200 */
.L_x_250:
[----:B------:R-:W-:Y:S01]  /*10a0*/  VIADD R0, R0, 0x1 ;  /* 0x0000000100007836 */ /* 0x000fe20000000000 */
[----:B------:R-:W-:Y:S06]  /*10b0*/  BRA `(.L_x_252) ;  /* 0x0000000000087947 */ /* 0x000fec0003800000 */
.L_x_249:
[----:B------:R-:W-:Y:S01]  /*10c0*/  DMUL R2, RZ, R10 ;  /* 0x0000000aff027228 */ /* 0x000fe20000000000 */
[----:B------:R-:W-:-:S10]  /*10d0*/  IMAD.MOV.U32 R0, RZ, RZ, 0x1 ;  /* 0x00000001ff007424 */ /* 0x000fd400078e00ff */
.L_x_252:
[----:B------:R-:W-:Y:S05]  /*10e0*/  BSYNC.RECONVERGENT B2 ;  /* 0x0000000000027941 */ /* 0x000fea0003800200 */
.L_x_248:
[----:B------:R-:W0:Y:S01]  /*10f0*/  LDCU.64 UR4, c[0x4][0x160] ;  /* 0x01002c00ff0477ac */ /* 0x000e220008000a00 */
[----:B------:R-:W-:Y:S01]  /*1100*/  IMAD.SHL.U32 R4, R0, 0x40, RZ ;  /* 0x0000004000047824 */ /* 0x000fe200078e00ff */
[----:B------:R-:W2:Y:S04]  /*1110*/  LDG.E.64 R18, desc[UR14][R18.64] ;  /* 0x0000000e12127981 */ /* 0x000ea8000c1e1b00 */
[----:B------:R-:W-:-:S04]  /*1120*/  LOP3.LUT R4, R4, 0x40, RZ, 0xc0, !PT ;  /* 0x0000004004047812 */ /* 0x000fc800078ec0ff */
[----:B0-----:R-:W-:-:S05]  /*1130*/  IADD3 R12, P0, PT, R4, UR4, RZ ;  /* 0x00000004040c7c10 */ /* 0x001fca000ff1e0ff */
[----:B------:R-:W-:Y:S01]  /*1140*/  IMAD.X R13, RZ, RZ, UR5, P0 ;  /* 0x00000005ff0d7e24 */ /* 0x000fe200080e06ff */
[----:B------:R-:W-:Y:S01]  /*1150*/  LOP3.LUT R10, R0, 0x1, RZ, 0xc0, !PT ;  /* 0x00000001000a7812 */ /* 0x000fe200078ec0ff */
[----:B------:R-:W-:Y:S01]  /*1160*/  IMAD.MOV.U32 R16, RZ, RZ, 0x20fd8164 ;  /* 0x20fd8164ff107424 */ /* 0x000fe200078e00ff */
[----:B------:R-:W0:Y:S02]  /*1170*/  LDCU.64 UR4, c[0x0][0x3b0] ;  /* 0x00007600ff0477ac */ /* 0x000e240008000a00 */
[----:B------:R-:W3:Y:S04]  /*1180*/  LDG.E.128.CONSTANT R4, desc[UR14][R12.64] ;  /* 0x0000000e0c047981 */ /* 0x000ee8000c1e9d00 */
[----:B------:R-:W4:Y:S04]  /*1190*/  LDG.E.128.CONSTANT R20, desc[UR14][R12.64+0x10] ;  /* 0x0000100e0c147981 */ /* 0x000f28000c1e9d00 */
[----:B------:R-:W5:Y:S01]  /*11a0*/  LDG.E.128.CONSTANT R24, desc[UR14][R12.64+0x20] ;  /* 0x0000200e0c187981 */ /* 0x000f62000c1e9d00 */
[----:B------:R-:W-:Y:S01]  /*11b0*/  IMAD.MOV.U32 R15, RZ, RZ, 0x3da8ff83 ;  /* 0x3da8ff83ff0f7424 */ /* 0x000fe200078e00ff */
[----:B------:R-:W-:Y:S01]  /*11c0*/  ISETP.NE.U32.AND P0, PT, R10, 0x1, PT ;  /* 0x000000010a00780c */ /* 0x000fe20003f05070 */
[----:B------:R-:W-:-:S03]  /*11d0*/  DMUL R10, R2, R2 ;  /* 0x00000002020a7228 */ /* 0x000fc60000000000 */
[----:B------:R-:W-:Y:S02]  /*11e0*/  FSEL R16, R16, -8.06006814911005101289e+34, !P0 ;  /* 0xf9785eba10107808 */ /* 0x000fe40004000000 */
[----:B------:R-:W-:Y:S01]  /*11f0*/  FSEL R17, -R15, 0.11223486810922622681, !P0 ;  /* 0x3de5db650f117808 */ /* 0x000fe20004000100 */
[----:B------:R-:W-:-:S04]  /*1200*/  IMAD.MOV.U32 R15, RZ, RZ, 0x8 ;  /* 0x00000008ff0f7424 */ /* 0x000fc800078e00ff */
[----:B------:R-:W-:Y:S01]  /*1210*/  IMAD.WIDE R14, R14, R15, UR8 ;  /* 0x000000080e0e7e25 */ /* 0x000fe2000f8e020f */
[----:B---3--:R-:W-:-:S08]  /*1220*/  DFMA R4, R10, R16, R4 ;  /* 0x000000100a04722b */ /* 0x008fd00000000004 */
[C---:B------:R-:W-:Y:S01]  /*1230*/  DFMA R4, R10.reuse, R4, R6 ;  /* 0x000000040a04722b */ /* 0x040fe20000000006 */
[----:B------:R-:W0:Y:S07]  /*1240*/  LDC.64 R6, c[0x0][0x3a8] ;  /* 0x0000ea00ff067b82 */ /* 0x000e2e0000000a00 */
        /* <DEDUP_REMOVED lines=10> */
[----:B0-----:R-:W-:-:S08]  /*12f0*/  DFMA R8, R8, UR4, R6 ;  /* 0x0000000408087c2b */ /* 0x001fd00008000006 */
[----:B------:R-:W-:Y:S02]  /*1300*/  FSEL R2, R4, R2, !P0 ;  /* 0x0000000204027208 */ /* 0x000fe40004000000 */
[----:B------:R-:W-:-:S06]  /*1310*/  FSEL R3, R5, R3, !P0 ;  /* 0x0000000305037208 */ /* 0x000fcc0004000000 */
[----:B--2---:R-:W-:-:S07]  /*1320*/  DFMA R8, -R8, R2, R18 ;  /* 0x000000020808722b */ /* 0x004fce0000000112 */
[----:B------:R-:W-:Y:S01]  /*1330*/  STG.E.64 desc[UR14][R14.64], R8 ;  /* 0x000000080e007986 */ /* 0x000fe2000c101b0e */
[----:B------:R-:W-:Y:S05]  /*1340*/  EXIT ;  /* 0x000000000000794d */ /* 0x000fea0003800000 */
.L_x_236:
[----:B------:R-:W-:-:S06]  /*1350*/  UISETP.GE.AND UP0, UPT, UR13, 0x1, UPT ;  /* 0x000000010d00788c */ /* 0x000fcc000bf06270 */
[----:B------:R-:W-:-:S13]  /*1360*/  PLOP3.LUT P0, PT, PT, PT, UP0, 0x80, 0x8 ;  /* 0x000000000008781c */ /* 0x000fda0003f0f008 */
[----:B------:R-:W-:Y:S05]  /*1370*/  @!P0 EXIT ;  /* 0x000000000000894d */ /* 0x000fea0003800000 */
[----:B------:R-:W-:Y:S01]  /*1380*/  UISETP.NE.AND UP0, UPT, UR13, 0x1, UPT ;  /* 0x000000010d00788c */ /* 0x000fe2000bf05270 */
[----:B------:R-:W-:-:S08]  /*1390*/  UMOV UR4, URZ ;  /* 0x000000ff00047c82 */ /* 0x000fd00008000000 */
[----:B------:R-:W-:Y:S05]  /*13a0*/  BRA.U !UP0, `(.L_x_253) ;  /* 0x0000000908d07547 */ /* 0x000fea000b800000 */
[----:B------:R-:W0:Y:S01]  /*13b0*/  S2R R0, SR_TID.X ;  /* 0x0000000000007919 */ /* 0x000e220000002100 */
[----:B------:R-:W1:Y:S01]  /*13c0*/  LDC.64 R28, c[0x0][0x3a8] ;  /* 0x0000ea00ff1c7b82 */ /* 0x000e620000000a00 */
[----:B------:R-:W-:Y:S01]  /*13d0*/  ULOP3.LUT UR4, UR13, 0x7ffffffe, URZ, 0xc0, !UPT ;  /* 0x7ffffffe0d047892 */ /* 0x000fe2000f8ec0ff */
[----:B------:R-:W2:Y:S01]  /*13e0*/  LDCU.64 UR26, c[0x0][0x3b0] ;  /* 0x00007600ff1a77ac */ /* 0x000ea20008000a00 */
[----:B------:R-:W3:Y:S01]  /*13f0*/  LDCU.64 UR22, c[0x0][0x3a0] ;  /* 0x00007400ff1677ac */ /* 0x000ee20008000a00 */
[----:B------:R-:W4:Y:S01]  /*1400*/  LDCU.128 UR16, c[0x0][0x390] ;  /* 0x00007200ff1077ac */ /* 0x000f220008000c00 */
[----:B------:R-:W0:Y:S01]  /*1410*/  LDCU.64 UR24, c[0x4][0x160] ;  /* 0x01002c00ff1877ac */ /* 0x000e220008000a00 */
[----:B------:R-:W-:Y:S01]  /*1420*/  UIADD3 UR4, UPT, UPT, -UR4, URZ, URZ ;  /* 0x000000ff04047290 */ /* 0x000fe2000fffe1ff */
[----:B0-234-:R-:W-:-:S11]  /*1430*/  IMAD.MOV.U32 R14, RZ, RZ, R0 ;  /* 0x000000ffff0e7224 */ /* 0x01dfd600078e0000 */
.L_x_267:
[C---:B------:R-:W-:Y:S01]  /*1440*/  ISETP.GE.AND P0, PT, R14.reuse, UR12, PT ;  /* 0x0000000c0e007c0c */ /* 0x040fe2000bf06270 */
[----:B------:R-:W-:Y:S01]  /*1450*/  UIADD3 UR4, UPT, UPT, UR4, 0x2, URZ ;  /* 0x0000000204047890 */ /* 0x000fe2000fffe0ff */
[----:B------:R-:W-:Y:S01]  /*1460*/  BSSY.RECONVERGENT B2, `(.L_x_254) ;  /* 0x0000051000027945 */ /* 0x000fe20003800200 */
[----:B------:R-:W-:Y:S02]  /*1470*/  VIADD R15, R14, 0x80 ;  /* 0x000000800e0f7836 */ /* 0x000fe40000000000 */
[----:B------:R-:W-:-:S08]  /*1480*/  UISETP.NE.AND UP0, UPT, UR4, URZ, UPT ;  /* 0x000000ff0400728c */ /* 0x000fd0000bf05270 */
[----:B0-2---:R-:W-:Y:S05]  /*1490*/  @P0 BRA `(.L_x_255) ;  /* 0x0000000400340947 */ /* 0x005fea0003800000 */
[----:B------:R-:W-:Y:S01]  /*14a0*/  IMAD.MOV.U32 R9, RZ, RZ, 0x8 ;  /* 0x00000008ff097424 */ /* 0x000fe200078e00ff */
[----:B------:R-:W0:Y:S03]  /*14b0*/  LDC.64 R4, c[0x0][0x388] ;  /* 0x0000e200ff047b82 */ /* 0x000e260000000a00 */
[----:B------:R-:W-:-:S06]  /*14c0*/  IMAD.WIDE R8, R14, R9, UR6 ;  /* 0x000000060e087e25 */ /* 0x000fcc000f8e0209 */
        /* <DEDUP_REMOVED lines=32> */
[----:B-1----:R-:W-:Y:S05]  /*16d0*/  CALL.REL.NOINC `($_ZN3cub18CUB_300001_SM_10006detail9transform16transform_kernelINS2_10policy_hubILb1EN4cuda3std3__45tupleIJN6thrust24THRUST_300001_SM_1000_NS6detail15normal_iteratorINSA_10device_ptrIdEEEESF_EEEE10policy1000Ei15LinearTransformSF_JPdSK_EEEvT0_iT1_T2_DpNS2_10kernel_argIT3_EE$__internal_trig_reduction_slowpathd) ;  /* 0x0000000c00707944 */ /* 0x002fea0003c00000 */
[----:B------:R-:W-:Y:S02]  /*16e0*/  IMAD.MOV.U32 R2, RZ, RZ, R4 ;  /* 0x000000ffff027224 */ /* 0x000fe400078e0004 */
[----:B------:R-:W-:-:S07]  /*16f0*/  IMAD.MOV.U32 R3, RZ, RZ, R5 ;  /* 0x000000ffff037224 */ /* 0x000fce00078e0005 */
.L_x_259:
[----:B------:R-:W-:Y:S05]  /*1700*/  BSYNC.RECONVERGENT B4 ;  /* 0x0000000000047941 */ /* 0x000fea0003800200 */
.L_x_258:
[----:B------:R-:W-:-:S07]  /*1710*/  VIADD R0, R0, 0x1 ;  /* 0x0000000100007836 */ /* 0x000fce0000000000 */
.L_x_257:
[----:B------:R-:W-:Y:S05]  /*1720*/  BSYNC.RECONVERGENT B3 ;  /* 0x0000000000037941 */ /* 0x000fea0003800200 */
.L_x_256:
        /* <DEDUP_REMOVED lines=12> */
[----:B-1----:R-:W-:Y:S01]  /*17f0*/  DFMA R8, R8, UR26, R28 ;  /* 0x0000001a08087c2b */ /* 0x002fe2000800001c */
[----:B------:R-:W-:Y:S01]  /*1800*/  IMAD.MOV.U32 R25, RZ, RZ, 0x3da8ff83 ;  /* 0x3da8ff83ff197424 */ /* 0x000fe200078e00ff */
[----:B------:R-:W-:Y:S01]  /*1810*/  ISETP.NE.U32.AND P0, PT, R12, 0x1, PT ;  /* 0x000000010c00780c */ /* 0x000fe20003f05070 */
[----:B------:R-:W-:-:S03]  /*1820*/  DMUL R12, R2, R2 ;  /* 0x00000002020c7228 */ /* 0x000fc60000000000 */
[----:B------:R-:W-:Y:S02]  /*1830*/  FSEL R24, R24, -8.06006814911005101289e+34, !P0 ;  /* 0xf9785eba18187808 */ /* 0x000fe40004000000 */
[----:B------:R-:W-:-:S06]  /*1840*/  FSEL R25, -R25, 0.11223486810922622681, !P0 ;  /* 0x3de5db6519197808 */ /* 0x000fcc0004000100 */
[----:B--2---:R-:W-:-:S08]  /*1850*/  DFMA R4, R12, R24, R4 ;  /* 0x000000180c04722b */ /* 0x004fd00000000004 */
[----:B------:R-:W-:-:S08]  /*1860*/  DFMA R4, R12, R4, R6 ;  /* 0x000000040c04722b */ /* 0x000fd00000000006 */
[----:B---3--:R-:W-:-:S08]  /*1870*/  DFMA R4, R12, R4, R16 ;  /* 0x000000040c04722b */ /* 0x008fd00000000010 */
[----:B------:R-:W-:-:S08]  /*1880*/  DFMA R4, R12, R4, R18 ;  /* 0x000000040c04722b */ /* 0x000fd00000000012 */
[----:B----4-:R-:W-:-:S08]  /*1890*/  DFMA R4, R12, R4, R20 ;  /* 0x000000040c04722b */ /* 0x010fd00000000014 */
[----:B------:R-:W-:-:S08]  /*18a0*/  DFMA R4, R12, R4, R22 ;  /* 0x000000040c04722b */ /* 0x000fd00000000016 */
[----:B------:R-:W-:Y:S02]  /*18b0*/  DFMA R2, R4, R2, R2 ;  /* 0x000000020402722b */ /* 0x000fe40000000002 */
[----:B------:R-:W-:-:S10]  /*18c0*/  DFMA R4, R12, R4, 1 ;  /* 0x3ff000000c04742b */ /* 0x000fd40000000004 */
[----:B------:R-:W-:Y:S02]  /*18d0*/  FSEL R4, R4, R2, !P0 ;  /* 0x0000000204047208 */ /* 0x000fe40004000000 */
[----:B------:R-:W-:Y:S02]  /*18e0*/  FSEL R5, R5, R3, !P0 ;  /* 0x0000000305057208 */ /* 0x000fe40004000000 */
[----:B------:R-:W-:-:S04]  /*18f0*/  LOP3.LUT P0, RZ, R0, 0x2, RZ, 0xc0, !PT ;  /* 0x0000000200ff7812 */ /* 0x000fc8000780c0ff */
[----:B------:R-:W-:-:S10]  /*1900*/  DADD R2, RZ, -R4 ;  /* 0x00000000ff027229 */ /* 0x000fd40000000804 */
[----:B------:R-:W-:Y:S02]  /*1910*/  FSEL R2, R4, R2, !P0 ;  /* 0x0000000204027208 */ /* 0x000fe40004000000 */
[----:B------:R-:W-:Y:S01]  /*1920*/  FSEL R3, R5, R3, !P0 ;  /* 0x0000000305037208 */ /* 0x000fe20004000000 */
[----:B------:R-:W-:-:S05]  /*1930*/  IMAD.MOV.U32 R5, RZ, RZ, 0x8 ;  /* 0x00000008ff057424 */ /* 0x000fca00078e00ff */
[----:B-----5:R-:W-:Y:S01]  /*1940*/  DFMA R8, -R8, R2, R10 ;  /* 0x000000020808722b */ /* 0x020fe2000000010a */
[----:B------:R-:W-:-:S06]  /*1950*/  IMAD.WIDE R2, R14, R5, UR8 ;  /* 0x000000080e027e25 */ /* 0x000fcc000f8e0205 */
[----:B------:R0:W-:Y:S04]  /*1960*/  STG.E.64 desc[UR14][R2.64], R8 ;  /* 0x0000000802007986 */ /* 0x0001e8000c101b0e */
.L_x_255:
[----:B------:R-:W-:Y:S05]  /*1970*/  BSYNC.RECONVERGENT B2 ;  /* 0x0000000000027941 */ /* 0x000fea0003800200 */
.L_x_254:
[----:B------:R-:W-:Y:S01]  /*1980*/  ISETP.GE.AND P0, PT, R15, UR12, PT ;  /* 0x0000000c0f007c0c */ /* 0x000fe2000bf06270 */
[----:B------:R-:W-:-:S12]  /*1990*/  BSSY.RECONVERGENT B2, `(.L_x_260) ;  /* 0x0000050000027945 */ /* 0x000fd80003800200 */
[----:B------:R-:W-:Y:S05]  /*19a0*/  @P0 BRA `(.L_x_261) ;  /* 0x0000000400380947 */ /* 0x000fea0003800000 */
[----:B0-----:R-:W-:Y:S01]  /*19b0*/  IMAD.MOV.U32 R8, RZ, RZ, 0x8 ;  /* 0x00000008ff087424 */ /* 0x001fe200078e00ff */
        /* <DEDUP_REMOVED lines=35> */
.L_x_265:
[----:B------:R-:W-:Y:S05]  /*1bf0*/  BSYNC.RECONVERGENT B4 ;  /* 0x0000000000047941 */ /* 0x000fea0003800200 */
.L_x_264:
[----:B------:R-:W-:Y:S01]  /*1c00*/  VIADD R0, R0, 0x1 ;  /* 0x0000000100007836 */ /* 0x000fe20000000000 */
[----:B------:R-:W-:Y:S06]  /*1c10*/  BRA `(.L_x_266) ;  /* 0x0000000000087947 */ /* 0x000fec0003800000 */
.L_x_263:
[----:B------:R-:W-:Y:S01]  /*1c20*/  DMUL R2, RZ, R4 ;  /* 0x00000004ff027228 */ /* 0x000fe20000000000 */
[----:B------:R-:W-:-:S10]  /*1c30*/  IMAD.MOV.U32 R0, RZ, RZ, 0x1 ;  /* 0x00000001ff007424 */ /* 0x000fd400078e00ff */
.L_x_266:
[----:B------:R-:W-:Y:S05]  /*1c40*/  BSYNC.RECONVERGENT B3 ;  /* 0x0000000000037941 */ /* 0x000fea0003800200 */
.L_x_262:
        /* <DEDUP_REMOVED lines=28> */
[----:B------:R-:W-:Y:S01]  /*1e10*/  LOP3.LUT P0, RZ, R0, 0x2, RZ, 0xc0, !PT ;  /* 0x0000000200ff7812 */ /* 0x000fe2000780c0ff */
[----:B------:R-:W-:-:S03]  /*1e20*/  IMAD.MOV.U32 R0, RZ, RZ, 0x8 ;  /* 0x00000008ff007424 */ /* 0x000fc600078e00ff */
[----:B------:R-:W-:-:S10]  /*1e30*/  DADD R2, RZ, -R4 ;  /* 0x00000000ff027229 */ /* 0x000fd40000000804 */
[----:B------:R-:W-:Y:S02]  /*1e40*/  FSEL R2, R4, R2, !P0 ;  /* 0x0000000204027208 */ /* 0x000fe40004000000 */
[----:B------:R-:W-:-:S06]  /*1e50*/  FSEL R3, R5, R3, !P0 ;  /* 0x0000000305037208 */ /* 0x000fcc0004000000 */
[----:B-----5:R-:W-:Y:S01]  /*1e60*/  DFMA R8, -R8, R2, R10 ;  /* 0x000000020808722b */ /* 0x020fe2000000010a */
[----:B------:R-:W-:-:S06]  /*1e70*/  IMAD.WIDE R2, R15, R0, UR8 ;  /* 0x000000080f027e25 */ /* 0x000fcc000f8e0200 */
[----:B------:R2:W-:Y:S04]  /*1e80*/  STG.E.64 desc[UR14][R2.64], R8 ;  /* 0x0000000802007986 */ /* 0x0005e8000c101b0e */
.L_x_261:
[----:B------:R-:W-:Y:S05]  /*1e90*/  BSYNC.RECONVERGENT B2 ;  /* 0x0000000000027941 */ /* 0x000fea0003800200 */
.L_x_260:
[----:B------:R-:W-:Y:S01]  /*1ea0*/  VIADD R14, R14, 0x100 ;  /* 0x000001000e0e7836 */ /* 0x000fe20000000000 */
[----:B------:R-:W-:Y:S06]  /*1eb0*/  BRA.U UP0, `(.L_x_267) ;  /* 0xfffffff500607547 */ /* 0x000fec000b83ffff */
[----:B------:R-:W3:Y:S02]  /*1ec0*/  LDCU UR13, c[0x0][0x384] ;  /* 0x00007080ff0d77ac */ /* 0x000ee40008000800 */
[----:B---3--:R-:W-:-:S04]  /*1ed0*/  USHF.L.U32 UR4, UR13, 0x7, URZ ;  /* 0x000000070d047899 */ /* 0x008fc800080006ff */
[----:B------:R-:W-:-:S12]  /*1ee0*/  ULOP3.LUT UR4, UR4, 0xffffff00, URZ, 0xc0, !UPT ;  /* 0xffffff0004047892 */ /* 0x000fd8000f8ec0ff */
.L_x_253:
[----:B------:R-:W-:-:S04]  /*1ef0*/  ULOP3.LUT UR5, UR13, 0x1, URZ, 0xc0, !UPT ;  /* 0x000000010d057892 */ /* 0x000fc8000f8ec0ff */
[----:B------:R-:W-:-:S06]  /*1f00*/  UISETP.NE.U32.AND UP0, UPT, UR5, 0x1, UPT ;  /* 0x000000010500788c */ /* 0x000fcc000bf05070 */
[----:B------:R-:W-:-:S13]  /*1f10*/  PLOP3.LUT P0, PT, PT, PT, UP0, 0x80, 0x8 ;  /* 0x000000000008781c */ /* 0x000fda0003f0f008 */
[----:B------:R-:W-:Y:S05]  /*1f20*/  @P0 EXIT ;  /* 0x000000000000094d */ /* 0x000fea0003800000 */
[----:B------:R-:W3:Y:S02]  /*1f30*/  S2R R0, SR_TID.X ;  /* 0x0000000000007919 */ /* 0x000ee40000002100 */
[----:B---3--:R-:W-:-:S05]  /*1f40*/  VIADD R14, R0, UR4 ;  /* 0x00000004000e7c36 */ /* 0x008fca0008000000 */
[----:B------:R-:W-:-:S13]  /*1f50*/  ISETP.GE.AND P0, PT, R14, UR12, PT ;  /* 0x0000000c0e007c0c */ /* 0x000fda000bf06270 */
[----:B------:R-:W-:Y:S05]  /*1f60*/  @P0 EXIT ;  /* 0x000000000000094d */ /* 0x000fea0003800000 */
[----:B0-2---:R-:W-:Y:S01]  /*1f70*/  IMAD.MOV.U32 R9, RZ, RZ, 0x8 ;  /* 0x00000008ff097424 */ /* 0x005fe200078e00ff */
[----:B------:R-:W0:Y:S01]  /*1f80*/  LDC.64 R4, c[0x0][0x388] ;  /* 0x0000e200ff047b82 */ /* 0x000e220000000a00 */
[----:B------:R-:W2:Y:S02]  /*1f90*/  LDCU.64 UR12, c[0x0][0x3a0] ;  /* 0x00007400ff0c77ac */ /* 0x000ea40008000a00 */
[C---:B------:R-:W-:Y:S01]  /*1fa0*/  IMAD.WIDE R8, R14.reuse, R9, UR6 ;  /* 0x000000060e087e25 */ /* 0x040fe2000f8e0209 */
[----:B------:R-:W0:Y:S05]  /*1fb0*/  LDCU.128 UR4, c[0x0][0x390] ;  /* 0x00007200ff0477ac */ /* 0x000e2a0008000c00 */
[----:B------:R-:W3:Y:S01]  /*1fc0*/  LDG.E.64 R8, desc[UR14][R8.64] ;  /* 0x0000000e08087981 */ /* 0x000ee2000c1e1b00 */
[----:B------:R-:W-:Y:S01]  /*1fd0*/  IMAD.MOV.U32 R19, RZ, RZ, 0x8 ;  /* 0x00000008ff137424 */ /* 0x000fe200078e00ff */
[----:B------:R-:W-:Y:S03]  /*1fe0*/  BSSY.RECONVERGENT B2, `(.L_x_268) ;  /* 0x0000025000027945 */ /* 0x000fe60003800200 */
[----:B------:R-:W-:Y:S01]  /*1ff0*/  IMAD.WIDE R18, R14, R19, UR10 ;  /* 0x0000000a0e127e25 */ /* 0x000fe2000f8e0213 */
[----:B---3--:R-:W-:-:S02]  /*2000*/  DMUL R2, R8, R8 ;  /* 0x0000000808027228 */ /* 0x008fc40000000000 */
        /* <DEDUP_REMOVED lines=29> */
.L_x_271:
[----:B------:R-:W-:Y:S05]  /*21e0*/  BSYNC.RECONVERGENT B3 ;  /* 0x0000000000037941 */ /* 0x000fea0003800200 */
.L_x_270:
[----:B------:R-:W-:Y:S01]  /*21f0*/  VIADD R0, R0, 0x1 ;  /* 0x0000000100007836 */ /* 0x000fe20000000000 */
[----:B------:R-:W-:Y:S06]  /*2200*/  BRA `(.L_x_272) ;  /* 0x0000000000087947 */ /* 0x000fec0003800000 */
.L_x_269:
[----:B------:R-:W-:Y:S01]  /*2210*/  DMUL R2, RZ, R10 ;  /* 0x0000000aff027228 */ /* 0x000fe20000000000 */
[----:B------:R-:W-:-:S10]  /*2220*/  IMAD.MOV.U32 R0, RZ, RZ, 0x1 ;  /* 0x00000001ff007424 */ /* 0x000fd400078e00ff */
.L_x_272:
[----:B------:R-:W-:Y:S05]  /*2230*/  BSYNC.RECONVERGENT B2 ;  /* 0x0000000000027941 */ /* 0x000fea0003800200 */
.L_x_268:
        /* <DEDUP_REMOVED lines=38> */
        .type           $_ZN3cub18CUB_300001_SM_10006detail9transform16transform_kernelINS2_10policy_hubILb1EN4cuda3std3__45tupleIJN6thrust24THRUST_300001_SM_1000_NS6detail15normal_iteratorINSA_10device_ptrIdEEEESF_EEEE10policy1000Ei15LinearTransformSF_JPdSK_EEEvT0_iT1_T2_DpNS2_10kernel_argIT3_EE$__internal_trig_reduction_slowpathd,@function
        .size           $_ZN3cub18CUB_300001_SM_10006detail9transform16transform_kernelINS2_10policy_hubILb1EN4cuda3std3__45tupleIJN6thrust24THRUST_300001_SM_1000_NS6detail15normal_iteratorINSA_10device_ptrIdEEEESF_EEEE10policy1000Ei15LinearTransformSF_JPdSK_EEEvT0_iT1_T2_DpNS2_10kernel_argIT3_EE$__internal_trig_reduction_slowpathd,(.L_x_321 - $_ZN3cub18CUB_300001_SM_10006detail9transform16transform_kernelINS2_10policy_hubILb1EN4cuda3std3__45tupleIJN6thrust24THRUST_300001_SM_1000_NS6detail15normal_iteratorINSA_10device_ptrIdEEEESF_EEEE10policy1000Ei15LinearTransformSF_JPdSK_EEEvT0_iT1_T2_DpNS2_10kernel_argIT3_EE$__internal_trig_reduction_slowpathd)
$_ZN3cub18CUB_300001_SM_10006detail9transform16transform_kernelINS2_10policy_hubILb1EN4cuda3std3__45tupleIJN6thrust24THRUST_300001_SM_1000_NS6detail15normal_iteratorINSA_10device_ptrIdEEEESF_EEEE10policy1000Ei15LinearTransformSF_JPdSK_EEEvT0_iT1_T2_DpNS2_10kernel_argIT3_EE$__internal_trig_reduction_slowpathd:
[--C-:B------:R-:W-:Y:S01]  /*24a0*/  SHF.R.U32.HI R22, RZ, 0x14, R0.reuse ;  /* 0x00000014ff167819 */ /* 0x100fe20000011600 */
[----:B------:R-:W-:Y:S02]  /*24b0*/  IMAD.MOV.U32 R5, RZ, RZ, R0 ;  /* 0x000000ffff057224 */ /* 0x000fe400078e0000 */
[----:B------:R-:W-:Y:S01]  /*24c0*/  IMAD.MOV.U32 R7, RZ, RZ, RZ ;  /* 0x000000ffff077224 */ /* 0x000fe200078e00ff */
        /* <DEDUP_REMOVED lines=21> */
.L_x_277:
[----:B------:R-:W1:Y:S01]  /*2620*/  LDC.64 R10, c[0x4][0x158] ;  /* 0x01005600ff0a7b82 */ /* 0x000e620000000a00 */
[----:B0-----:R-:W-:Y:S02]  /*2630*/  R2UR UR28, R26 ;  /* 0x000000001a1c72ca */ /* 0x001fe400000e0000 */
[----:B------:R-:W-:Y:S01]  /*2640*/  R2UR UR29, R27 ;  /* 0x000000001b1d72ca */ /* 0x000fe200000e0000 */
[----:B-1----:R-:W-:-:S12]  /*2650*/  IMAD.WIDE R10, R4, 0x8, R10 ;  /* 0x00000008040a7825 */ /* 0x002fd800078e020a */
[----:B------:R-:W2:Y:S01]  /*2660*/  LDG.E.64.CONSTANT R10, desc[UR28][R10.64] ;  /* 0x0000001c0a0a7981 */ /* 0x000ea2000c1e9b00 */
[----:B------:R-:W-:Y:S02]  /*2670*/  VIADD R5, R5, 0x1 ;  /* 0x0000000105057836 */ /* 0x000fe40000000000 */
[----:B------:R-:W-:Y:S02]  /*2680*/  VIADD R4, R4, 0x1 ;  /* 0x0000000104047836 */ /* 0x000fe40000000000 */
[----:B--2---:R-:W-:-:S04]  /*2690*/  IMAD.WIDE.U32 R12, P2, R10, R3, R12 ;  /* 0x000000030a0c7225 */ /* 0x004fc8000784000c */
[----:B------:R-:W-:-:S05]  /*26a0*/  IMAD R21, R10, R7, RZ ;  /* 0x000000070a157224 */ /* 0x000fca00078e02ff */
[----:B------:R-:W-:Y:S01]  /*26b0*/  IADD3 R13, P0, PT, R21, R13, RZ ;  /* 0x0000000d150d7210 */ /* 0x000fe20007f1e0ff */
[----:B------:R-:W-:-:S05]  /*26c0*/  IMAD R21, R11, R3, RZ ;  /* 0x000000030b157224 */ /* 0x000fca00078e02ff */
[----:B------:R-:W-:Y:S01]  /*26d0*/  IADD3 R13, P1, PT, R21, R13, RZ ;  /* 0x0000000d150d7210 */ /* 0x000fe20007f3e0ff */
[C---:B------:R-:W-:Y:S02]  /*26e0*/  IMAD R21, R6.reuse, 0x8, R1 ;  /* 0x0000000806157824 */ /* 0x040fe400078e0201 */
[----:B------:R-:W-:-:S03]  /*26f0*/  VIADD R6, R6, 0x1 ;  /* 0x0000000106067836 */ /* 0x000fc60000000000 */
[----:B------:R0:W-:Y:S02]  /*2700*/  STL.64 [R21], R12 ;  /* 0x0000000c15007387 */ /* 0x0001e40000100a00 */
[----:B0-----:R-:W-:-:S04]  /*2710*/  IMAD.HI.U32 R12, R10, R7, RZ ;  /* 0x000000070a0c7227 */ /* 0x001fc800078e00ff */
[----:B------:R-:W-:-:S04]  /*2720*/  IMAD.HI.U32 R10, R11, R3, RZ ;  /* 0x000000030b0a7227 */ /* 0x000fc800078e00ff */
[----:B------:R-:W-:Y:S02]  /*2730*/  IMAD.X R12, RZ, RZ, R12, P2 ;  /* 0x000000ffff0c7224 */ /* 0x000fe400010e060c */
[----:B------:R-:W-:-:S03]  /*2740*/  IMAD.HI.U32 R13, R11, R7, RZ ;  /* 0x000000070b0d7227 */ /* 0x000fc600078e00ff */
[----:B------:R-:W-:Y:S01]  /*2750*/  IADD3.X R10, P0, PT, R10, R12, RZ, P0, !PT ;  /* 0x0000000c0a0a7210 */ /* 0x000fe2000071e4ff */
[----:B------:R-:W-:-:S04]  /*2760*/  IMAD R11, R11, R7, RZ ;  /* 0x000000070b0b7224 */ /* 0x000fc800078e02ff */
[----:B------:R-:W-:Y:S01]  /*2770*/  IMAD.X R13, RZ, RZ, R13, P0 ;  /* 0x000000ffff0d7224 */ /* 0x000fe200000e060d */
[----:B------:R-:W-:Y:S02]  /*2780*/  ISETP.NE.AND P0, PT, R5, -0xf, PT ;  /* 0xfffffff10500780c */ /* 0x000fe40003f05270 */
[----:B------:R-:W-:-:S05]  /*2790*/  IADD3.X R10, P1, PT, R11, R10, RZ, P1, !PT ;  /* 0x0000000a0b0a7210 */ /* 0x000fca0000f3e4ff */
[----:B------:R-:W-:Y:S02]  /*27a0*/  IMAD.X R13, RZ, RZ, R13, P1 ;  /* 0x000000ffff0d7224 */ /* 0x000fe400008e060d */
[----:B------:R-:W-:-:S04]  /*27b0*/  IMAD.MOV.U32 R12, RZ, RZ, R10 ;  /* 0x000000ffff0c7224 */ /* 0x000fc800078e000a */
[----:B------:R-:W-:Y:S05]  /*27c0*/  @P0 BRA `(.L_x_277) ;  /* 0xfffffffc00940947 */ /* 0x000fea000383ffff */
[----:B------:R-:W-:Y:S05]  /*27d0*/  BSYNC.RECONVERGENT B1 ;  /* 0x0000000000017941 */ /* 0x000fea0003800200 */
.L_x_276:
[----:B------:R-:W-:-:S07]  /*27e0*/  IMAD.MOV.U32 R4, RZ, RZ, R20 ;  /* 0x000000ffff047224 */ /* 0x000fce00078e0014 */
.L_x_275:
[----:B------:R-:W-:Y:S05]  /*27f0*/  BSYNC.RECONVERGENT B0 ;  /* 0x0000000000007941 */ /* 0x000fea0003800200 */
.L_x_274:
[----:B------:R-:W-:Y:S01]  /*2800*/  LOP3.LUT P0, R22, R22, 0x3f, RZ, 0xc0, !PT ;  /* 0x0000003f16167812 */ /* 0x000fe2000780c0ff */
[----:B------:R-:W-:-:S04]  /*2810*/  IMAD.IADD R4, R16, 0x1, R4 ;  /* 0x0000000110047824 */ /* 0x000fc800078e0204 */
[----:B------:R-:W-:-:S05]  /*2820*/  IMAD.U32 R4, R4, 0x8, R1 ;  /* 0x0000000804047824 */ /* 0x000fca00078e0001 */
[----:B------:R0:W-:Y:S04]  /*2830*/  STL.64 [R4+-0x78], R12 ;  /* 0xffff880c04007387 */ /* 0x0001e80000100a00 */
[----:B------:R-:W2:Y:S04]  /*2840*/  @P0 LDL.64 R10, [R1+0x8] ;  /* 0x00000800010a0983 */ /* 0x000ea80000100a00 */
[----:B------:R-:W3:Y:S04]  /*2850*/  LDL.64 R6, [R1+0x18] ;  /* 0x0000180001067983 */ /* 0x000ee80000100a00 */
[----:B0-----:R-:W4:Y:S01]  /*2860*/  LDL.64 R4, [R1+0x10] ;  /* 0x0000100001047983 */ /* 0x001f220000100a00 */
[----:B------:R-:W-:Y:S01]  /*2870*/  BSSY.RECONVERGENT B0, `(.L_x_278) ;  /* 0x0000035000007945 */ /* 0x000fe20003800200 */
[----:B--2---:R-:W-:-:S02]  /*2880*/  @P0 SHF.R.U64 R16, R10, 0x1, R11 ;  /* 0x000000010a100819 */ /* 0x004fc4000000120b */
[----:B------:R-:W-:Y:S02]  /*2890*/  @P0 SHF.R.U32.HI R11, RZ, 0x1, R11 ;  /* 0x00000001ff0b0819 */ /* 0x000fe4000001160b */
[----:B------:R-:W-:Y:S02]  /*28a0*/  @P0 LOP3.LUT R10, R22, 0x3f, RZ, 0x3c, !PT ;  /* 0x0000003f160a0812 */ /* 0x000fe400078e3cff */
[----:B----4-:R-:W-:Y:S02]  /*28b0*/  @P0 SHF.L.U32 R13, R4, R22, RZ ;  /* 0x00000016040d0219 */ /* 0x010fe400000006ff */
[----:B------:R-:W-:Y:S02]  /*28c0*/  @P0 SHF.R.U64 R16, R16, R10, R11 ;  /* 0x0000000a10100219 */ /* 0x000fe4000000120b */
[--C-:B------:R-:W-:Y:S02]  /*28d0*/  @P0 SHF.R.U32.HI R3, RZ, 0x1, R5.reuse ;  /* 0x00000001ff030819 */ /* 0x100fe40000011605 */
[----:B------:R-:W-:-:S02]  /*28e0*/  @P0 SHF.R.U64 R20, R4, 0x1, R5 ;  /* 0x0000000104140819 */ /* 0x000fc40000001205 */
[----:B------:R-:W-:Y:S02]  /*28f0*/  @P0 SHF.L.U64.HI R12, R4, R22, R5 ;  /* 0x00000016040c0219 */ /* 0x000fe40000010205 */
[----:B------:R-:W-:Y:S02]  /*2900*/  @P0 SHF.R.U32.HI R21, RZ, R10, R11 ;  /* 0x0000000aff150219 */ /* 0x000fe4000001160b */
[----:B------:R-:W-:Y:S02]  /*2910*/  @P0 LOP3.LUT R4, R13, R16, RZ, 0xfc, !PT ;  /* 0x000000100d040212 */ /* 0x000fe400078efcff */
[----:B---3--:R-:W-:Y:S02]  /*2920*/  @P0 SHF.L.U32 R11, R6, R22, RZ ;  /* 0x00000016060b0219 */ /* 0x008fe400000006ff */
[----:B------:R-:W-:Y:S02]  /*2930*/  @P0 SHF.R.U64 R20, R20, R10, R3 ;  /* 0x0000000a14140219 */ /* 0x000fe40000001203 */
[----:B------:R-:W-:-:S02]  /*2940*/  @P0 LOP3.LUT R5, R12, R21, RZ, 0xfc, !PT ;  /* 0x000000150c050212 */ /* 0x000fc400078efcff */
[----:B------:R-:W-:Y:S02]  /*2950*/  @P0 SHF.L.U64.HI R22, R6, R22, R7 ;  /* 0x0000001606160219 */ /* 0x000fe40000010207 */
[----:B------:R-:W-:Y:S01]  /*2960*/  @P0 SHF.R.U32.HI R3, RZ, R10, R3 ;  /* 0x0000000aff030219 */ /* 0x000fe20000011603 */
[C---:B------:R-:W-:Y:S01]  /*2970*/  IMAD.SHL.U32 R10, R4.reuse, 0x4, RZ ;  /* 0x00000004040a7824 */ /* 0x040fe200078e00ff */
[----:B------:R-:W-:Y:S02]  /*2980*/  @P0 LOP3.LUT R6, R11, R20, RZ, 0xfc, !PT ;  /* 0x000000140b060212 */ /* 0x000fe400078efcff */
[----:B------:R-:W-:Y:S02]  /*2990*/  SHF.L.U64.HI R4, R4, 0x2, R5 ;  /* 0x0000000204047819 */ /* 0x000fe40000010205 */
[----:B------:R-:W-:Y:S02]  /*29a0*/  SHF.L.W.U32.HI R13, R5, 0x2, R6 ;  /* 0x00000002050d7819 */ /* 0x000fe40000010e06 */
[----:B------:R-:W-:-:S02]  /*29b0*/  @P0 LOP3.LUT R7, R22, R3, RZ, 0xfc, !PT ;  /* 0x0000000316070212 */ /* 0x000fc400078efcff */
        /* <DEDUP_REMOVED lines=12> */
[----:B------:R-:W-:-:S04]  /*2a80*/  ISETP.NE.U32.AND P1, PT, R3, RZ, PT ;  /* 0x000000ff0300720c */ /* 0x000fc80003f25070 */
[----:B------:R-:W-:-:S06]  /*2a90*/  SEL R6, R13, R3, !P1 ;  /* 0x000000030d067207 */ /* 0x000fcc0004800000 */
[----:B------:R-:W0:Y:S02]  /*2aa0*/  FLO.U32 R6, R6 ;  /* 0x0000000600067300 */ /* 0x000e2400000e0000 */
[C---:B0-----:R-:W-:Y:S02]  /*2ab0*/  IADD3 R11, PT, PT, -R6.reuse, 0x1f, RZ ;  /* 0x0000001f060b7810 */ /* 0x041fe40007ffe1ff */
[----:B------:R-:W-:-:S03]  /*2ac0*/  IADD3 R6, PT, PT, -R6, 0x3f, RZ ;  /* 0x0000003f06067810 */ /* 0x000fc60007ffe1ff */
[----:B------:R-:W-:-:S05]  /*2ad0*/  @P1 IMAD.MOV R6, RZ, RZ, R11 ;  /* 0x000000ffff061224 */ /* 0x000fca00078e020b */
[----:B------:R-:W-:Y:S01]  /*2ae0*/  ISETP.NE.AND P1, PT, R6, RZ, PT ;  /* 0x000000ff0600720c */ /* 0x000fe20003f25270 */
[----:B------:R-:W-:Y:S01]  /*2af0*/  @!P0 IMAD.MOV R10, RZ, RZ, -R10 ;  /* 0x000000ffff0a8224 */ /* 0x000fe200078e0a0a */
[----:B------:R-:W-:-:S11]  /*2b00*/  SEL R5, R4, R5, P0 ;  /* 0x0000000504057207 */ /* 0x000fd60000000000 */
[----:B------:R-:W-:Y:S05]  /*2b10*/  @!P1 BRA `(.L_x_279) ;  /* 0x0000000000289947 */ /* 0x000fea0003800000 */
[----:B------:R-:W-:Y:S02]  /*2b20*/  LOP3.LUT R4, R6, 0x3f, RZ, 0xc0, !PT ;  /* 0x0000003f06047812 */ /* 0x000fe400078ec0ff */
[----:B------:R-:W-:Y:S02]  /*2b30*/  SHF.R.U64 R10, R10, 0x1, R5 ;  /* 0x000000010a0a7819 */ /* 0x000fe40000001205 */
[CC--:B------:R-:W-:Y:S02]  /*2b40*/  SHF.L.U64.HI R3, R13.reuse, R4.reuse, R3 ;  /* 0x000000040d037219 */ /* 0x0c0fe40000010203 */
[----:B------:R-:W-:Y:S02]  /*2b50*/  SHF.L.U32 R13, R13, R4, RZ ;  /* 0x000000040d0d7219 */ /* 0x000fe400000006ff */
[----:B------:R-:W-:Y:S02]  /*2b60*/  SHF.R.U32.HI R5, RZ, 0x1, R5 ;  /* 0x00000001ff057819 */ /* 0x000fe40000011605 */
[----:B------:R-:W-:-:S04]  /*2b70*/  LOP3.LUT R4, R6, 0x3f, RZ, 0xc, !PT ;  /* 0x0000003f06047812 */ /* 0x000fc800078e0cff */
[-CC-:B------:R-:W-:Y:S02]  /*2b80*/  SHF.R.U64 R10, R10, R4.reuse, R5.reuse ;  /* 0x000000040a0a7219 */ /* 0x180fe40000001205 */
[----:B------:R-:W-:Y:S02]  /*2b90*/  SHF.R.U32.HI R4, RZ, R4, R5 ;  /* 0x00000004ff047219 */ /* 0x000fe40000011605 */
[----:B------:R-:W-:Y:S02]  /*2ba0*/  LOP3.LUT R13, R13, R10, RZ, 0xfc, !PT ;  /* 0x0000000a0d0d7212 */ /* 0x000fe400078efcff */
[----:B------:R-:W-:-:S07]  /*2bb0*/  LOP3.LUT R3, R3, R4, RZ, 0xfc, !PT ;  /* 0x0000000403037212 */ /* 0x000fce00078efcff */
.L_x_279:
[----:B------:R-:W-:Y:S05]  /*2bc0*/  BSYNC.RECONVERGENT B0 ;  /* 0x0000000000007941 */ /* 0x000fea0003800200 */
.L_x_278:
        /* <DEDUP_REMOVED lines=20> */
[----:B------:R-:W-:Y:S02]  /*2d10*/  IADD3 R10, P2, PT, R10, 0x1, RZ ;  /* 0x000000010a0a7810 */ /* 0x000fe40007f5e0ff */
[----:B------:R-:W-:Y:S02]  /*2d20*/  SEL R5, RZ, 0xffffffff, !P1 ;  /* 0xffffffffff057807 */ /* 0x000fe40004800000 */
[----:B------:R-:W-:Y:S01]  /*2d30*/  LOP3.LUT P1, R0, R0, 0x80000000, RZ, 0xc0, !PT ;  /* 0x8000000000007812 */ /* 0x000fe2000782c0ff */
[----:B------:R-:W-:Y:S02]  /*2d40*/  IMAD.X R3, RZ, RZ, R3, P2 ;  /* 0x000000ffff037224 */ /* 0x000fe400010e0603 */
[----:B------:R-:W-:Y:S01]  /*2d50*/  IMAD.IADD R5, R5, 0x1, -R6 ;  /* 0x0000000105057824 */ /* 0x000fe200078e0a06 */
[----:B------:R-:W-:-:S02]  /*2d60*/  @!P0 LOP3.LUT R0, R0, 0x80000000, RZ, 0x3c, !PT ;  /* 0x8000000000008812 */ /* 0x000fc400078e3cff */
[----:B------:R-:W-:Y:S01]  /*2d70*/  SHF.R.U64 R4, R10, 0xa, R3 ;  /* 0x0000000a0a047819 */ /* 0x000fe20000001203 */
[----:B------:R-:W-:-:S03]  /*2d80*/  IMAD.SHL.U32 R5, R5, 0x100000, RZ ;  /* 0x0010000005057824 */ /* 0x000fc600078e00ff */
[----:B------:R-:W-:-:S03]  /*2d90*/  IADD3 R4, P2, PT, R4, 0x1, RZ ;  /* 0x0000000104047810 */ /* 0x000fc60007f5e0ff */
[----:B------:R-:W-:Y:S01]  /*2da0*/  @P1 IMAD.MOV R7, RZ, RZ, -R7 ;  /* 0x000000ffff071224 */ /* 0x000fe200078e0a07 */
[----:B------:R-:W-:-:S04]  /*2db0*/  LEA.HI.X R3, R3, RZ, RZ, 0x16, P2 ;  /* 0x000000ff03037211 */ /* 0x000fc800010fb4ff */
[--C-:B------:R-:W-:Y:S02]  /*2dc0*/  SHF.R.U64 R4, R4, 0x1, R3.reuse ;  /* 0x0000000104047819 */ /* 0x100fe40000001203 */
[----:B------:R-:W-:Y:S02]  /*2dd0*/  SHF.R.U32.HI R6, RZ, 0x1, R3 ;  /* 0x00000001ff067819 */ /* 0x000fe40000011603 */
[----:B------:R-:W-:-:S04]  /*2de0*/  IADD3 R3, P2, P3, RZ, RZ, R4 ;  /* 0x000000ffff037210 */ /* 0x000fc80007b5e004 */
[----:B------:R-:W-:-:S04]  /*2df0*/  IADD3.X R5, PT, PT, R5, 0x3fe00000, R6, P2, P3 ;  /* 0x3fe0000005057810 */ /* 0x000fc800017e6406 */
[----:B------:R-:W-:-:S07]  /*2e00*/  LOP3.LUT R5, R5, R0, RZ, 0xfc, !PT ;  /* 0x0000000005057212 */ /* 0x000fce00078efcff */
.L_x_273:
[----:B------:R-:W-:Y:S02]  /*2e10*/  IMAD.MOV.U32 R4, RZ, RZ, R3 ;  /* 0x000000ffff047224 */ /* 0x000fe400078e0003 */
[----:B------:R-:W-:Y:S02]  /*2e20*/  IMAD.MOV.U32 R3, RZ, RZ, 0x0 ;  /* 0x00000000ff037424 */ /* 0x000fe400078e00ff */
[----:B------:R-:W-:Y:S02]  /*2e30*/  IMAD.MOV.U32 R0, RZ, RZ, R7 ;  /* 0x000000ffff007224 */ /* 0x000fe400078e0007 */
[----:B------:R-:W-:Y:S05]  /*2e40*/  RET.REL.NODEC R2 `(_ZN3cub18CUB_300001_SM_10006detail9transform16transform_kernelINS2_10policy_hubILb1EN4cuda3std3__45tupleIJN6thrust24THRUST_300001_SM_1000_NS6detail15normal_iteratorINSA_10device_ptrIdEEEESF_EEEE10policy1000Ei15LinearTransformSF_JPdSK_EEEvT0_iT1_T2_DpNS2_10kernel_argIT3_EE) ;  /* 0xffffffd0026c7950 */ /* 0x000fea0003c3ffff */
.L_x_280:
        /* <DEDUP_REMOVED lines=11> */
.L_x_321:


//--------------------- .text._ZN3cub18CUB_300001_SM_10006detail9transform16transform_kernelINS2_10policy_hubILb1EN4cuda3std3__45tupleIJN6thrust24THRUST_300001_SM_1000_NS6detail15normal_iteratorINSA_10device_ptrIdEEEEEEEE10policy1000El14ScaleTransformSF_JPdEEEvT0_iT1_T2_DpNS2_10kernel_argIT3_EE --------------------------
	.section	.text._ZN3cub18CUB_300001_SM_10006detail9transform16transform_kernelINS2_10policy_hubILb1EN4cuda3std3__45tupleIJN6thrust24THRUST_300001_SM_1000_NS6detail15normal_iteratorINSA_10device_ptrIdEEEEEEEE10policy1000El14ScaleTransformSF_JPdEEEvT0_iT1_T2_DpNS2_10kernel_argIT3_EE,"ax",@progbits
	.align	128
        .global         _ZN3cub18CUB_300001_SM_10006detail9transform16transform_kernelINS2_10policy_hubILb1EN4cuda3std3__45tupleIJN6thrust24THRUST_300001_SM_1000_NS6detail15normal_iteratorINSA_10device_ptrIdEEEEEEEE10policy1000El14ScaleTransformSF_JPdEEEvT0_iT1_T2_DpNS2_10kernel_argIT3_EE
        .type           _ZN3cub18CUB_300001_SM_10006detail9transform16transform_kernelINS2_10policy_hubILb1EN4cuda3std3__45tupleIJN6thrust24THRUST_300001_SM_1000_NS6detail15normal_iteratorINSA_10device_ptrIdEEEEEEEE10policy1000El14ScaleTransformSF_JPdEEEvT0_iT1_T2_DpNS2_10kernel_argIT3_EE,@function
        .size           _ZN3cub18CUB_300001_SM_10006detail9transform16transform_kernelINS2_10policy_hubILb1EN4cuda3std3__45tupleIJN6thrust24THRUST_300001_SM_1000_NS6detail15normal_iteratorINSA_10device_ptrIdEEEEEEEE10policy1000El14ScaleTransformSF_JPdEEEvT0_iT1_T2_DpNS2_10kernel_argIT3_EE,(.L_x_330 - _ZN3cub18CUB_300001_SM_10006detail9transform16transform_kernelINS2_10policy_hubILb1EN4cuda3std3__45tupleIJN6thrust24THRUST_300001_SM_1000_NS6detail15normal_iteratorINSA_10device_ptrIdEEEEEEEE10policy1000El14ScaleTransformSF_JPdEEEvT0_iT1_T2_DpNS2_10kernel_argIT3_EE)
        .other          _ZN3cub18CUB_300001_SM_10006detail9transform16transform_kernelINS2_10policy_hubILb1EN4cuda3std3__45tupleIJN6thrust24THRUST_300001_SM_1000_NS6detail15normal_iteratorINSA_10device_ptrIdEEEEEEEE10policy1000El14ScaleTransformSF_JPdEEEvT0_iT1_T2_DpNS2_10kernel_argIT3_EE,@"STO_CUDA_ENTRY STV_DEFAULT"
_ZN3cub18CUB_300001_SM_10006detail9transform16transform_kernelINS2_10policy_hubILb1EN4cuda3std3__45tupleIJN6thrust24THRUST_300001_SM_1000_NS6detail15normal_iteratorINSA_10device_ptrIdEEEEEEEE10policy1000El14ScaleTransformSF_JPdEEEvT0_iT1_T2_DpNS2_10kernel_argIT3_EE:
.text._ZN3cub18CUB_300001_SM_10006detail9transform16transform_kernelINS2_10policy_hubILb1EN4cuda3std3__45tupleIJN6thrust24THRUST_300001_SM_1000_NS6detail15normal_iteratorINSA_10device_ptrIdEEEEEEEE10policy1000El14ScaleTransformSF_JPdEEEvT0_iT1_T2_DpNS2_10kernel_argIT3_EE:
[----:B------:R-:W-:Y:S08]  /*0000*/  LDC R1, c[0x0][0x37c] ;  /* 0x0000df00ff017b82 */ /* 0x000ff00000000800 */
[----:B------:R-:W0:Y:S01]  /*0010*/  LDC R0, c[0x0][0x388] ;  /* 0x0000e200ff007b82 */ /* 0x000e220000000800 */
[----:B------:R-:W1:Y:S01]  /*0020*/  LDCU.64 UR6, c[0x0][0x380] ;  /* 0x00007000ff0677ac */ /* 0x000e620008000a00 */
[----:B------:R-:W2:Y:S01]  /*0030*/  S2R R7, SR_TID.X ;  /* 0x0000000000077919 */ /* 0x000ea20000002100 */
[----:B------:R-:W-:Y:S05]  /*0040*/  BSSY.RECONVERGENT B0, `(.L_x_281) ;  /* 0x000001a000007945 */ /* 0x000fea0003800200 */
[----:B------:R-:W3:Y:S01]  /*0050*/  S2UR UR4, SR_CTAID.X ;  /* 0x00000000000479c3 */ /* 0x000ee20000002500 */
[----:B0-----:R-:W-:-:S05]  /*0060*/  IMAD.SHL.U32 R5, R0, 0x80, RZ ;  /* 0x0000008000057824 */ /* 0x001fca00078e00ff */
[----:B------:R-:W-:Y:S01]  /*0070*/  SHF.R.S32.HI R4, RZ, 0x1f, R5 ;  /* 0x0000001fff047819 */ /* 0x000fe20000011405 */
[----:B---3--:R-:W-:-:S04]  /*0080*/  IMAD.WIDE.U32 R2, R5, UR4, RZ ;  /* 0x0000000405027c25 */ /* 0x008fc8000f8e00ff */
[----:B------:R-:W-:Y:S01]  /*0090*/  IMAD R13, R4, UR4, RZ ;  /* 0x00000004040d7c24 */ /* 0x000fe2000f8e02ff */
[----:B-1----:R-:W-:Y:S01]  /*00a0*/  IADD3 R6, P1, PT, -R2, UR6, RZ ;  /* 0x0000000602067c10 */ /* 0x002fe2000ff3e1ff */
[----:B--2---:R-:W-:Y:S02]  /*00b0*/  IMAD.SHL.U32 R11, R7, 0x80, RZ ;  /* 0x00000080070b7824 */ /* 0x004fe400078e00ff */
[----:B------:R-:W-:Y:S01]  /*00c0*/  IMAD.IADD R13, R3, 0x1, R13 ;  /* 0x00000001030d7824 */ /* 0x000fe200078e020d */
[----:B------:R-:W-:-:S04]  /*00d0*/  ISETP.LT.U32.AND P0, PT, R6, R5, PT ;  /* 0x000000050600720c */ /* 0x000fc80003f01070 */
[----:B------:R-:W-:-:S04]  /*00e0*/  IADD3.X R9, PT, PT, ~R13, UR7, RZ, P1, !PT ;  /* 0x000000070d097c10 */ /* 0x000fc80008ffe5ff */
[----:B------:R-:W-:-:S04]  /*00f0*/  ISETP.LT.AND.EX P0, PT, R9, R4, PT, P0 ;  /* 0x000000040900720c */ /* 0x000fc80003f01300 */
[----:B------:R-:W-:-:S05]  /*0100*/  SEL R6, R6, R5, P0 ;  /* 0x0000000506067207 */ /* 0x000fca0000000000 */
[----:B------:R-:W-:-:S05]  /*0110*/  IMAD.SHL.U32 R4, R6, 0x8, RZ ;  /* 0x0000000806047824 */ /* 0x000fca00078e00ff */
[----:B------:R-:W-:-:S13]  /*0120*/  ISETP.GE.AND P0, PT, R11, R4, PT ;  /* 0x000000040b00720c */ /* 0x000fda0003f06270 */
[----:B------:R-:W-:Y:S05]  /*0130*/  @P0 BRA `(.L_x_282) ;  /* 0x0000000000280947 */ /* 0x000fea0003800000 */
[----:B------:R-:W0:Y:S02]  /*0140*/  LDC.64 R8, c[0x0][0x3a0] ;  /* 0x0000e800ff087b82 */ /* 0x000e240000000a00 */
[----:B0-----:R-:W-:-:S04]  /*0150*/  LEA R8, P0, R2, R8, 0x3 ;  /* 0x0000000802087211 */ /* 0x001fc800078018ff */
[----:B------:R-:W-:-:S03]  /*0160*/  LEA.HI.X R9, R2, R9, R13, 0x3, P0 ;  /* 0x0000000902097211 */ /* 0x000fc600000f1c0d */
[----:B------:R-:W-:-:S07]  /*0170*/  IMAD.WIDE.U32 R8, R7, 0x80, R8 ;  /* 0x0000008007087825 */ /* 0x000fce00078e0008 */
.L_x_283:
[----:B------:R-:W-:Y:S01]  /*0180*/  VIADD R11, R11, 0x4000 ;  /* 0x000040000b0b7836 */ /* 0x000fe20000000000 */
[----:B------:R0:W-:Y:S04]  /*0190*/  CCTL.E.PF2 [R8] ;  /* 0x000000000800798f */ /* 0x0001e80000800100 */
[----:B------:R-:W-:Y:S02]  /*01a0*/  ISETP.GE.AND P0, PT, R11, R4, PT ;  /* 0x000000040b00720c */ /* 0x000fe40003f06270 */
[----:B0-----:R-:W-:-:S05]  /*01b0*/  IADD3 R8, P1, PT, R8, 0x4000, RZ ;  /* 0x0000400008087810 */ /* 0x001fca0007f3e0ff */
[----:B------:R-:W-:-:S06]  /*01c0*/  IMAD.X R9, RZ, RZ, R9, P1 ;  /* 0x000000ffff097224 */ /* 0x000fcc00008e0609 */
[----:B------:R-:W-:Y:S05]  /*01d0*/  @!P0 BRA `(.L_x_283) ;  /* 0xfffffffc00e88947 */ /* 0x000fea000383ffff */
.L_x_282:
[----:B------:R-:W-:Y:S05]  /*01e0*/  BSYNC.RECONVERGENT B0 ;  /* 0x0000000000007941 */ /* 0x000fea0003800200 */
.L_x_281:
[----:B------:R-:W0:Y:S01]  /*01f0*/  LDCU.64 UR8, c[0x0][0x3a0] ;  /* 0x00007400ff0877ac */ /* 0x000e220008000a00 */
[----:B------:R-:W-:Y:S02]  /*0200*/  ISETP.NE.AND P0, PT, R5, R6, PT ;  /* 0x000000060500720c */ /* 0x000fe40003f05270 */
[C---:B------:R-:W-:Y:S01]  /*0210*/  SHF.L.U32 R3, R2.reuse, 0x3, RZ ;  /* 0x0000000302037819 */ /* 0x040fe200000006ff */
[----:B------:R-:W1:Y:S01]  /*0220*/  LDCU.64 UR6, c[0x0][0x398] ;  /* 0x00007300ff0677ac */ /* 0x000e620008000a00 */
[----:B------:R-:W-:Y:S01]  /*0230*/  SHF.L.U64.HI R8, R2, 0x3, R13 ;  /* 0x0000000302087819 */ /* 0x000fe2000001020d */
[----:B------:R-:W2:Y:S01]  /*0240*/  LDCU.64 UR4, c[0x0][0x358] ;  /* 0x00006b00ff0477ac */ /* 0x000ea20008000a00 */
[C---:B0-----:R-:W-:Y:S02]  /*0250*/  IADD3 R4, P1, PT, R3.reuse, UR8, RZ ;  /* 0x0000000803047c10 */ /* 0x041fe4000ff3e0ff */
[----:B-1----:R-:W-:Y:S02]  /*0260*/  IADD3 R2, P2, PT, R3, UR6, RZ ;  /* 0x0000000603027c10 */ /* 0x002fe4000ff5e0ff */
[----:B------:R-:W-:-:S02]  /*0270*/  IADD3.X R5, PT, PT, R8, UR9, RZ, P1, !PT ;  /* 0x0000000908057c10 */ /* 0x000fc40008ffe4ff */
[----:B------:R-:W-:Y:S01]  /*0280*/  IADD3.X R3, PT, PT, R8, UR7, RZ, P2, !PT ;  /* 0x0000000708037c10 */ /* 0x000fe200097fe4ff */
[----:B--2---:R-:W-:Y:S08]  /*0290*/  @!P0 BRA `(.L_x_284) ;  /* 0x0000000c00008947 */ /* 0x004ff00003800000 */
[----:B------:R-:W-:-:S13]  /*02a0*/  ISETP.GE.AND P0, PT, R0, 0x1, PT ;  /* 0x000000010000780c */ /* 0x000fda0003f06270 */
[----:B------:R-:W-:Y:S05]  /*02b0*/  @!P0 EXIT ;  /* 0x000000000000894d */ /* 0x000fea0003800000 */
[C---:B------:R-:W-:Y:S01]  /*02c0*/  ISETP.GE.U32.AND P0, PT, R0.reuse, 0x8, PT ;  /* 0x000000080000780c */ /* 0x040fe20003f06070 */
[----:B------:R-:W-:Y:S01]  /*02d0*/  IMAD.MOV.U32 R12, RZ, RZ, RZ ;  /* 0x000000ffff0c7224 */ /* 0x000fe200078e00ff */
[----:B------:R-:W-:-:S11]  /*02e0*/  LOP3.LUT R16, R0, 0x7, RZ, 0xc0, !PT ;  /* 0x0000000700107812 */ /* 0x000fd600078ec0ff */
[----:B------:R-:W-:Y:S05]  /*02f0*/  @!P0 BRA `(.L_x_285) ;  /* 0x0000000400c48947 */ /* 0x000fea0003800000 */
[----:B------:R-:W-:-:S13]  /*0300*/  ISETP.GE.AND P0, PT, R7, R6, PT ;  /* 0x000000060700720c */ /* 0x000fda0003f06270 */
[C---:B------:R-:W-:Y:S01]  /*0310*/  @!P0 IMAD.WIDE.U32 R10, R7.reuse, 0x8, R4 ;  /* 0x00000008070a8825 */ /* 0x040fe200078e0004 */
[----:B------:R-:W0:Y:S05]  /*0320*/  @!P0 LDC.64 R12, c[0x0][0x390] ;  /* 0x0000e400ff0c8b82 */ /* 0x000e2a0000000a00 */
[----:B------:R-:W0:Y:S01]  /*0330*/  @!P0 LDG.E.64 R10, desc[UR4][R10.64] ;  /* 0x000000040a0a8981 */ /* 0x000e22000c1e1b00 */
[C---:B------:R-:W-:Y:S02]  /*0340*/  VIADD R17, R7.reuse, 0x80 ;  /* 0x0000008007117836 */ /* 0x040fe40000000000 */
[----:B------:R-:W-:-:S03]  /*0350*/  @!P0 IMAD.WIDE.U32 R14, R7, 0x8, R2 ;  /* 0x00000008070e8825 */ /* 0x000fc600078e0002 */
[C---:B------:R-:W-:Y:S01]  /*0360*/  ISETP.GE.AND P1, PT, R17.reuse, R6, PT ;  /* 0x000000061100720c */ /* 0x040fe20003f26270 */
[----:B------:R-:W-:-:S12]  /*0370*/  IMAD.WIDE R8, R17, 0x8, R4 ;  /* 0x0000000811087825 */ /* 0x000fd800078e0204 */
[----:B------:R-:W1:Y:S01]  /*0380*/  @!P1 LDC.64 R20, c[0x0][0x390] ;  /* 0x0000e400ff149b82 */ /* 0x000e620000000a00 */
[----:B0-----:R-:W-:-:S07]  /*0390*/  @!P0 DMUL R12, R10, R12 ;  /* 0x0000000c0a0c8228 */ /* 0x001fce0000000000 */
[----:B------:R0:W-:Y:S04]  /*03a0*/  @!P0 STG.E.64 desc[UR4][R14.64], R12 ;  /* 0x0000000c0e008986 */ /* 0x0001e8000c101b04 */
[----:B------:R-:W1:Y:S01]  /*03b0*/  @!P1 LDG.E.64 R18, desc[UR4][R8.64] ;  /* 0x0000000408129981 */ /* 0x000e62000c1e1b00 */
[----:B------:R-:W-:Y:S02]  /*03c0*/  VIADD R23, R7, 0x100 ;  /* 0x0000010007177836 */ /* 0x000fe40000000000 */
[----:B------:R-:W-:-:S03]  /*03d0*/  IMAD.WIDE R10, R17, 0x8, R2 ;  /* 0x00000008110a7825 */ /* 0x000fc600078e0202 */
[----:B------:R-:W-:-:S13]  /*03e0*/  ISETP.GE.AND P0, PT, R23, R6, PT ;  /* 0x000000061700720c */ /* 0x000fda0003f06270 */
[----:B------:R-:W2:Y:S01]  /*03f0*/  @!P0 LDC.64 R22, c[0x0][0x390] ;  /* 0x0000e400ff168b82 */ /* 0x000ea20000000a00 */
[----:B-1----:R-:W-:-:S07]  /*0400*/  @!P1 DMUL R18, R18, R20 ;  /* 0x0000001412129228 */ /* 0x002fce0000000000 */
[----:B------:R1:W-:Y:S04]  /*0410*/  @!P1 STG.E.64 desc[UR4][R10.64], R18 ;  /* 0x000000120a009986 */ /* 0x0003e8000c101b04 */
[----:B------:R-:W2:Y:S01]  /*0420*/  @!P0 LDG.E.64 R20, desc[UR4][R8.64+0x400] ;  /* 0x0004000408148981 */ /* 0x000ea2000c1e1b00 */
[----:B------:R-:W-:-:S05]  /*0430*/  VIADD R17, R7, 0x180 ;  /* 0x0000018007117836 */ /* 0x000fca0000000000 */
[----:B------:R-:W-:-:S13]  /*0440*/  ISETP.GE.AND P1, PT, R17, R6, PT ;  /* 0x000000061100720c */ /* 0x000fda0003f26270 */
[----:B0-----:R-:W0:Y:S01]  /*0450*/  @!P1 LDC.64 R14, c[0x0][0x390] ;  /* 0x0000e400ff0e9b82 */ /* 0x001e220000000a00 */
[----:B--2---:R-:W-:-:S07]  /*0460*/  @!P0 DMUL R20, R20, R22 ;  /* 0x0000001614148228 */ /* 0x004fce0000000000 */
[----:B------:R2:W-:Y:S04]  /*0470*/  @!P0 STG.E.64 desc[UR4][R10.64+0x400], R20 ;  /* 0x000400140a008986 */ /* 0x0005e8000c101b04 */
[----:B------:R-:W0:Y:S01]  /*0480*/  @!P1 LDG.E.64 R12, desc[UR4][R8.64+0x800] ;  /* 0x00080004080c9981 */ /* 0x000e22000c1e1b00 */
[----:B------:R-:W-:-:S05]  /*0490*/  VIADD R17, R7, 0x200 ;  /* 0x0000020007117836 */ /* 0x000fca0000000000 */
[----:B------:R-:W-:-:S13]  /*04a0*/  ISETP.GE.AND P0, PT, R17, R6, PT ;  /* 0x000000061100720c */ /* 0x000fda0003f06270 */
[----:B-1----:R-:W1:Y:S01]  /*04b0*/  @!P0 LDC.64 R18, c[0x0][0x390] ;  /* 0x0000e400ff128b82 */ /* 0x002e620000000a00 */
[----:B0-----:R-:W-:-:S07]  /*04c0*/  @!P1 DMUL R12, R12, R14 ;  /* 0x0000000e0c0c9228 */ /* 0x001fce0000000000 */
[----:B------:R0:W-:Y:S04]  /*04d0*/  @!P1 STG.E.64 desc[UR4][R10.64+0x800], R12 ;  /* 0x0008000c0a009986 */ /* 0x0001e8000c101b04 */
[----:B------:R-:W1:Y:S01]  /*04e0*/  @!P0 LDG.E.64 R14, desc[UR4][R8.64+0xc00] ;  /* 0x000c0004080e8981 */ /* 0x000e62000c1e1b00 */
[----:B------:R-:W-:-:S04]  /*04f0*/  IADD3 R17, PT, PT, R7, 0x280, RZ ;  /* 0x0000028007117810 */ /* 0x000fc80007ffe0ff */
[----:B------:R-:W-:-:S13]  /*0500*/  ISETP.GE.AND P1, PT, R17, R6, PT ;  /* 0x000000061100720c */ /* 0x000fda0003f26270 */
[----:B--2---:R-:W2:Y:S01]  /*0510*/  @!P1 LDC.64 R20, c[0x0][0x390] ;  /* 0x0000e400ff149b82 */ /* 0x004ea20000000a00 */
[----:B-1----:R-:W-:-:S07]  /*0520*/  @!P0 DMUL R14, R14, R18 ;  /* 0x000000120e0e8228 */ /* 0x002fce0000000000 */
[----:B------:R1:W-:Y:S04]  /*0530*/  @!P0 STG.E.64 desc[UR4][R10.64+0xc00], R14 ;  /* 0x000c000e0a008986 */ /* 0x0003e8000c101b04 */
[----:B------:R-:W2:Y:S01]  /*0540*/  @!P1 LDG.E.64 R18, desc[UR4][R8.64+0x1000] ;  /* 0x0010000408129981 */ /* 0x000ea2000c1e1b00 */
[----:B------:R-:W-:-:S05]  /*0550*/  VIADD R17, R7, 0x300 ;  /* 0x0000030007117836 */ /* 0x000fca0000000000 */
[----:B------:R-:W-:Y:S01]  /*0560*/  ISETP.GE.AND P0, PT, R17, R6, PT ;  /* 0x000000061100720c */ /* 0x000fe20003f06270 */
[----:B--2---:R-:W-:-:S12]  /*0570*/  @!P1 DMUL R18, R18, R20 ;  /* 0x0000001412129228 */ /* 0x004fd80000000000 */
[----:B------:R-:W1:Y:S01]  /*0580*/  @!P0 LDC.64 R20, c[0x0][0x390] ;  /* 0x0000e400ff148b82 */ /* 0x000e620000000a00 */
[----:B------:R2:W-:Y:S04]  /*0590*/  @!P1 STG.E.64 desc[UR4][R10.64+0x1000], R18 ;  /* 0x001000120a009986 */ /* 0x0005e8000c101b04 */
[----:B0-----:R-:W1:Y:S01]  /*05a0*/  @!P0 LDG.E.64 R12, desc[UR4][R8.64+0x1400] ;  /* 0x00140004080c8981 */ /* 0x001e62000c1e1b00 */
[----:B------:R-:W-:-:S05]  /*05b0*/  VIADD R17, R7, 0x380 ;  /* 0x0000038007117836 */ /* 0x000fca0000000000 */
[----:B------:R-:W-:Y:S01]  /*05c0*/  ISETP.GE.AND P1, PT, R17, R6, PT ;  /* 0x000000061100720c */ /* 0x000fe20003f26270 */
[----:B-1----:R-:W-:-:S12]  /*05d0*/  @!P0 DMUL R14, R12, R20 ;  /* 0x000000140c0e8228 */ /* 0x002fd80000000000 */
[----:B------:R-:W0:Y:S01]  /*05e0*/  @!P1 LDC.64 R20, c[0x0][0x390] ;  /* 0x0000e400ff149b82 */ /* 0x000e220000000a00 */
[----:B------:R2:W-:Y:S04]  /*05f0*/  @!P0 STG.E.64 desc[UR4][R10.64+0x1400], R14 ;  /* 0x0014000e0a008986 */ /* 0x0005e8000c101b04 */
[----:B------:R-:W0:Y:S02]  /*0600*/  @!P1 LDG.E.64 R12, desc[UR4][R8.64+0x1800] ;  /* 0x00180004080c9981 */ /* 0x000e24000c1e1b00 */
[----:B0-----:R-:W-:Y:S01]  /*0610*/  @!P1 DMUL R20, R12, R20 ;  /* 0x000000140c149228 */ /* 0x001fe20000000000 */
[----:B------:R-:W-:-:S04]  /*0620*/  LOP3.LUT R12, R0, 0x7ffffff8, RZ, 0xc0, !PT ;  /* 0x7ffffff8000c7812 */ /* 0x000fc800078ec0ff */
[----:B------:R-:W-:Y:S02]  /*0630*/  ISETP.NE.AND P0, PT, R12, 0x8, PT ;  /* 0x000000080c00780c */ /* 0x000fe40003f05270 */
[----:B------:R2:W-:Y:S11]  /*0640*/  @!P1 STG.E.64 desc[UR4][R10.64+0x1800], R20 ;  /* 0x001800140a009986 */ /* 0x0005f6000c101b04 */
[----:B------:R-:W-:Y:S05]  /*0650*/  @!P0 BRA `(.L_x_285) ;  /* 0x0000000000ec8947 */ /* 0x000fea0003800000 */
[----:B------:R-:W-:Y:S01]  /*0660*/  IMAD.MOV.U32 R0, RZ, RZ, 0x8 ;  /* 0x00000008ff007424 */ /* 0x000fe200078e00ff */
[----:B------:R-:W0:Y:S06]  /*0670*/  LDCU.64 UR6, c[0x0][0x390] ;  /* 0x00007200ff0677ac */ /* 0x000e2c0008000a00 */
.L_x_288:
[----:B------:R-:W-:-:S05]  /*0680*/  IMAD R13, R0, 0x80, R7 ;  /* 0x00000080000d7824 */ /* 0x000fca00078e0207 */
[----:B------:R-:W-:-:S13]  /*0690*/  ISETP.GE.AND P0, PT, R13, R6, PT ;  /* 0x000000060d00720c */ /* 0x000fda0003f06270 */
[C---:B-12---:R-:W-:Y:S01]  /*06a0*/  @!P0 IMAD.WIDE.U32 R14, R13.reuse, 0x8, R4 ;  /* 0x000000080d0e8825 */ /* 0x046fe200078e0004 */
[----:B------:R-:W1:Y:S05]  /*06b0*/  @!P0 LDC.64 R20, c[0x0][0x390] ;  /* 0x0000e400ff148b82 */ /* 0x000e6a0000000a00 */
[----:B------:R-:W1:Y:S01]  /*06c0*/  @!P0 LDG.E.64 R14, desc[UR4][R14.64] ;  /* 0x000000040e0e8981 */ /* 0x000e62000c1e1b00 */
[C---:B------:R-:W-:Y:S02]  /*06d0*/  VIADD R25, R13.reuse, 0x80 ;  /* 0x000000800d197836 */ /* 0x040fe40000000000 */
[----:B------:R-:W-:-:S03]  /*06e0*/  @!P0 IMAD.WIDE.U32 R22, R13, 0x8, R2 ;  /* 0x000000080d168825 */ /* 0x000fc600078e0002 */
[C---:B------:R-:W-:Y:S01]  /*06f0*/  ISETP.GE.AND P1, PT, R25.reuse, R6, PT ;  /* 0x000000061900720c */ /* 0x040fe20003f26270 */
[----:B------:R-:W-:-:S12]  /*0700*/  IMAD.WIDE R10, R25, 0x8, R4 ;  /* 0x00000008190a7825 */ /* 0x000fd800078e0204 */
[----:B------:R-:W2:Y:S01]  /*0710*/  @!P1 LDC.64 R18, c[0x0][0x390] ;  /* 0x0000e400ff129b82 */ /* 0x000ea20000000a00 */
[----:B-1----:R-:W-:-:S07]  /*0720*/  @!P0 DMUL R20, R14, R20 ;  /* 0x000000140e148228 */ /* 0x002fce0000000000 */
[----:B------:R1:W-:Y:S04]  /*0730*/  @!P0 STG.E.64 desc[UR4][R22.64], R20 ;  /* 0x0000001416008986 */ /* 0x0003e8000c101b04 */
[----:B------:R-:W2:Y:S01]  /*0740*/  @!P1 LDG.E.64 R8, desc[UR4][R10.64] ;  /* 0x000000040a089981 */ /* 0x000ea2000c1e1b00 */
[----:B------:R-:W-:-:S04]  /*0750*/  IADD3 R17, PT, PT, R13, 0x100, RZ ;  /* 0x000001000d117810 */ /* 0x000fc80007ffe0ff */
[----:B------:R-:W-:Y:S01]  /*0760*/  ISETP.GE.AND P0, PT, R17, R6, PT ;  /* 0x000000061100720c */ /* 0x000fe20003f06270 */
[----:B--2---:R-:W-:Y:S01]  /*0770*/  @!P1 DMUL R18, R8, R18 ;  /* 0x0000001208129228 */ /* 0x004fe20000000000 */
[----:B------:R-:W-:-:S11]  /*0780*/  IMAD.WIDE R8, R25, 0x8, R2 ;  /* 0x0000000819087825 */ /* 0x000fd600078e0202 */
[----:B------:R-:W2:Y:S01]  /*0790*/  @!P0 LDC.64 R24, c[0x0][0x390] ;  /* 0x0000e400ff188b82 */ /* 0x000ea20000000a00 */
[----:B------:R3:W-:Y:S04]  /*07a0*/  @!P1 STG.E.64 desc[UR4][R8.64], R18 ;  /* 0x0000001208009986 */ /* 0x0007e8000c101b04 */
[----:B------:R-:W2:Y:S01]  /*07b0*/  @!P0 LDG.E.64 R14, desc[UR4][R10.64+0x400] ;  /* 0x000400040a0e8981 */ /* 0x000ea2000c1e1b00 */
[----:B------:R-:W-:-:S05]  /*07c0*/  VIADD R17, R13, 0x180 ;  /* 0x000001800d117836 */ /* 0x000fca0000000000 */
[----:B------:R-:W-:-:S13]  /*07d0*/  ISETP.GE.AND P1, PT, R17, R6, PT ;  /* 0x000000061100720c */ /* 0x000fda0003f26270 */
[----:B-1----:R-:W3:Y:S01]  /*07e0*/  @!P1 LDC.64 R22, c[0x0][0x390] ;  /* 0x0000e400ff169b82 */ /* 0x002ee20000000a00 */
[----:B--2---:R-:W-:-:S07]  /*07f0*/  @!P0 DMUL R20, R14, R24 ;  /* 0x000000180e148228 */ /* 0x004fce0000000000 */
[----:B------:R1:W-:Y:S04]  /*0800*/  @!P0 STG.E.64 desc[UR4][R8.64+0x400], R20 ;  /* 0x0004001408008986 */ /* 0x0003e8000c101b04 */
[----:B------:R-:W3:Y:S01]  /*0810*/  @!P1 LDG.E.64 R14, desc[UR4][R10.64+0x800] ;  /* 0x000800040a0e9981 */ /* 0x000ee2000c1e1b00 */
[----:B------:R-:W-:-:S05]  /*0820*/  VIADD R17, R13, 0x200 ;  /* 0x000002000d117836 */ /* 0x000fca0000000000 */
[----:B------:R-:W-:Y:S01]  /*0830*/  ISETP.GE.AND P0, PT, R17, R6, PT ;  /* 0x000000061100720c */ /* 0x000fe20003f06270 */
[----:B---3--:R-:W-:-:S12]  /*0840*/  @!P1 DMUL R18, R14, R22 ;  /* 0x000000160e129228 */ /* 0x008fd80000000000 */
[----:B------:R-:W1:Y:S01]  /*0850*/  @!P0 LDC.64 R22, c[0x0][0x390] ;  /* 0x0000e400ff168b82 */ /* 0x000e620000000a00 */
[----:B------:R2:W-:Y:S04]  /*0860*/  @!P1 STG.E.64 desc[UR4][R8.64+0x800], R18 ;  /* 0x0008001208009986 */ /* 0x0005e8000c101b04 */
[----:B------:R-:W1:Y:S01]  /*0870*/  @!P0 LDG.E.64 R14, desc[UR4][R10.64+0xc00] ;  /* 0x000c00040a0e8981 */ /* 0x000e62000c1e1b00 */
[----:B------:R-:W-:-:S05]  /*0880*/  VIADD R17, R13, 0x280 ;  /* 0x000002800d117836 */ /* 0x000fca0000000000 */
[----:B------:R-:W-:Y:S01]  /*0890*/  ISETP.GE.AND P1, PT, R17, R6, PT ;  /* 0x000000061100720c */ /* 0x000fe20003f26270 */
[----:B-1----:R-:W-:-:S12]  /*08a0*/  @!P0 DMUL R20, R14, R22 ;  /* 0x000000160e148228 */ /* 0x002fd80000000000 */
[----:B------:R-:W2:Y:S01]  /*08b0*/  @!P1 LDC.64 R22, c[0x0][0x390] ;  /* 0x0000e400ff169b82 */ /* 0x000ea20000000a00 */
[----:B------:R1:W-:Y:S04]  /*08c0*/  @!P0 STG.E.64 desc[UR4][R8.64+0xc00], R20 ;  /* 0x000c001408008986 */ /* 0x0003e8000c101b04 */
[----:B------:R-:W2:Y:S01]  /*08d0*/  @!P1 LDG.E.64 R14, desc[UR4][R10.64+0x1000] ;  /* 0x001000040a0e9981 */ /* 0x000ea2000c1e1b00 */
[----:B------:R-:W-:-:S05]  /*08e0*/  VIADD R17, R13, 0x300 ;  /* 0x000003000d117836 */ /* 0x000fca0000000000 */
[----:B------:R-:W-:Y:S01]  /*08f0*/  ISETP.GE.AND P0, PT, R17, R6, PT ;  /* 0x000000061100720c */ /* 0x000fe20003f06270 */
[----:B--2---:R-:W-:-:S12]  /*0900*/  @!P1 DMUL R18, R14, R22 ;  /* 0x000000160e129228 */ /* 0x004fd80000000000 */
[----:B------:R-:W2:Y:S01]  /*0910*/  @!P0 LDC.64 R22, c[0x0][0x390] ;  /* 0x0000e400ff168b82 */ /* 0x000ea20000000a00 */
[----:B------:R1:W-:Y:S04]  /*0920*/  @!P1 STG.E.64 desc[UR4][R8.64+0x1000], R18 ;  /* 0x0010001208009986 */ /* 0x0003e8000c101b04 */
[----:B------:R-:W2:Y:S01]  /*0930*/  @!P0 LDG.E.64 R14, desc[UR4][R10.64+0x1400] ;  /* 0x001400040a0e8981 */ /* 0x000ea2000c1e1b00 */
[----:B------:R-:W-:Y:S01]  /*0940*/  VIADD R13, R13, 0x380 ;  /* 0x000003800d0d7836 */ /* 0x000fe20000000000 */
[----:B------:R-:W-:Y:S01]  /*0950*/  IADD3 R0, PT, PT, R0, 0x8, RZ ;  /* 0x0000000800007810 */ /* 0x000fe20007ffe0ff */
[----:B------:R-:W-:Y:S03]  /*0960*/  BSSY.RECONVERGENT B0, `(.L_x_286) ;  /* 0x0000009000007945 */ /* 0x000fe60003800200 */
[----:B------:R-:W-:Y:S01]  /*0970*/  ISETP.NE.AND P1, PT, R0, R12, PT ;  /* 0x0000000c0000720c */ /* 0x000fe20003f25270 */
[----:B--2---:R-:W-:-:S07]  /*0980*/  @!P0 DMUL R14, R14, R22 ;  /* 0x000000160e0e8228 */ /* 0x004fce0000000000 */
[----:B------:R1:W-:Y:S01]  /*0990*/  @!P0 STG.E.64 desc[UR4][R8.64+0x1400], R14 ;  /* 0x0014000e08008986 */ /* 0x0003e2000c101b04 */
[----:B------:R-:W-:-:S13]  /*09a0*/  ISETP.GE.AND P0, PT, R13, R6, PT ;  /* 0x000000060d00720c */ /* 0x000fda0003f06270 */
[----:B-1----:R-:W-:Y:S05]  /*09b0*/  @P0 BRA `(.L_x_287) ;  /* 0x00000000000c0947 */ /* 0x002fea0003800000 */
[----:B------:R-:W0:Y:S02]  /*09c0*/  LDG.E.64 R10, desc[UR4][R10.64+0x1800] ;  /* 0x001800040a0a7981 */ /* 0x000e24000c1e1b00 */
[----:B0-----:R-:W-:-:S07]  /*09d0*/  DMUL R14, R10, UR6 ;  /* 0x000000060a0e7c28 */ /* 0x001fce0008000000 */
[----:B------:R1:W-:Y:S04]  /*09e0*/  STG.E.64 desc[UR4][R8.64+0x1800], R14 ;  /* 0x0018000e08007986 */ /* 0x0003e8000c101b04 */
.L_x_287:
[----:B0-----:R-:W-:Y:S05]  /*09f0*/  BSYNC.RECONVERGENT B0 ;  /* 0x0000000000007941 */ /* 0x001fea0003800200 */
.L_x_286:
[----:B------:R-:W-:Y:S05]  /*0a00*/  @P1 BRA `(.L_x_288) ;  /* 0xfffffffc001c1947 */ /* 0x000fea000383ffff */
.L_x_285:
[----:B------:R-:W-:-:S13]  /*0a10*/  ISETP.NE.AND P0, PT, R16, RZ, PT ;  /* 0x000000ff1000720c */ /* 0x000fda0003f05270 */
[----:B------:R-:W-:Y:S05]  /*0a20*/  @!P0 EXIT ;  /* 0x000000000000894d */ /* 0x000fea0003800000 */
[----:B------:R-:W1:Y:S01]  /*0a30*/  LDC R0, c[0x0][0x388] ;  /* 0x0000e200ff007b82 */ /* 0x000e620000000800 */
[----:B------:R-:W-:Y:S02]  /*0a40*/  ISETP.GE.U32.AND P1, PT, R16, 0x4, PT ;  /* 0x000000041000780c */ /* 0x000fe40003f26070 */
[----:B-1----:R-:W-:-:S04]  /*0a50*/  LOP3.LUT R8, R0, 0x3, RZ, 0xc0, !PT ;  /* 0x0000000300087812 */ /* 0x002fc800078ec0ff */
[----:B------:R-:W-:-:S07]  /*0a60*/  ISETP.NE.AND P0, PT, R8, RZ, PT ;  /* 0x000000ff0800720c */ /* 0x000fce0003f05270 */
[----:B------:R-:W-:Y:S06]  /*0a70*/  @!P1 BRA `(.L_x_289) ;  /* 0x0000000000849947 */ /* 0x000fec0003800000 */
[----:B------:R-:W-:-:S05]  /*0a80*/  IMAD R9, R12, 0x80, R7 ;  /* 0x000000800c097824 */ /* 0x000fca00078e0207 */
[----:B------:R-:W-:-:S13]  /*0a90*/  ISETP.GE.AND P2, PT, R9, R6, PT ;  /* 0x000000060900720c */ /* 0x000fda0003f46270 */
[C---:B--2---:R-:W-:Y:S01]  /*0aa0*/  @!P2 IMAD.WIDE R10, R9.reuse, 0x8, R4 ;  /* 0x00000008090aa825 */ /* 0x044fe200078e0204 */
[----:B------:R-:W0:Y:S05]  /*0ab0*/  @!P2 LDC.64 R14, c[0x0][0x390] ;  /* 0x0000e400ff0eab82 */ /* 0x000e2a0000000a00 */
[----:B------:R-:W0:Y:S01]  /*0ac0*/  @!P2 LDG.E.64 R10, desc[UR4][R10.64] ;  /* 0x000000040a0aa981 */ /* 0x000e22000c1e1b00 */
[C---:B------:R-:W-:Y:S02]  /*0ad0*/  VIADD R13, R9.reuse, 0x80 ;  /* 0x00000080090d7836 */ /* 0x040fe40000000000 */
[----:B------:R-:W-:-:S03]  /*0ae0*/  @!P2 IMAD.WIDE R16, R9, 0x8, R2 ;  /* 0x000000080910a825 */ /* 0x000fc600078e0202 */
[----:B------:R-:W-:-:S13]  /*0af0*/  ISETP.GE.AND P1, PT, R13, R6, PT ;  /* 0x000000060d00720c */ /* 0x000fda0003f26270 */
[----:B------:R-:W-:Y:S01]  /*0b00*/  @!P1 IMAD.WIDE R18, R13, 0x8, R4 ;  /* 0x000000080d129825 */ /* 0x000fe200078e0204 */
[----:B------:R-:W1:Y:S01]  /*0b10*/  @!P1 LDC.64 R20, c[0x0][0x390] ;  /* 0x0000e400ff149b82 */ /* 0x000e620000000a00 */
[----:B0-----:R-:W-:-:S07]  /*0b20*/  @!P2 DMUL R14, R10, R14 ;  /* 0x0000000e0a0ea228 */ /* 0x001fce0000000000 */
[----:B------:R0:W-:Y:S04]  /*0b30*/  @!P2 STG.E.64 desc[UR4][R16.64], R14 ;  /* 0x0000000e1000a986 */ /* 0x0001e8000c101b04 */
[----:B------:R-:W1:Y:S01]  /*0b40*/  @!P1 LDG.E.64 R18, desc[UR4][R18.64] ;  /* 0x0000000412129981 */ /* 0x000e62000c1e1b00 */
[----:B------:R-:W-:-:S05]  /*0b50*/  VIADD R27, R9, 0x100 ;  /* 0x00000100091b7836 */ /* 0x000fca0000000000 */
[----:B------:R-:W-:-:S13]  /*0b60*/  ISETP.GE.AND P2, PT, R27, R6, PT ;  /* 0x000000061b00720c */ /* 0x000fda0003f46270 */
[----:B------:R-:W-:Y:S01]  /*0b70*/  @!P2 IMAD.WIDE R22, R27, 0x8, R4 ;  /* 0x000000081b16a825 */ /* 0x000fe200078e0204 */
[----:B------:R-:W2:Y:S01]  /*0b80*/  @!P2 LDC.64 R24, c[0x0][0x390] ;  /* 0x0000e400ff18ab82 */ /* 0x000ea20000000a00 */
[----:B-1----:R-:W-:Y:S02]  /*0b90*/  @!P1 DMUL R10, R18, R20 ;  /* 0x00000014120a9228 */ /* 0x002fe40000000000 */
[----:B------:R-:W-:-:S05]  /*0ba0*/  @!P1 IMAD.WIDE R20, R13, 0x8, R2 ;  /* 0x000000080d149825 */ /* 0x000fca00078e0202 */
[----:B------:R1:W-:Y:S04]  /*0bb0*/  @!P1 STG.E.64 desc[UR4][R20.64], R10 ;  /* 0x0000000a14009986 */ /* 0x0003e8000c101b04 */
[----:B------:R-:W2:Y:S01]  /*0bc0*/  @!P2 LDG.E.64 R22, desc[UR4][R22.64] ;  /* 0x000000041616a981 */ /* 0x000ea2000c1e1b00 */
[----:B------:R-:W-:Y:S02]  /*0bd0*/  VIADD R9, R9, 0x180 ;  /* 0x0000018009097836 */ /* 0x000fe40000000000 */
[----:B0-----:R-:W-:-:S03]  /*0be0*/  @!P2 IMAD.WIDE R16, R27, 0x8, R2 ;  /* 0x000000081b10a825 */ /* 0x001fc600078e0202 */
[----:B------:R-:W-:-:S13]  /*0bf0*/  ISETP.GE.AND P1, PT, R9, R6, PT ;  /* 0x000000060900720c */ /* 0x000fda0003f26270 */
[C---:B------:R-:W-:Y:S01]  /*0c00*/  @!P1 IMAD.WIDE R18, R9.reuse, 0x8, R4 ;  /* 0x0000000809129825 */ /* 0x040fe200078e0204 */
[----:B--2---:R-:W-:Y:S01]  /*0c10*/  @!P2 DMUL R14, R22, R24 ;  /* 0x00000018160ea228 */ /* 0x004fe20000000000 */
[----:B------:R-:W0:Y:S06]  /*0c20*/  @!P1 LDC.64 R24, c[0x0][0x390] ;  /* 0x0000e400ff189b82 */ /* 0x000e2c0000000a00 */
[----:B------:R3:W-:Y:S04]  /*0c30*/  @!P2 STG.E.64 desc[UR4][R16.64], R14 ;  /* 0x0000000e1000a986 */ /* 0x0007e8000c101b04 */
[----:B------:R-:W0:Y:S01]  /*0c40*/  @!P1 LDG.E.64 R18, desc[UR4][R18.64] ;  /* 0x0000000412129981 */ /* 0x000e22000c1e1b00 */
[----:B-1----:R-:W-:-:S04]  /*0c50*/  @!P1 IMAD.WIDE R20, R9, 0x8, R2 ;  /* 0x0000000809149825 */ /* 0x002fc800078e0202 */
[----:B------:R-:W-:Y:S01]  /*0c60*/  VIADD R12, R12, 0x4 ;  /* 0x000000040c0c7836 */ /* 0x000fe20000000000 */
[----:B0-----:R-:W-:-:S07]  /*0c70*/  @!P1 DMUL R10, R18, R24 ;  /* 0x00000018120a9228 */ /* 0x001fce0000000000 */
[----:B------:R3:W-:Y:S04]  /*0c80*/  @!P1 STG.E.64 desc[UR4][R20.64], R10 ;  /* 0x0000000a14009986 */ /* 0x0007e8000c101b04 */
.L_x_289:
[----:B------:R-:W-:Y:S05]  /*0c90*/  @!P0 EXIT ;  /* 0x000000000000894d */ /* 0x000fea0003800000 */
[----:B------:R-:W-:Y:S02]  /*0ca0*/  ISETP.NE.AND P1, PT, R8, 0x1, PT ;  /* 0x000000010800780c */ /* 0x000fe40003f25270 */
[----:B------:R-:W-:-:S04]  /*0cb0*/  LOP3.LUT R0, R0, 0x1, RZ, 0xc0, !PT ;  /* 0x0000000100007812 */ /* 0x000fc800078ec0ff */
[----:B------:R-:W-:-:S07]  /*0cc0*/  ISETP.NE.U32.AND P0, PT, R0, 0x1, PT ;  /* 0x000000010000780c */ /* 0x000fce0003f05070 */
[----:B------:R-:W-:Y:S06]  /*0cd0*/  @!P1 BRA `(.L_x_290) ;  /* 0x0000000000449947 */ /* 0x000fec0003800000 */
[----:B--23--:R-:W-:-:S04]  /*0ce0*/  LEA R15, R12, R7, 0x7 ;  /* 0x000000070c0f7211 */ /* 0x00cfc800078e38ff */
[----:B------:R-:W-:-:S13]  /*0cf0*/  ISETP.GE.AND P1, PT, R15, R6, PT ;  /* 0x000000060f00720c */ /* 0x000fda0003f26270 */
[C---:B------:R-:W-:Y:S01]  /*0d00*/  @!P1 IMAD.WIDE R8, R15.reuse, 0x8, R4 ;  /* 0x000000080f089825 */ /* 0x040fe200078e0204 */
        /* <DEDUP_REMOVED lines=10> */
[----:B------:R-:W-:-:S04]  /*0db0*/  @!P2 IMAD.WIDE R8, R13, 0x8, R2 ;  /* 0x000000080d08a825 */ /* 0x000fc800078e0202 */
[----:B------:R-:W-:Y:S01]  /*0dc0*/  VIADD R12, R12, 0x2 ;  /* 0x000000020c0c7836 */ /* 0x000fe20000000000 */
[----:B-1----:R-:W-:-:S07]  /*0dd0*/  @!P2 DMUL R18, R16, R18 ;  /* 0x000000121012a228 */ /* 0x002fce0000000000 */
[----:B------:R0:W-:Y:S04]  /*0de0*/  @!P2 STG.E.64 desc[UR4][R8.64], R18 ;  /* 0x000000120800a986 */ /* 0x0001e8000c101b04 */
.L_x_290:
[----:B------:R-:W-:Y:S05]  /*0df0*/  @P0 EXIT ;  /* 0x000000000000094d */ /* 0x000fea0003800000 */
[----:B0-----:R-:W-:-:S05]  /*0e00*/  IMAD R9, R12, 0x80, R7 ;  /* 0x000000800c097824 */ /* 0x001fca00078e0207 */
[----:B------:R-:W-:-:S13]  /*0e10*/  ISETP.GE.AND P0, PT, R9, R6, PT ;  /* 0x000000060900720c */ /* 0x000fda0003f06270 */
[----:B------:R-:W-:Y:S05]  /*0e20*/  @P0 EXIT ;  /* 0x000000000000094d */ /* 0x000fea0003800000 */
[C---:B------:R-:W-:Y:S01]  /*0e30*/  IMAD.WIDE R4, R9.reuse, 0x8, R4 ;  /* 0x0000000809047825 */ /* 0x040fe200078e0204 */
[----:B------:R-:W0:Y:S05]  /*0e40*/  LDCU.64 UR6, c[0x0][0x390] ;  /* 0x00007200ff0677ac */ /* 0x000e2a0008000a00 */
[----:B------:R-:W0:Y:S01]  /*0e50*/  LDG.E.64 R4, desc[UR4][R4.64] ;  /* 0x0000000404047981 */ /* 0x000e22000c1e1b00 */
[----:B------:R-:W-:Y:S01]  /*0e60*/  IMAD.WIDE R2, R9, 0x8, R2 ;  /* 0x0000000809027825 */ /* 0x000fe200078e0202 */
[----:B0-----:R-:W-:-:S07]  /*0e70*/  DMUL R6, R4, UR6 ;  /* 0x0000000604067c28 */ /* 0x001fce0008000000 */
[----:B------:R-:W-:Y:S01]  /*0e80*/  STG.E.64 desc[UR4][R2.64], R6 ;  /* 0x0000000602007986 */ /* 0x000fe2000c101b04 */
[----:B------:R-:W-:Y:S05]  /*0e90*/  EXIT ;  /* 0x000000000000794d */ /* 0x000fea0003800000 */
.L_x_284:
[----:B------:R-:W-:-:S13]  /*0ea0*/  ISETP.GE.AND P0, PT, R0, 0x1, PT ;  /* 0x000000010000780c */ /* 0x000fda0003f06270 */
[----:B------:R-:W-:Y:S05]  /*0eb0*/  @!P0 EXIT ;  /* 0x000000000000894d */ /* 0x000fea0003800000 */
[C---:B------:R-:W-:Y:S01]  /*0ec0*/  ISETP.GE.U32.AND P1, PT, R0.reuse, 0x10, PT ;  /* 0x000000100000780c */ /* 0x040fe20003f26070 */
[----:B------:R-:W-:Y:S01]  /*0ed0*/  IMAD.MOV.U32 R6, RZ, RZ, RZ ;  /* 0x000000ffff067224 */ /* 0x000fe200078e00ff */
[----:B------:R-:W-:-:S04]  /*0ee0*/  LOP3.LUT R22, R0, 0xf, RZ, 0xc0, !PT ;  /* 0x0000000f00167812 */ /* 0x000fc800078ec0ff */
[----:B------:R-:W-:-:S07]  /*0ef0*/  ISETP.NE.AND P0, PT, R22, RZ, PT ;  /* 0x000000ff1600720c */ /* 0x000fce0003f05270 */
[----:B------:R-:W-:Y:S06]  /*0f00*/  @!P1 BRA `(.L_x_291) ;  /* 0x00000004001c9947 */ /* 0x000fec0003800000 */
[C---:B------:R-:W-:Y:S01]  /*0f10*/  IMAD.WIDE.U32 R14, R7.reuse, 0x8, RZ ;  /* 0x00000008070e7825 */ /* 0x040fe200078e00ff */
[----:B------:R-:W-:Y:S01]  /*0f20*/  LOP3.LUT R6, R0, 0x7ffffff0, RZ, 0xc0, !PT ;  /* 0x7ffffff000067812 */ /* 0x000fe200078ec0ff */
[----:B------:R-:W0:Y:S01]  /*0f30*/  LDCU.64 UR6, c[0x0][0x390] ;  /* 0x00007200ff0677ac */ /* 0x000e220008000a00 */
[----:B------:R-:W-:Y:S02]  /*0f40*/  IADD3 R12, PT, PT, R7, 0x480, RZ ;  /* 0x00000480070c7810 */ /* 0x000fe40007ffe0ff */
[----:B------:R-:W-:Y:S01]  /*0f50*/  LOP3.LUT R13, R14, 0x2000, RZ, 0xfc, !PT ;  /* 0x000020000e0d7812 */ /* 0x000fe200078efcff */
[----:B------:R-:W-:-:S07]  /*0f60*/  IMAD.MOV R14, RZ, RZ, -R6 ;  /* 0x000000ffff0e7224 */ /* 0x000fce00078e0a06 */
.L_x_292:
[----:B-1----:R-:W-:-:S05]  /*0f70*/  IADD3 R16, P1, PT, R13, R4, RZ ;  /* 0x000000040d107210 */ /* 0x002fca0007f3e0ff */
[----:B------:R-:W-:-:S05]  /*0f80*/  IMAD.X R17, R15, 0x1, R5, P1 ;  /* 0x000000010f117824 */ /* 0x000fca00008e0605 */
[----:B------:R-:W0:Y:S01]  /*0f90*/  LDG.E.64 R10, desc[UR4][R16.64+-0x2000] ;  /* 0xffe00004100a7981 */ /* 0x000e22000c1e1b00 */
[----:B------:R-:W-:-:S05]  /*0fa0*/  IADD3 R8, P1, PT, R13, R2, RZ ;  /* 0x000000020d087210 */ /* 0x000fca0007f3e0ff */
[----:B------:R-:W-:Y:S01]  /*0fb0*/  IMAD.X R9, R15, 0x1, R3, P1 ;  /* 0x000000010f097824 */ /* 0x000fe200008e0603 */
[----:B0-----:R-:W-:-:S07]  /*0fc0*/  DMUL R10, R10, UR6 ;  /* 0x000000060a0a7c28 */ /* 0x001fce0008000000 */
[----:B------:R0:W-:Y:S04]  /*0fd0*/  STG.E.64 desc[UR4][R8.64+-0x2000], R10 ;  /* 0xffe0000a08007986 */ /* 0x0001e8000c101b04 */
[----:B------:R-:W2:Y:S02]  /*0fe0*/  LDG.E.64 R18, desc[UR4][R16.64+-0x1c00] ;  /* 0xffe4000410127981 */ /* 0x000ea4000c1e1b00 */
[----:B--2---:R-:W-:-:S07]  /*0ff0*/  DMUL R18, R18, UR6 ;  /* 0x0000000612127c28 */ /* 0x004fce0008000000 */
[----:B------:R1:W-:Y:S04]  /*1000*/  STG.E.64 desc[UR4][R8.64+-0x1c00], R18 ;  /* 0xffe4001208007986 */ /* 0x0003e8000c101b04 */
[----:B------:R-:W2:Y:S02]  /*1010*/  LDG.E.64 R20, desc[UR4][R16.64+-0x1800] ;  /* 0xffe8000410147981 */ /* 0x000ea4000c1e1b00 */
[----:B--2---:R-:W-:-:S07]  /*1020*/  DMUL R20, R20, UR6 ;  /* 0x0000000614147c28 */ /* 0x004fce0008000000 */
[----:B------:R-:W-:Y:S04]  /*1030*/  STG.E.64 desc[UR4][R8.64+-0x1800], R20 ;  /* 0xffe8001408007986 */ /* 0x000fe8000c101b04 */
[----:B------:R-:W2:Y:S02]  /*1040*/  LDG.E.64 R24, desc[UR4][R16.64+-0x1400] ;  /* 0xffec000410187981 */ /* 0x000ea4000c1e1b00 */
[----:B--2---:R-:W-:-:S07]  /*1050*/  DMUL R24, R24, UR6 ;  /* 0x0000000618187c28 */ /* 0x004fce0008000000 */
[----:B------:R2:W-:Y:S04]  /*1060*/  STG.E.64 desc[UR4][R8.64+-0x1400], R24 ;  /* 0xffec001808007986 */ /* 0x0005e8000c101b04 */
[----:B------:R-:W3:Y:S02]  /*1070*/  LDG.E.64 R26, desc[UR4][R16.64+-0x1000] ;  /* 0xfff00004101a7981 */ /* 0x000ee4000c1e1b00 */
[----:B---3--:R-:W-:-:S07]  /*1080*/  DMUL R26, R26, UR6 ;  /* 0x000000061a1a7c28 */ /* 0x008fce0008000000 */
[----:B------:R-:W-:Y:S04]  /*1090*/  STG.E.64 desc[UR4][R8.64+-0x1000], R26 ;  /* 0xfff0001a08007986 */ /* 0x000fe8000c101b04 */
[----:B0-----:R-:W3:Y:S02]  /*10a0*/  LDG.E.64 R10, desc[UR4][R16.64+-0xc00] ;  /* 0xfff40004100a7981 */ /* 0x001ee4000c1e1b00 */
[----:B---3--:R-:W-:-:S07]  /*10b0*/  DMUL R28, R10, UR6 ;  /* 0x000000060a1c7c28 */ /* 0x008fce0008000000 */
[----:B------:R-:W-:Y:S04]  /*10c0*/  STG.E.64 desc[UR4][R8.64+-0xc00], R28 ;  /* 0xfff4001c08007986 */ /* 0x000fe8000c101b04 */
[----:B------:R-:W1:Y:S02]  /*10d0*/  LDG.E.64 R10, desc[UR4][R16.64+-0x800] ;  /* 0xfff80004100a7981 */ /* 0x000e64000c1e1b00 */
[----:B-1----:R-:W-:-:S07]  /*10e0*/  DMUL R18, R10, UR6 ;  /* 0x000000060a127c28 */ /* 0x002fce0008000000 */
[----:B------:R0:W-:Y:S04]  /*10f0*/  STG.E.64 desc[UR4][R8.64+-0x800], R18 ;  /* 0xfff8001208007986 */ /* 0x0001e8000c101b04 */
[----:B------:R-:W2:Y:S02]  /*1100*/  LDG.E.64 R10, desc[UR4][R16.64+-0x400] ;  /* 0xfffc0004100a7981 */ /* 0x000ea4000c1e1b00 */
[----:B--2---:R-:W-:-:S07]  /*1110*/  DMUL R24, R10, UR6 ;  /* 0x000000060a187c28 */ /* 0x004fce0008000000 */
[----:B------:R1:W-:Y:S04]  /*1120*/  STG.E.64 desc[UR4][R8.64+-0x400], R24 ;  /* 0xfffc001808007986 */ /* 0x0003e8000c101b04 */
[----:B------:R-:W2:Y:S01]  /*1130*/  LDG.E.64 R20, desc[UR4][R16.64] ;  /* 0x0000000410147981 */ /* 0x000ea2000c1e1b00 */
[----:B------:R-:W-:Y:S01]  /*1140*/  MOV R11, 0x0 ;  /* 0x00000000000b7802 */ /* 0x000fe20000000f00 */
[----:B------:R-:W-:-:S04]  /*1150*/  IMAD.MOV.U32 R10, RZ, RZ, 0xc00 ;  /* 0x00000c00ff0a7424 */ /* 0x000fc800078e00ff */
[----:B0-----:R-:W-:-:S03]  /*1160*/  IMAD.WIDE R18, R12, 0x8, R10 ;  /* 0x000000080c127825 */ /* 0x001fc600078e020a */
[----:B------:R-:W-:-:S05]  /*1170*/  IADD3 R10, P1, PT, R18, R4, RZ ;  /* 0x00000004120a7210 */ /* 0x000fca0007f3e0ff */
[----:B------:R-:W-:Y:S01]  /*1180*/  IMAD.X R11, R19, 0x1, R5, P1 ;  /* 0x00000001130b7824 */ /* 0x000fe200008e0605 */
[----:B--2---:R-:W-:-:S07]  /*1190*/  DMUL R20, R20, UR6 ;  /* 0x0000000614147c28 */ /* 0x004fce0008000000 */
[----:B------:R0:W-:Y:S04]  /*11a0*/  STG.E.64 desc[UR4][R8.64], R20 ;  /* 0x0000001408007986 */ /* 0x0001e8000c101b04 */
[----:B------:R-:W2:Y:S01]  /*11b0*/  LDG.E.64 R26, desc[UR4][R10.64+-0xc00] ;  /* 0xfff400040a1a7981 */ /* 0x000ea2000c1e1b00 */
[----:B------:R-:W-:-:S05]  /*11c0*/  IADD3 R18, P1, PT, R18, R2, RZ ;  /* 0x0000000212127210 */ /* 0x000fca0007f3e0ff */
[----:B------:R-:W-:Y:S01]  /*11d0*/  IMAD.X R19, R19, 0x1, R3, P1 ;  /* 0x0000000113137824 */ /* 0x000fe200008e0603 */
[----:B--2---:R-:W-:-:S07]  /*11e0*/  DMUL R26, R26, UR6 ;  /* 0x000000061a1a7c28 */ /* 0x004fce0008000000 */
[----:B------:R2:W-:Y:S04]  /*11f0*/  STG.E.64 desc[UR4][R18.64+-0xc00], R26 ;  /* 0xfff4001a12007986 */ /* 0x0005e8000c101b04 */
[----:B------:R-:W3:Y:S02]  /*1200*/  LDG.E.64 R16, desc[UR4][R10.64+-0x800] ;  /* 0xfff800040a107981 */ /* 0x000ee4000c1e1b00 */
[----:B---3--:R-:W-:-:S07]  /*1210*/  DMUL R16, R16, UR6 ;  /* 0x0000000610107c28 */ /* 0x008fce0008000000 */
[----:B------:R3:W-:Y:S04]  /*1220*/  STG.E.64 desc[UR4][R18.64+-0x800], R16 ;  /* 0xfff8001012007986 */ /* 0x0007e8000c101b04 */
[----:B-1----:R-:W4:Y:S02]  /*1230*/  LDG.E.64 R24, desc[UR4][R10.64+-0x400] ;  /* 0xfffc00040a187981 */ /* 0x002f24000c1e1b00 */
[----:B----4-:R-:W-:-:S07]  /*1240*/  DMUL R24, R24, UR6 ;  /* 0x0000000618187c28 */ /* 0x010fce0008000000 */
[----:B------:R1:W-:Y:S04]  /*1250*/  STG.E.64 desc[UR4][R18.64+-0x400], R24 ;  /* 0xfffc001812007986 */ /* 0x0003e8000c101b04 */
[----:B0-----:R-:W4:Y:S02]  /*1260*/  LDG.E.64 R8, desc[UR4][R10.64] ;  /* 0x000000040a087981 */ /* 0x001f24000c1e1b00 */
[----:B----4-:R-:W-:-:S07]  /*1270*/  DMUL R8, R8, UR6 ;  /* 0x0000000608087c28 */ /* 0x010fce0008000000 */
[----:B------:R1:W-:Y:S04]  /*1280*/  STG.E.64 desc[UR4][R18.64], R8 ;  /* 0x0000000812007986 */ /* 0x0003e8000c101b04 */
[----:B------:R-:W4:Y:S02]  /*1290*/  LDG.E.64 R20, desc[UR4][R10.64+0x400] ;  /* 0x000400040a147981 */ /* 0x000f24000c1e1b00 */
[----:B----4-:R-:W-:-:S07]  /*12a0*/  DMUL R20, R20, UR6 ;  /* 0x0000000614147c28 */ /* 0x010fce0008000000 */
[----:B------:R1:W-:Y:S04]  /*12b0*/  STG.E.64 desc[UR4][R18.64+0x400], R20 ;  /* 0x0004001412007986 */ /* 0x0003e8000c101b04 */
[----:B--2---:R-:W2:Y:S02]  /*12c0*/  LDG.E.64 R26, desc[UR4][R10.64+0x800] ;  /* 0x000800040a1a7981 */ /* 0x004ea4000c1e1b00 */
[----:B--2---:R-:W-:-:S07]  /*12d0*/  DMUL R26, R26, UR6 ;  /* 0x000000061a1a7c28 */ /* 0x004fce0008000000 */
[----:B------:R1:W-:Y:S04]  /*12e0*/  STG.E.64 desc[UR4][R18.64+0x800], R26 ;  /* 0x0008001a12007986 */ /* 0x0003e8000c101b04 */
[----:B---3--:R-:W2:Y:S01]  /*12f0*/  LDG.E.64 R16, desc[UR4][R10.64+0xc00] ;  /* 0x000c00040a107981 */ /* 0x008ea2000c1e1b00 */
[----:B------:R-:W-:Y:S01]  /*1300*/  VIADD R14, R14, 0x10 ;  /* 0x000000100e0e7836 */ /* 0x000fe20000000000 */
[----:B------:R-:W-:Y:S02]  /*1310*/  IADD3 R13, P2, PT, R13, 0x4000, RZ ;  /* 0x000040000d0d7810 */ /* 0x000fe40007f5e0ff */
[----:B------:R-:W-:Y:S02]  /*1320*/  IADD3 R12, PT, PT, R12, 0x800, RZ ;  /* 0x000008000c0c7810 */ /* 0x000fe40007ffe0ff */
[----:B------:R-:W-:Y:S01]  /*1330*/  ISETP.NE.AND P1, PT, R14, RZ, PT ;  /* 0x000000ff0e00720c */ /* 0x000fe20003f25270 */
[----:B------:R-:W-:Y:S01]  /*1340*/  IMAD.X R15, RZ, RZ, R15, P2 ;  /* 0x000000ffff0f7224 */ /* 0x000fe200010e060f */
[----:B--2---:R-:W-:-:S07]  /*1350*/  DMUL R16, R16, UR6 ;  /* 0x0000000610107c28 */ /* 0x004fce0008000000 */
[----:B------:R1:W-:Y:S04]  /*1360*/  STG.E.64 desc[UR4][R18.64+0xc00], R16 ;  /* 0x000c001012007986 */ /* 0x0003e8000c101b04 */
[----:B------:R-:W-:Y:S05]  /*1370*/  @P1 BRA `(.L_x_292) ;  /* 0xfffffff800fc1947 */ /* 0x000fea000383ffff */
.L_x_291:
[----:B------:R-:W-:Y:S05]  /*1380*/  @!P0 EXIT ;  /* 0x000000000000894d */ /* 0x000fea0003800000 */
[----:B------:R-:W-:Y:S02]  /*1390*/  ISETP.GE.U32.AND P0, PT, R22, 0x8, PT ;  /* 0x000000081600780c */ /* 0x000fe40003f06070 */
[----:B-1----:R-:W-:-:S04]  /*13a0*/  LOP3.LUT R20, R0, 0x7, RZ, 0xc0, !PT ;  /* 0x0000000700147812 */ /* 0x002fc800078ec0ff */
[----:B------:R-:W-:-:S07]  /*13b0*/  ISETP.NE.AND P1, PT, R20, RZ, PT ;  /* 0x000000ff1400720c */ /* 0x000fce0003f25270 */
[----:B------:R-:W-:Y:S06]  /*13c0*/  @!P0 BRA `(.L_x_293) ;  /* 0x0000000000748947 */ /* 0x000fec0003800000 */
[----:B------:R-:W-:Y:S01]  /*13d0*/  IMAD R15, R6, 0x80, R7 ;  /* 0x00000080060f7824 */ /* 0x000fe200078e0207 */
[----:B------:R-:W0:Y:S03]  /*13e0*/  LDCU.64 UR6, c[0x0][0x390] ;  /* 0x00007200ff0677ac */ /* 0x000e260008000a00 */
[----:B------:R-:W-:-:S05]  /*13f0*/  IMAD.WIDE R8, R15, 0x8, R4 ;  /* 0x000000080f087825 */ /* 0x000fca00078e0204 */
[----:B------:R-:W0:Y:S02]  /*1400*/  LDG.E.64 R10, desc[UR4][R8.64] ;  /* 0x00000004080a7981 */ /* 0x000e24000c1e1b00 */
[----:B0-----:R-:W-:Y:S01]  /*1410*/  DMUL R12, R10, UR6 ;  /* 0x000000060a0c7c28 */ /* 0x001fe20008000000 */
[----:B------:R-:W-:-:S06]  /*1420*/  IMAD.WIDE R10, R15, 0x8, R2 ;  /* 0x000000080f0a7825 */ /* 0x000fcc00078e0202 */
[----:B------:R0:W-:Y:S04]  /*1430*/  STG.E.64 desc[UR4][R10.64], R12 ;  /* 0x0000000c0a007986 */ /* 0x0001e8000c101b04 */
[----:B------:R-:W2:Y:S02]  /*1440*/  LDG.E.64 R14, desc[UR4][R8.64+0x400] ;  /* 0x00040004080e7981 */ /* 0x000ea4000c1e1b00 */
[----:B--2---:R-:W-:-:S07]  /*1450*/  DMUL R14, R14, UR6 ;  /* 0x000000060e0e7c28 */ /* 0x004fce0008000000 */
[----:B------:R1:W-:Y:S04]  /*1460*/  STG.E.64 desc[UR4][R10.64+0x400], R14 ;  /* 0x0004000e0a007986 */ /* 0x0003e8000c101b04 */
[----:B------:R-:W2:Y:S02]  /*1470*/  LDG.E.64 R16, desc[UR4][R8.64+0x800] ;  /* 0x0008000408107981 */ /* 0x000ea4000c1e1b00 */
[----:B--2---:R-:W-:-:S07]  /*1480*/  DMUL R16, R16, UR6 ;  /* 0x0000000610107c28 */ /* 0x004fce0008000000 */
[----:B------:R2:W-:Y:S04]  /*1490*/  STG.E.64 desc[UR4][R10.64+0x800], R16 ;  /* 0x000800100a007986 */ /* 0x0005e8000c101b04 */
[----:B------:R-:W3:Y:S02]  /*14a0*/  LDG.E.64 R18, desc[UR4][R8.64+0xc00] ;  /* 0x000c000408127981 */ /* 0x000ee4000c1e1b00 */
[----:B---3--:R-:W-:-:S07]  /*14b0*/  DMUL R18, R18, UR6 ;  /* 0x0000000612127c28 */ /* 0x008fce0008000000 */
[----:B------:R3:W-:Y:S04]  /*14c0*/  STG.E.64 desc[UR4][R10.64+0xc00], R18 ;  /* 0x000c00120a007986 */ /* 0x0007e8000c101b04 */
[----:B------:R-:W4:Y:S02]  /*14d0*/  LDG.E.64 R22, desc[UR4][R8.64+0x1000] ;  /* 0x0010000408167981 */ /* 0x000f24000c1e1b00 */
[----:B----4-:R-:W-:-:S07]  /*14e0*/  DMUL R22, R22, UR6 ;  /* 0x0000000616167c28 */ /* 0x010fce0008000000 */
[----:B------:R3:W-:Y:S04]  /*14f0*/  STG.E.64 desc[UR4][R10.64+0x1000], R22 ;  /* 0x001000160a007986 */ /* 0x0007e8000c101b04 */
[----:B0-----:R-:W4:Y:S02]  /*1500*/  LDG.E.64 R12, desc[UR4][R8.64+0x1400] ;  /* 0x00140004080c7981 */ /* 0x001f24000c1e1b00 */
[----:B----4-:R-:W-:-:S07]  /*1510*/  DMUL R12, R12, UR6 ;  /* 0x000000060c0c7c28 */ /* 0x010fce0008000000 */
[----:B------:R3:W-:Y:S04]  /*1520*/  STG.E.64 desc[UR4][R10.64+0x1400], R12 ;  /* 0x0014000c0a007986 */ /* 0x0007e8000c101b04 */
[----:B-1----:R-:W4:Y:S02]  /*1530*/  LDG.E.64 R14, desc[UR4][R8.64+0x1800] ;  /* 0x00180004080e7981 */ /* 0x002f24000c1e1b00 */
[----:B----4-:R-:W-:-:S07]  /*1540*/  DMUL R14, R14, UR6 ;  /* 0x000000060e0e7c28 */ /* 0x010fce0008000000 */
[----:B------:R3:W-:Y:S04]  /*1550*/  STG.E.64 desc[UR4][R10.64+0x1800], R14 ;  /* 0x0018000e0a007986 */ /* 0x0007e8000c101b04 */
[----:B--2---:R-:W2:Y:S01]  /*1560*/  LDG.E.64 R16, desc[UR4][R8.64+0x1c00] ;  /* 0x001c000408107981 */ /* 0x004ea2000c1e1b00 */
[----:B------:R-:W-:Y:S01]  /*1570*/  VIADD R6, R6, 0x8 ;  /* 0x0000000806067836 */ /* 0x000fe20000000000 */
[----:B--2---:R-:W-:-:S07]  /*1580*/  DMUL R16, R16, UR6 ;  /* 0x0000000610107c28 */ /* 0x004fce0008000000 */
[----:B------:R3:W-:Y:S04]  /*1590*/  STG.E.64 desc[UR4][R10.64+0x1c00], R16 ;  /* 0x001c00100a007986 */ /* 0x0007e8000c101b04 */
.L_x_293:
[----:B------:R-:W-:Y:S05]  /*15a0*/  @!P1 EXIT ;  /* 0x000000000000994d */ /* 0x000fea0003800000 */
[----:B------:R-:W-:Y:S02]  /*15b0*/  ISETP.GE.U32.AND P0, PT, R20, 0x4, PT ;  /* 0x000000041400780c */ /* 0x000fe40003f06070 */
[----:B------:R-:W-:-:S04]  /*15c0*/  LOP3.LUT R0, R0, 0x3, RZ, 0xc0, !PT ;  /* 0x0000000300007812 */ /* 0x000fc800078ec0ff */
[----:B------:R-:W-:-:S07]  /*15d0*/  ISETP.NE.AND P1, PT, R0, RZ, PT ;  /* 0x000000ff0000720c */ /* 0x000fce0003f25270 */
[----:B------:R-:W-:Y:S06]  /*15e0*/  @!P0 BRA `(.L_x_294) ;  /* 0x0000000000448947 */ /* 0x000fec0003800000 */
[----:B---3--:R-:W-:Y:S01]  /*15f0*/  IMAD R19, R6, 0x80, R7 ;  /* 0x0000008006137824 */ /* 0x008fe200078e0207 */
[----:B------:R-:W0:Y:S03]  /*1600*/  LDCU.64 UR6, c[0x0][0x390] ;  /* 0x00007200ff0677ac */ /* 0x000e260008000a00 */
[----:B------:R-:W-:-:S05]  /*1610*/  IMAD.WIDE R16, R19, 0x8, R4 ;  /* 0x0000000813107825 */ /* 0x000fca00078e0204 */
[----:B------:R-:W0:Y:S01]  /*1620*/  LDG.E.64 R8, desc[UR4][R16.64] ;  /* 0x0000000410087981 */ /* 0x000e22000c1e1b00 */
[----:B------:R-:W-:Y:S01]  /*1630*/  IMAD.WIDE R18, R19, 0x8, R2 ;  /* 0x0000000813127825 */ /* 0x000fe200078e0202 */
[----:B0-----:R-:W-:-:S07]  /*1640*/  DMUL R8, R8, UR6 ;  /* 0x0000000608087c28 */ /* 0x001fce0008000000 */
[----:B------:R0:W-:Y:S04]  /*1650*/  STG.E.64 desc[UR4][R18.64], R8 ;  /* 0x0000000812007986 */ /* 0x0001e8000c101b04 */
[----:B------:R-:W2:Y:S02]  /*1660*/  LDG.E.64 R10, desc[UR4][R16.64+0x400] ;  /* 0x00040004100a7981 */ /* 0x000ea4000c1e1b00 */
[----:B--2---:R-:W-:-:S07]  /*1670*/  DMUL R10, R10, UR6 ;  /* 0x000000060a0a7c28 */ /* 0x004fce0008000000 */
[----:B------:R0:W-:Y:S04]  /*1680*/  STG.E.64 desc[UR4][R18.64+0x400], R10 ;  /* 0x0004000a12007986 */ /* 0x0001e8000c101b04 */
[----:B------:R-:W2:Y:S02]  /*1690*/  LDG.E.64 R12, desc[UR4][R16.64+0x800] ;  /* 0x00080004100c7981 */ /* 0x000ea4000c1e1b00 */
[----:B--2---:R-:W-:-:S07]  /*16a0*/  DMUL R12, R12, UR6 ;  /* 0x000000060c0c7c28 */ /* 0x004fce0008000000 */
[----:B------:R0:W-:Y:S04]  /*16b0*/  STG.E.64 desc[UR4][R18.64+0x800], R12 ;  /* 0x0008000c12007986 */ /* 0x0001e8000c101b04 */
[----:B------:R-:W2:Y:S01]  /*16c0*/  LDG.E.64 R14, desc[UR4][R16.64+0xc00] ;  /* 0x000c0004100e7981 */ /* 0x000ea2000c1e1b00 */
[----:B------:R-:W-:Y:S01]  /*16d0*/  VIADD R6, R6, 0x4 ;  /* 0x0000000406067836 */ /* 0x000fe20000000000 */
[----:B--2---:R-:W-:-:S07]  /*16e0*/  DMUL R14, R14, UR6 ;  /* 0x000000060e0e7c28 */ /* 0x004fce0008000000 */
[----:B------:R0:W-:Y:S04]  /*16f0*/  STG.E.64 desc[UR4][R18.64+0xc00], R14 ;  /* 0x000c000e12007986 */ /* 0x0001e8000c101b04 */
.L_x_294:
[----:B------:R-:W-:Y:S05]  /*1700*/  @!P1 EXIT ;  /* 0x000000000000994d */ /* 0x000fea0003800000 */
[----:B0--3--:R-:W-:Y:S01]  /*1710*/  LEA R13, R6, R7, 0x7 ;  /* 0x00000007060d7211 */ /* 0x009fe200078e38ff */
[----:B------:R-:W-:Y:S01]  /*1720*/  IMAD.MOV R0, RZ, RZ, -R0 ;  /* 0x000000ffff007224 */ /* 0x000fe200078e0a00 */
[----:B------:R-:W0:Y:S06]  /*1730*/  LDCU.64 UR6, c[0x0][0x390] ;  /* 0x00007200ff0677ac */ /* 0x000e2c0008000a00 */
.L_x_295:
[----:B------:R-:W-:-:S06]  /*1740*/  IMAD.WIDE R8, R13, 0x8, R4 ;  /* 0x000000080d087825 */ /* 0x000fcc00078e0204 */
[----:B0-----:R-:W0:Y:S01]  /*1750*/  LDG.E.64 R8, desc[UR4][R8.64] ;  /* 0x0000000408087981 */ /* 0x001e22000c1e1b00 */
[----:B------:R-:W-:Y:S02]  /*1760*/  VIADD R0, R0, 0x1 ;  /* 0x0000000100007836 */ /* 0x000fe40000000000 */
[----:B------:R-:W-:-:S03]  /*1770*/  IMAD.WIDE R6, R13, 0x8, R2 ;  /* 0x000000080d067825 */ /* 0x000fc600078e0202 */
[----:B------:R-:W-:Y:S01]  /*1780*/  ISETP.NE.AND P0, PT, R0, RZ, PT ;  /* 0x000000ff0000720c */ /* 0x000fe20003f05270 */
[----:B0-----:R-:W-:-:S07]  /*1790*/  DMUL R10, R8, UR6 ;  /* 0x00000006080a7c28 */ /* 0x001fce0008000000 */
[----:B------:R0:W-:Y:S05]  /*17a0*/  STG.E.64 desc[UR4][R6.64], R10 ;  /* 0x0000000a06007986 */ /* 0x0001ea000c101b04 */
[----:B------:R-:W-:Y:S05]  /*17b0*/  @!P0 EXIT ;  /* 0x000000000000894d */ /* 0x000fea0003800000 */
[----:B------:R-:W-:Y:S01]  /*17c0*/  VIADD R13, R13, 0x80 ;  /* 0x000000800d0d7836 */ /* 0x000fe20000000000 */
[----:B------:R-:W-:Y:S06]  /*17d0*/  BRA `(.L_x_295) ;  /* 0xfffffffc00d87947 */ /* 0x000fec000383ffff */
.L_x_296:
        /* <DEDUP_REMOVED lines=10> */
.L_x_330:


//--------------------- .text._ZN3cub18CUB_300001_SM_10006detail9transform16transform_kernelINS2_10policy_hubILb1EN4cuda3std3__45tupleIJN6thrust24THRUST_300001_SM_1000_NS6detail15normal_iteratorINSA_10device_ptrIdEEEEEEEE10policy1000Ei14ScaleTransformSF_JPdEEEvT0_iT1_T2_DpNS2_10kernel_argIT3_EE --------------------------
	.section	.text._ZN3cub18CUB_300001_SM_10006detail9transform16transform_kernelINS2_10policy_hubILb1EN4cuda3std3__45tupleIJN6thrust24THRUST_300001_SM_1000_NS6detail15normal_iteratorINSA_10device_ptrIdEEEEEEEE10policy1000Ei14ScaleTransformSF_JPdEEEvT0_iT1_T2_DpNS2_10kernel_argIT3_EE,"ax",@progbits
	.align	128
        .global         _ZN3cub18CUB_300001_SM_10006detail9transform16transform_kernelINS2_10policy_hubILb1EN4cuda3std3__45tupleIJN6thrust24THRUST_300001_SM_1000_NS6detail15normal_iteratorINSA_10device_ptrIdEEEEEEEE10policy1000Ei14ScaleTransformSF_JPdEEEvT0_iT1_T2_DpNS2_10kernel_argIT3_EE
        .type           _ZN3cub18CUB_300001_SM_10006detail9transform16transform_kernelINS2_10policy_hubILb1EN4cuda3std3__45tupleIJN6thrust24THRUST_300001_SM_1000_NS6detail15normal_iteratorINSA_10device_ptrIdEEEEEEEE10policy1000Ei14ScaleTransformSF_JPdEEEvT0_iT1_T2_DpNS2_10kernel_argIT3_EE,@function
        .size           _ZN3cub18CUB_300001_SM_10006detail9transform16transform_kernelINS2_10policy_hubILb1EN4cuda3std3__45tupleIJN6thrust24THRUST_300001_SM_1000_NS6detail15normal_iteratorINSA_10device_ptrIdEEEEEEEE10policy1000Ei14ScaleTransformSF_JPdEEEvT0_iT1_T2_DpNS2_10kernel_argIT3_EE,(.L_x_331 - _ZN3cub18CUB_300001_SM_10006detail9transform16transform_kernelINS2_10policy_hubILb1EN4cuda3std3__45tupleIJN6thrust24THRUST_300001_SM_1000_NS6detail15normal_iteratorINSA_10device_ptrIdEEEEEEEE10policy1000Ei14ScaleTransformSF_JPdEEEvT0_iT1_T2_DpNS2_10kernel_argIT3_EE)
        .other          _ZN3cub18CUB_300001_SM_10006detail9transform16transform_kernelINS2_10policy_hubILb1EN4cuda3std3__45tupleIJN6thrust24THRUST_300001_SM_1000_NS6detail15normal_iteratorINSA_10device_ptrIdEEEEEEEE10policy1000Ei14ScaleTransformSF_JPdEEEvT0_iT1_T2_DpNS2_10kernel_argIT3_EE,@"STO_CUDA_ENTRY STV_DEFAULT"
_ZN3cub18CUB_300001_SM_10006detail9transform16transform_kernelINS2_10policy_hubILb1EN4cuda3std3__45tupleIJN6thrust24THRUST_300001_SM_1000_NS6detail15normal_iteratorINSA_10device_ptrIdEEEEEEEE10policy1000Ei14ScaleTransformSF_JPdEEEvT0_iT1_T2_DpNS2_10kernel_argIT3_EE:
.text._ZN3cub18CUB_300001_SM_10006detail9transform16transform_kernelINS2_10policy_hubILb1EN4cuda3std3__45tupleIJN6thrust24THRUST_300001_SM_1000_NS6detail15normal_iteratorINSA_10device_ptrIdEEEEEEEE10policy1000Ei14ScaleTransformSF_JPdEEEvT0_iT1_T2_DpNS2_10kernel_argIT3_EE:
[----:B------:R-:W-:Y:S08]  /*0000*/  LDC R1, c[0x0][0x37c] ;  /* 0x0000df00ff017b82 */ /* 0x000ff00000000800 */
[----:B------:R-:W0:Y:S01]  /*0010*/  LDC.64 R8, c[0x0][0x380] ;  /* 0x0000e000ff087b82 */ /* 0x000e220000000a00 */
[----:B------:R-:W1:Y:S01]  /*0020*/  S2R R0, SR_TID.X ;  /* 0x0000000000007919 */ /* 0x000e620000002100 */
[----:B------:R-:W2:Y:S01]  /*0030*/  LDCU.64 UR6, c[0x0][0x358] ;  /* 0x00006b00ff0677ac */ /* 0x000ea20008000a00 */
[----:B------:R-:W-:Y:S05]  /*0040*/  BSSY.RECONVERGENT B0, `(.L_x_297) ;  /* 0x0000016000007945 */ /* 0x000fea0003800200 */
[----:B------:R-:W3:Y:S08]  /*0050*/  S2UR UR4, SR_CTAID.X ;  /* 0x00000000000479c3 */ /* 0x000ef00000002500 */
[----:B------:R-:W4:Y:S01]  /*0060*/  LDC.64 R2, c[0x0][0x398] ;  /* 0x0000e600ff027b82 */ /* 0x000f220000000a00 */
[----:B0-----:R-:W-:-:S07]  /*0070*/  IMAD.SHL.U32 R7, R9, 0x80, RZ ;  /* 0x0000008009077824 */ /* 0x001fce00078e00ff */
[----:B------:R-:W0:Y:S01]  /*0080*/  LDC.64 R4, c[0x0][0x390] ;  /* 0x0000e400ff047b82 */ /* 0x000e220000000a00 */
[----:B---3--:R-:W-:Y:S01]  /*0090*/  IMAD R13, R7, UR4, RZ ;  /* 0x00000004070d7c24 */ /* 0x008fe2000f8e02ff */
[----:B-1----:R-:W-:-:S03]  /*00a0*/  SHF.L.U32 R15, R0, 0x7, RZ ;  /* 0x00000007000f7819 */ /* 0x002fc600000006ff */
[----:B------:R-:W-:-:S05]  /*00b0*/  IMAD.IADD R8, R8, 0x1, -R13 ;  /* 0x0000000108087824 */ /* 0x000fca00078e0a0d */
[CC--:B------:R-:W-:Y:S02]  /*00c0*/  VIMNMX R6, PT, PT, R7.reuse, R8.reuse, PT ;  /* 0x0000000807067248 */ /* 0x0c0fe40003fe0100 */
[----:B------:R-:W-:-:S03]  /*00d0*/  ISETP.GT.AND P0, PT, R7, R8, PT ;  /* 0x000000080700720c */ /* 0x000fc60003f04270 */
[----:B------:R-:W-:-:S05]  /*00e0*/  IMAD.SHL.U32 R12, R6, 0x8, RZ ;  /* 0x00000008060c7824 */ /* 0x000fca00078e00ff */
[----:B------:R-:W-:-:S13]  /*00f0*/  ISETP.GE.AND P1, PT, R15, R12, PT ;  /* 0x0000000c0f00720c */ /* 0x000fda0003f26270 */
[----:B--2-4-:R-:W-:Y:S05]  /*0100*/  @P1 BRA `(.L_x_298) ;  /* 0x0000000000241947 */ /* 0x014fea0003800000 */
[----:B------:R-:W1:Y:S02]  /*0110*/  LDC.64 R10, c[0x0][0x398] ;  /* 0x0000e600ff0a7b82 */ /* 0x000e640000000a00 */
[----:B-1----:R-:W-:-:S04]  /*0120*/  IMAD.WIDE.U32 R10, R0, 0x80, R10 ;  /* 0x00000080000a7825 */ /* 0x002fc800078e000a */
[----:B------:R-:W-:-:S07]  /*0130*/  IMAD.WIDE R10, R13, 0x8, R10 ;  /* 0x000000080d0a7825 */ /* 0x000fce00078e020a */
.L_x_299:
[----:B------:R-:W-:Y:S01]  /*0140*/  VIADD R15, R15, 0x4000 ;  /* 0x000040000f0f7836 */ /* 0x000fe20000000000 */
[----:B------:R1:W-:Y:S04]  /*0150*/  CCTL.E.PF2 [R10] ;  /* 0x000000000a00798f */ /* 0x0003e80000800100 */
[----:B------:R-:W-:Y:S02]  /*0160*/  ISETP.GE.AND P1, PT, R15, R12, PT ;  /* 0x0000000c0f00720c */ /* 0x000fe40003f26270 */
[----:B-1----:R-:W-:-:S04]  /*0170*/  IADD3 R10, P2, PT, R10, 0x4000, RZ ;  /* 0x000040000a0a7810 */ /* 0x002fc80007f5e0ff */
[----:B------:R-:W-:-:S07]  /*0180*/  IADD3.X R11, PT, PT, RZ, R11, RZ, P2, !PT ;  /* 0x0000000bff0b7210 */ /* 0x000fce00017fe4ff */
[----:B------:R-:W-:Y:S05]  /*0190*/  @!P1 BRA `(.L_x_299) ;  /* 0xfffffffc00e89947 */ /* 0x000fea000383ffff */
.L_x_298:
[----:B------:R-:W-:Y:S05]  /*01a0*/  BSYNC.RECONVERGENT B0 ;  /* 0x0000000000007941 */ /* 0x000fea0003800200 */
.L_x_297:
[----:B------:R-:W-:-:S04]  /*01b0*/  IMAD.WIDE R2, R13, 0x8, R2 ;  /* 0x000000080d027825 */ /* 0x000fc800078e0202 */
[----:B0-----:R-:W-:Y:S01]  /*01c0*/  IMAD.WIDE R4, R13, 0x8, R4 ;  /* 0x000000080d047825 */ /* 0x001fe200078e0204 */
[----:B------:R-:W-:Y:S06]  /*01d0*/  @P0 BRA `(.L_x_300) ;  /* 0x0000000800540947 */ /* 0x000fec0003800000 */
        /* <DEDUP_REMOVED lines=9> */
[----:B------:R-:W0:Y:S02]  /*0270*/  LDCU.64 UR4, c[0x0][0x388] ;  /* 0x00007100ff0477ac */ /* 0x000e240008000a00 */
[----:B------:R-:W-:Y:S01]  /*0280*/  VIADD R6, R0, 0x480 ;  /* 0x0000048000067836 */ /* 0x000fe20000000000 */
[----:B------:R-:W-:Y:S02]  /*0290*/  LOP3.LUT R11, R14, 0x2000, RZ, 0xfc, !PT ;  /* 0x000020000e0b7812 */ /* 0x000fe400078efcff */
[----:B------:R-:W-:-:S07]  /*02a0*/  IADD3 R10, PT, PT, -R7, RZ, RZ ;  /* 0x000000ff070a7210 */ /* 0x000fce0007ffe1ff */
.L_x_302:
        /* <DEDUP_REMOVED lines=9> */
[----:B------:R-:W-:Y:S04]  /*0340*/  STG.E.64 desc[UR6][R8.64+-0x1c00], R18 ;  /* 0xffe4001208007986 */ /* 0x000fe8000c101b06 */
        /* <DEDUP_REMOVED lines=15> */
[----:B------:R-:W2:Y:S01]  /*0440*/  LDG.E.64 R16, desc[UR6][R12.64+-0x400] ;  /* 0xfffc00060c107981 */ /* 0x000ea2000c1e1b00 */
[----:B------:R-:W-:Y:S01]  /*0450*/  MOV R18, 0xc00 ;  /* 0x00000c0000127802 */ /* 0x000fe20000000f00 */
[----:B------:R-:W-:Y:S01]  /*0460*/  IMAD.MOV.U32 R19, RZ, RZ, 0x0 ;  /* 0x00000000ff137424 */ /* 0x000fe200078e00ff */
[----:B--2---:R-:W-:-:S07]  /*0470*/  DMUL R24, R16, UR4 ;  /* 0x0000000410187c28 */ /* 0x004fce0008000000 */
[----:B------:R1:W-:Y:S04]  /*0480*/  STG.E.64 desc[UR6][R8.64+-0x400], R24 ;  /* 0xfffc001808007986 */ /* 0x0003e8000c101b06 */
[----:B0-----:R-:W2:Y:S01]  /*0490*/  LDG.E.64 R22, desc[UR6][R12.64] ;  /* 0x000000060c167981 */ /* 0x001ea2000c1e1b00 */
[----:B------:R-:W-:-:S03]  /*04a0*/  IMAD.WIDE R18, R6, 0x8, R18 ;  /* 0x0000000806127825 */ /* 0x000fc600078e0212 */
[----:B------:R-:W-:-:S05]  /*04b0*/  IADD3 R16, P1, PT, R2, R18, RZ ;  /* 0x0000001202107210 */ /* 0x000fca0007f3e0ff */
[----:B------:R-:W-:Y:S01]  /*04c0*/  IMAD.X R17, R3, 0x1, R19, P1 ;  /* 0x0000000103117824 */ /* 0x000fe200008e0613 */
[----:B--2---:R-:W-:-:S07]  /*04d0*/  DMUL R26, R22, UR4 ;  /* 0x00000004161a7c28 */ /* 0x004fce0008000000 */
[----:B------:R0:W-:Y:S04]  /*04e0*/  STG.E.64 desc[UR6][R8.64], R26 ;  /* 0x0000001a08007986 */ /* 0x0001e8000c101b06 */
[----:B------:R-:W2:Y:S01]  /*04f0*/  LDG.E.64 R22, desc[UR6][R16.64+-0xc00] ;  /* 0xfff4000610167981 */ /* 0x000ea2000c1e1b00 */
[----:B------:R-:W-:-:S04]  /*0500*/  IADD3 R18, P1, PT, R4, R18, RZ ;  /* 0x0000001204127210 */ /* 0x000fc80007f3e0ff */
[----:B------:R-:W-:Y:S01]  /*0510*/  IADD3.X R19, PT, PT, R5, R19, RZ, P1, !PT ;  /* 0x0000001305137210 */ /* 0x000fe20000ffe4ff */
        /* <DEDUP_REMOVED lines=26> */
.L_x_301:
[----:B------:R-:W-:Y:S05]  /*06c0*/  @!P0 EXIT ;  /* 0x000000000000894d */ /* 0x000fea0003800000 */
[----:B------:R-:W0:Y:S01]  /*06d0*/  LDCU UR4, c[0x0][0x384] ;  /* 0x00007080ff0477ac */ /* 0x000e220008000800 */
[----:B------:R-:W-:Y:S01]  /*06e0*/  ISETP.GE.U32.AND P0, PT, R20, 0x8, PT ;  /* 0x000000081400780c */ /* 0x000fe20003f06070 */
[----:B0-----:R-:W-:-:S06]  /*06f0*/  ULOP3.LUT UR5, UR4, 0x7, URZ, 0xc0, !UPT ;  /* 0x0000000704057892 */ /* 0x001fcc000f8ec0ff */
[----:B------:R-:W-:-:S06]  /*0700*/  ISETP.NE.AND P1, PT, RZ, UR5, PT ;  /* 0x00000005ff007c0c */ /* 0x000fcc000bf25270 */
[----:B------:R-:W-:Y:S07]  /*0710*/  @!P0 BRA `(.L_x_303) ;  /* 0x0000000000748947 */ /* 0x000fee0003800000 */
[----:B------:R-:W-:Y:S01]  /*0720*/  IMAD R15, R7, 0x80, R0 ;  /* 0x00000080070f7824 */ /* 0x000fe200078e0200 */
[----:B------:R-:W0:Y:S03]  /*0730*/  LDCU.64 UR8, c[0x0][0x388] ;  /* 0x00007100ff0877ac */ /* 0x000e260008000a00 */
[----:B-1----:R-:W-:-:S05]  /*0740*/  IMAD.WIDE R8, R15, 0x8, R2 ;  /* 0x000000080f087825 */ /* 0x002fca00078e0202 */
        /* <DEDUP_REMOVED lines=26> */
.L_x_303:
[----:B------:R-:W-:Y:S05]  /*08f0*/  @!P1 EXIT ;  /* 0x000000000000994d */ /* 0x000fea0003800000 */
[----:B------:R-:W-:Y:S02]  /*0900*/  UISETP.GE.U32.AND UP0, UPT, UR5, 0x4, UPT ;  /* 0x000000040500788c */ /* 0x000fe4000bf06070 */
[----:B------:R-:W-:-:S06]  /*0910*/  ULOP3.LUT UR4, UR4, 0x3, URZ, 0xc0, !UPT ;  /* 0x0000000304047892 */ /* 0x000fcc000f8ec0ff */
[----:B------:R-:W-:Y:S01]  /*0920*/  ISETP.NE.AND P0, PT, RZ, UR4, PT ;  /* 0x00000004ff007c0c */ /* 0x000fe2000bf05270 */
[----:B------:R-:W-:-:S12]  /*0930*/  BRA.U !UP0, `(.L_x_304) ;  /* 0x0000000108447547 */ /* 0x000fd8000b800000 */
[----:B-1-3--:R-:W-:Y:S01]  /*0940*/  LEA R19, R7, R0, 0x7 ;  /* 0x0000000007137211 */ /* 0x00afe200078e38ff */
[----:B------:R-:W0:Y:S04]  /*0950*/  LDCU.64 UR8, c[0x0][0x388] ;  /* 0x00007100ff0877ac */ /* 0x000e280008000a00 */
        /* <DEDUP_REMOVED lines=15> */
.L_x_304:
[----:B------:R-:W-:Y:S05]  /*0a50*/  @!P0 EXIT ;  /* 0x000000000000894d */ /* 0x000fea0003800000 */
[----:B01-3--:R-:W-:Y:S01]  /*0a60*/  IMAD R13, R7, 0x80, R0 ;  /* 0x00000080070d7824 */ /* 0x00bfe200078e0200 */
[----:B------:R-:W0:Y:S01]  /*0a70*/  LDCU.64 UR8, c[0x0][0x388] ;  /* 0x00007100ff0877ac */ /* 0x000e220008000a00 */
[----:B------:R-:W-:-:S12]  /*0a80*/  UIADD3 UR4, UPT, UPT, -UR4, URZ, URZ ;  /* 0x000000ff04047290 */ /* 0x000fd8000fffe1ff */
.L_x_305:
[----:B------:R-:W-:-:S06]  /*0a90*/  IMAD.WIDE R8, R13, 0x8, R2 ;  /* 0x000000080d087825 */ /* 0x000fcc00078e0202 */
[----:B------:R-:W0:Y:S01]  /*0aa0*/  LDG.E.64 R8, desc[UR6][R8.64] ;  /* 0x0000000608087981 */ /* 0x000e22000c1e1b00 */
[C---:B-1----:R-:W-:Y:S01]  /*0ab0*/  IMAD.WIDE R6, R13.reuse, 0x8, R4 ;  /* 0x000000080d067825 */ /* 0x042fe200078e0204 */
[----:B------:R-:W-:Y:S01]  /*0ac0*/  UIADD3 UR4, UPT, UPT, UR4, 0x1, URZ ;  /* 0x0000000104047890 */ /* 0x000fe2000fffe0ff */
[----:B------:R-:W-:-:S03]  /*0ad0*/  IADD3 R13, PT, PT, R13, 0x80, RZ ;  /* 0x000000800d0d7810 */ /* 0x000fc60007ffe0ff */
[----:B------:R-:W-:Y:S01]  /*0ae0*/  UISETP.NE.AND UP0, UPT, UR4, URZ, UPT ;  /* 0x000000ff0400728c */ /* 0x000fe2000bf05270 */
[----:B0-----:R-:W-:-:S07]  /*0af0*/  DMUL R10, R8, UR8 ;  /* 0x00000008080a7c28 */ /* 0x001fce0008000000 */
[----:B------:R1:W-:Y:S01]  /*0b00*/  STG.E.64 desc[UR6][R6.64], R10 ;  /* 0x0000000a06007986 */ /* 0x0003e2000c101b06 */
[----:B------:R-:W-:Y:S05]  /*0b10*/  BRA.U UP0, `(.L_x_305) ;  /* 0xfffffffd00dc7547 */ /* 0x000fea000b83ffff */
[----:B------:R-:W-:Y:S05]  /*0b20*/  EXIT ;  /* 0x000000000000794d */ /* 0x000fea0003800000 */
.L_x_300:
[----:B------:R-:W-:-:S13]  /*0b30*/  ISETP.GE.AND P0, PT, R9, 0x1, PT ;  /* 0x000000010900780c */ /* 0x000fda0003f06270 */
[----:B------:R-:W-:Y:S05]  /*0b40*/  @!P0 EXIT ;  /* 0x000000000000894d */ /* 0x000fea0003800000 */
[C---:B------:R-:W-:Y:S01]  /*0b50*/  ISETP.GE.U32.AND P0, PT, R9.reuse, 0x8, PT ;  /* 0x000000080900780c */ /* 0x040fe20003f06070 */
[----:B------:R-:W-:Y:S01]  /*0b60*/  IMAD.MOV.U32 R7, RZ, RZ, RZ ;  /* 0x000000ffff077224 */ /* 0x000fe200078e00ff */
[----:B------:R-:W-:-:S11]  /*0b70*/  LOP3.LUT R20, R9, 0x7, RZ, 0xc0, !PT ;  /* 0x0000000709147812 */ /* 0x000fd600078ec0ff */
[----:B------:R-:W-:Y:S05]  /*0b80*/  @!P0 BRA `(.L_x_306) ;  /* 0x0000000000f08947 */ /* 0x000fea0003800000 */
[----:B------:R-:W-:Y:S01]  /*0b90*/  LOP3.LUT R7, R9, 0x7ffffff8, RZ, 0xc0, !PT ;  /* 0x7ffffff809077812 */ /* 0x000fe200078ec0ff */
[----:B------:R-:W-:Y:S01]  /*0ba0*/  IMAD.MOV.U32 R10, RZ, RZ, RZ ;  /* 0x000000ffff0a7224 */ /* 0x000fe200078e00ff */
[----:B------:R-:W0:Y:S06]  /*0bb0*/  LDCU.64 UR4, c[0x0][0x388] ;  /* 0x00007100ff0477ac */ /* 0x000e2c0008000a00 */
.L_x_309:
[----:B------:R-:W-:-:S04]  /*0bc0*/  LEA R11, R10, R0, 0x7 ;  /* 0x000000000a0b7211 */ /* 0x000fc800078e38ff */
[----:B------:R-:W-:-:S13]  /*0bd0*/  ISETP.GE.AND P0, PT, R11, R6, PT ;  /* 0x000000060b00720c */ /* 0x000fda0003f06270 */
[C---:B-1----:R-:W-:Y:S01]  /*0be0*/  @!P0 IMAD.WIDE.U32 R12, R11.reuse, 0x8, R2 ;  /* 0x000000080b0c8825 */ /* 0x042fe200078e0002 */
        /* <DEDUP_REMOVED lines=10> */
[----:B------:R-:W-:Y:S02]  /*0c90*/  VIADD R25, R11, 0x100 ;  /* 0x000001000b197836 */ /* 0x000fe40000000000 */
[----:B------:R-:W-:-:S03]  /*0ca0*/  IMAD.WIDE R12, R21, 0x8, R4 ;  /* 0x00000008150c7825 */ /* 0x000fc600078e0204 */
[----:B------:R-:W-:-:S13]  /*0cb0*/  ISETP.GE.AND P0, PT, R25, R6, PT ;  /* 0x000000061900720c */ /* 0x000fda0003f06270 */
[----:B------:R-:W3:Y:S01]  /*0cc0*/  @!P0 LDC.64 R24, c[0x0][0x388] ;  /* 0x0000e200ff188b82 */ /* 0x000ee20000000a00 */
[----:B--2---:R-:W-:-:S07]  /*0cd0*/  @!P1 DMUL R18, R18, R22 ;  /* 0x0000001612129228 */ /* 0x004fce0000000000 */
[----:B------:R2:W-:Y:S04]  /*0ce0*/  @!P1 STG.E.64 desc[UR6][R12.64], R18 ;  /* 0x000000120c009986 */ /* 0x0005e8000c101b06 */
[----:B------:R-:W3:Y:S01]  /*0cf0*/  @!P0 LDG.E.64 R22, desc[UR6][R8.64+0x400] ;  /* 0x0004000608168981 */ /* 0x000ee2000c1e1b00 */
[----:B------:R-:W-:-:S04]  /*0d00*/  IADD3 R21, PT, PT, R11, 0x180, RZ ;  /* 0x000001800b157810 */ /* 0x000fc80007ffe0ff */
[----:B------:R-:W-:-:S13]  /*0d10*/  ISETP.GE.AND P1, PT, R21, R6, PT ;  /* 0x000000061500720c */ /* 0x000fda0003f26270 */
[----:B-1----:R-:W1:Y:S01]  /*0d20*/  @!P1 LDC.64 R16, c[0x0][0x388] ;  /* 0x0000e200ff109b82 */ /* 0x002e620000000a00 */
[----:B---3--:R-:W-:-:S07]  /*0d30*/  @!P0 DMUL R22, R22, R24 ;  /* 0x0000001816168228 */ /* 0x008fce0000000000 */
[----:B------:R3:W-:Y:S04]  /*0d40*/  @!P0 STG.E.64 desc[UR6][R12.64+0x400], R22 ;  /* 0x000400160c008986 */ /* 0x0007e8000c101b06 */
[----:B------:R-:W1:Y:S01]  /*0d50*/  @!P1 LDG.E.64 R14, desc[UR6][R8.64+0x800] ;  /* 0x00080006080e9981 */ /* 0x000e62000c1e1b00 */
[----:B------:R-:W-:-:S05]  /*0d60*/  VIADD R21, R11, 0x200 ;  /* 0x000002000b157836 */ /* 0x000fca0000000000 */
[----:B------:R-:W-:-:S13]  /*0d70*/  ISETP.GE.AND P0, PT, R21, R6, PT ;  /* 0x000000061500720c */ /* 0x000fda0003f06270 */
[----:B--2---:R-:W2:Y:S01]  /*0d80*/  @!P0 LDC.64 R18, c[0x0][0x388] ;  /* 0x0000e200ff128b82 */ /* 0x004ea20000000a00 */
[----:B-1----:R-:W-:-:S07]  /*0d90*/  @!P1 DMUL R14, R14, R16 ;  /* 0x000000100e0e9228 */ /* 0x002fce0000000000 */
[----:B------:R1:W-:Y:S04]  /*0da0*/  @!P1 STG.E.64 desc[UR6][R12.64+0x800], R14 ;  /* 0x0008000e0c009986 */ /* 0x0003e8000c101b06 */
[----:B------:R-:W2:Y:S01]  /*0db0*/  @!P0 LDG.E.64 R16, desc[UR6][R8.64+0xc00] ;  /* 0x000c000608108981 */ /* 0x000ea2000c1e1b00 */
[----:B------:R-:W-:-:S05]  /*0dc0*/  VIADD R21, R11, 0x280 ;  /* 0x000002800b157836 */ /* 0x000fca0000000000 */
[----:B------:R-:W-:-:S13]  /*0dd0*/  ISETP.GE.AND P1, PT, R21, R6, PT ;  /* 0x000000061500720c */ /* 0x000fda0003f26270 */
[----:B---3--:R-:W3:Y:S01]  /*0de0*/  @!P1 LDC.64 R22, c[0x0][0x388] ;  /* 0x0000e200ff169b82 */ /* 0x008ee20000000a00 */
[----:B--2---:R-:W-:-:S07]  /*0df0*/  @!P0 DMUL R16, R16, R18 ;  /* 0x0000001210108228 */ /* 0x004fce0000000000 */
[----:B------:R2:W-:Y:S04]  /*0e00*/  @!P0 STG.E.64 desc[UR6][R12.64+0xc00], R16 ;  /* 0x000c00100c008986 */ /* 0x0005e8000c101b06 */
[----:B------:R-:W3:Y:S01]  /*0e10*/  @!P1 LDG.E.64 R18, desc[UR6][R8.64+0x1000] ;  /* 0x0010000608129981 */ /* 0x000ee2000c1e1b00 */
[----:B------:R-:W-:-:S04]  /*0e20*/  IADD3 R21, PT, PT, R11, 0x300, RZ ;  /* 0x000003000b157810 */ /* 0x000fc80007ffe0ff */
[----:B------:R-:W-:Y:S01]  /*0e30*/  ISETP.GE.AND P0, PT, R21, R6, PT ;  /* 0x000000061500720c */ /* 0x000fe20003f06270 */
[----:B---3--:R-:W-:-:S12]  /*0e40*/  @!P1 DMUL R18, R18, R22 ;  /* 0x0000001612129228 */ /* 0x008fd80000000000 */
[----:B------:R-:W3:Y:S01]  /*0e50*/  @!P0 LDC.64 R22, c[0x0][0x388] ;  /* 0x0000e200ff168b82 */ /* 0x000ee20000000a00 */
[----:B------:R2:W-:Y:S04]  /*0e60*/  @!P1 STG.E.64 desc[UR6][R12.64+0x1000], R18 ;  /* 0x001000120c009986 */ /* 0x0005e8000c101b06 */
[----:B-1----:R-:W3:Y:S01]  /*0e70*/  @!P0 LDG.E.64 R14, desc[UR6][R8.64+0x1400] ;  /* 0x00140006080e8981 */ /* 0x002ee2000c1e1b00 */
[----:B------:R-:W-:Y:S01]  /*0e80*/  VIADD R11, R11, 0x380 ;  /* 0x000003800b0b7836 */ /* 0x000fe20000000000 */
[----:B------:R-:W-:Y:S01]  /*0e90*/  BSSY.RECONVERGENT B0, `(.L_x_307) ;  /* 0x000000a000007945 */ /* 0x000fe20003800200 */
[----:B------:R-:W-:-:S05]  /*0ea0*/  VIADD R10, R10, 0x8 ;  /* 0x000000080a0a7836 */ /* 0x000fca0000000000 */
[----:B------:R-:W-:Y:S01]  /*0eb0*/  ISETP.NE.AND P1, PT, R10, R7, PT ;  /* 0x000000070a00720c */ /* 0x000fe20003f25270 */
[----:B---3--:R-:W-:-:S07]  /*0ec0*/  @!P0 DMUL R14, R14, R22 ;  /* 0x000000160e0e8228 */ /* 0x008fce0000000000 */
[----:B------:R2:W-:Y:S01]  /*0ed0*/  @!P0 STG.E.64 desc[UR6][R12.64+0x1400], R14 ;  /* 0x0014000e0c008986 */ /* 0x0005e2000c101b06 */
[----:B------:R-:W-:-:S13]  /*0ee0*/  ISETP.GE.AND P0, PT, R11, R6, PT ;  /* 0x000000060b00720c */ /* 0x000fda0003f06270 */
[----:B--2---:R-:W-:Y:S05]  /*0ef0*/  @P0 BRA `(.L_x_308) ;  /* 0x00000000000c0947 */ /* 0x004fea0003800000 */
[----:B------:R-:W0:Y:S02]  /*0f00*/  LDG.E.64 R8, desc[UR6][R8.64+0x1800] ;  /* 0x0018000608087981 */ /* 0x000e24000c1e1b00 */
[----:B0-----:R-:W-:-:S07]  /*0f10*/  DMUL R14, R8, UR4 ;  /* 0x00000004080e7c28 */ /* 0x001fce0008000000 */
[----:B------:R1:W-:Y:S04]  /*0f20*/  STG.E.64 desc[UR6][R12.64+0x1800], R14 ;  /* 0x0018000e0c007986 */ /* 0x0003e8000c101b06 */
.L_x_308:
[----:B0-----:R-:W-:Y:S05]  /*0f30*/  BSYNC.RECONVERGENT B0 ;  /* 0x0000000000007941 */ /* 0x001fea0003800200 */
.L_x_307:
[----:B------:R-:W-:Y:S05]  /*0f40*/  @P1 BRA `(.L_x_309) ;  /* 0xfffffffc001c1947 */ /* 0x000fea000383ffff */
.L_x_306:
[----:B------:R-:W-:-:S13]  /*0f50*/  ISETP.NE.AND P0, PT, R20, RZ, PT ;  /* 0x000000ff1400720c */ /* 0x000fda0003f05270 */
[----:B------:R-:W-:Y:S05]  /*0f60*/  @!P0 EXIT ;  /* 0x000000000000894d */ /* 0x000fea0003800000 */
[----:B------:R-:W0:Y:S01]  /*0f70*/  LDC R8, c[0x0][0x384] ;  /* 0x0000e100ff087b82 */ /* 0x000e220000000800 */
[----:B------:R-:W-:Y:S02]  /*0f80*/  ISETP.GE.U32.AND P1, PT, R20, 0x4, PT ;  /* 0x000000041400780c */ /* 0x000fe40003f26070 */
[----:B0-----:R-:W-:-:S04]  /*0f90*/  LOP3.LUT R22, R8, 0x3, RZ, 0xc0, !PT ;  /* 0x0000000308167812 */ /* 0x001fc800078ec0ff */
[----:B------:R-:W-:-:S07]  /*0fa0*/  ISETP.NE.AND P0, PT, R22, RZ, PT ;  /* 0x000000ff1600720c */ /* 0x000fce0003f05270 */
[----:B------:R-:W-:Y:S06]  /*0fb0*/  @!P1 BRA `(.L_x_310) ;  /* 0x0000000000849947 */ /* 0x000fec0003800000 */
[----:B------:R-:W-:-:S04]  /*0fc0*/  LEA R9, R7, R0, 0x7 ;  /* 0x0000000007097211 */ /* 0x000fc800078e38ff */
[----:B------:R-:W-:-:S13]  /*0fd0*/  ISETP.GE.AND P2, PT, R9, R6, PT ;  /* 0x000000060900720c */ /* 0x000fda0003f46270 */
[C---:B------:R-:W-:Y:S01]  /*0fe0*/  @!P2 IMAD.WIDE R10, R9.reuse, 0x8, R2 ;  /* 0x00000008090aa825 */ /* 0x040fe200078e0202 */
[----:B-1----:R-:W0:Y:S05]  /*0ff0*/  @!P2 LDC.64 R12, c[0x0][0x388] ;  /* 0x0000e200ff0cab82 */ /* 0x002e2a0000000a00 */
        /* <DEDUP_REMOVED lines=10> */
[----:B------:R-:W-:Y:S01]  /*10a0*/  ISETP.GE.AND P2, PT, R23, R6, PT ;  /* 0x000000061700720c */ /* 0x000fe20003f46270 */
[----:B-1----:R-:W-:-:S12]  /*10b0*/  @!P1 DMUL R10, R16, R18 ;  /* 0x00000012100a9228 */ /* 0x002fd80000000000 */
[----:B------:R-:W1:Y:S01]  /*10c0*/  @!P2 LDC.64 R24, c[0x0][0x388] ;  /* 0x0000e200ff18ab82 */ /* 0x000e620000000a00 */
[----:B------:R-:W-:-:S04]  /*10d0*/  @!P1 IMAD.WIDE R18, R21, 0x8, R4 ;  /* 0x0000000815129825 */ /* 0x000fc800078e0204 */
[----:B------:R-:W-:Y:S01]  /*10e0*/  @!P2 IMAD.WIDE R20, R23, 0x8, R2 ;  /* 0x000000081714a825 */ /* 0x000fe200078e0202 */
[----:B------:R2:W-:Y:S05]  /*10f0*/  @!P1 STG.E.64 desc[UR6][R18.64], R10 ;  /* 0x0000000a12009986 */ /* 0x0005ea000c101b06 */
[----:B------:R-:W1:Y:S01]  /*1100*/  @!P2 LDG.E.64 R20, desc[UR6][R20.64] ;  /* 0x000000061414a981 */ /* 0x000e62000c1e1b00 */
[----:B------:R-:W-:Y:S01]  /*1110*/  IADD3 R9, PT, PT, R9, 0x180, RZ ;  /* 0x0000018009097810 */ /* 0x000fe20007ffe0ff */
[----:B0-----:R-:W-:-:S03]  /*1120*/  @!P2 IMAD.WIDE R14, R23, 0x8, R4 ;  /* 0x00000008170ea825 */ /* 0x001fc600078e0204 */
[----:B------:R-:W-:-:S13]  /*1130*/  ISETP.GE.AND P1, PT, R9, R6, PT ;  /* 0x000000060900720c */ /* 0x000fda0003f26270 */
[C---:B------:R-:W-:Y:S01]  /*1140*/  @!P1 IMAD.WIDE R16, R9.reuse, 0x8, R2 ;  /* 0x0000000809109825 */ /* 0x040fe200078e0202 */
[----:B-1----:R-:W-:Y:S01]  /*1150*/  @!P2 DMUL R12, R20, R24 ;  /* 0x00000018140ca228 */ /* 0x002fe20000000000 */
[----:B------:R-:W0:Y:S06]  /*1160*/  @!P1 LDC.64 R24, c[0x0][0x388] ;  /* 0x0000e200ff189b82 */ /* 0x000e2c0000000a00 */
[----:B------:R3:W-:Y:S04]  /*1170*/  @!P2 STG.E.64 desc[UR6][R14.64], R12 ;  /* 0x0000000c0e00a986 */ /* 0x0007e8000c101b06 */
[----:B------:R-:W0:Y:S01]  /*1180*/  @!P1 LDG.E.64 R16, desc[UR6][R16.64] ;  /* 0x0000000610109981 */ /* 0x000e22000c1e1b00 */
[----:B--2---:R-:W-:-:S04]  /*1190*/  @!P1 IMAD.WIDE R18, R9, 0x8, R4 ;  /* 0x0000000809129825 */ /* 0x004fc800078e0204 */
[----:B------:R-:W-:Y:S01]  /*11a0*/  VIADD R7, R7, 0x4 ;  /* 0x0000000407077836 */ /* 0x000fe20000000000 */
[----:B0-----:R-:W-:-:S07]  /*11b0*/  @!P1 DMUL R10, R16, R24 ;  /* 0x00000018100a9228 */ /* 0x001fce0000000000 */
[----:B------:R3:W-:Y:S04]  /*11c0*/  @!P1 STG.E.64 desc[UR6][R18.64], R10 ;  /* 0x0000000a12009986 */ /* 0x0007e8000c101b06 */
.L_x_310:
[----:B------:R-:W-:Y:S05]  /*11d0*/  @!P0 EXIT ;  /* 0x000000000000894d */ /* 0x000fea0003800000 */
[----:B------:R-:W-:Y:S02]  /*11e0*/  ISETP.NE.AND P1, PT, R22, 0x1, PT ;  /* 0x000000011600780c */ /* 0x000fe40003f25270 */
[----:B------:R-:W-:-:S04]  /*11f0*/  LOP3.LUT R8, R8, 0x1, RZ, 0xc0, !PT ;  /* 0x0000000108087812 */ /* 0x000fc800078ec0ff */
[----:B------:R-:W-:-:S07]  /*1200*/  ISETP.NE.U32.AND P0, PT, R8, 0x1, PT ;  /* 0x000000010800780c */ /* 0x000fce0003f05070 */
[----:B------:R-:W-:Y:S06]  /*1210*/  @!P1 BRA `(.L_x_311) ;  /* 0x0000000000449947 */ /* 0x000fec0003800000 */
[----:B-1-3--:R-:W-:-:S05]  /*1220*/  IMAD R13, R7, 0x80, R0 ;  /* 0x00000080070d7824 */ /* 0x00afca00078e0200 */
[----:B------:R-:W-:-:S13]  /*1230*/  ISETP.GE.AND P1, PT, R13, R6, PT ;  /* 0x000000060d00720c */ /* 0x000fda0003f26270 */
[C---:B------:R-:W-:Y:S01]  /*1240*/  @!P1 IMAD.WIDE R8, R13.reuse, 0x8, R2 ;  /* 0x000000080d089825 */ /* 0x040fe200078e0202 */
[----:B------:R-:W0:Y:S05]  /*1250*/  @!P1 LDC.64 R10, c[0x0][0x388] ;  /* 0x0000e200ff0a9b82 */ /* 0x000e2a0000000a00 */
[----:B------:R-:W0:Y:S01]  /*1260*/  @!P1 LDG.E.64 R8, desc[UR6][R8.64] ;  /* 0x0000000608089981 */ /* 0x000e22000c1e1b00 */
[C---:B------:R-:W-:Y:S01]  /*1270*/  IADD3 R19, PT, PT, R13.reuse, 0x80, RZ ;  /* 0x000000800d137810 */ /* 0x040fe20007ffe0ff */
        /* <DEDUP_REMOVED lines=11> */
.L_x_311:
[----:B------:R-:W-:Y:S05]  /*1330*/  @P0 EXIT ;  /* 0x000000000000094d */ /* 0x000fea0003800000 */
[----:B0-----:R-:W-:-:S04]  /*1340*/  LEA R9, R7, R0, 0x7 ;  /* 0x0000000007097211 */ /* 0x001fc800078e38ff */
        /* <DEDUP_REMOVED lines=9> */
.L_x_312:
        /* <DEDUP_REMOVED lines=10> */
.L_x_331:


//--------------------- .text._ZN3cub18CUB_300001_SM_10006detail8for_each13static_kernelINS2_12policy_hub_t12policy_500_tElN6thrust24THRUST_300001_SM_1000_NS8cuda_cub10__tabulate7functorINS7_6detail15normal_iteratorINS7_10device_ptrIdEEEENS7_6system6detail7generic6detail22compute_sequence_valueIdvEElEEEEvT0_T1_ --------------------------
	.section	.text._ZN3cub18CUB_300001_SM_10006detail8for_each13static_kernelINS2_12policy_hub_t12policy_500_tElN6thrust24THRUST_300001_SM_1000_NS8cuda_cub10__tabulate7functorINS7_6detail15normal_iteratorINS7_10device_ptrIdEEEENS7_6system6detail7generic6detail22compute_sequence_valueIdvEElEEEEvT0_T1_,"ax",@progbits
	.align	128
        .global         _ZN3cub18CUB_300001_SM_10006detail8for_each13static_kernelINS2_12policy_hub_t12policy_500_tElN6thrust24THRUST_300001_SM_1000_NS8cuda_cub10__tabulate7functorINS7_6detail15normal_iteratorINS7_10device_ptrIdEEEENS7_6system6detail7generic6detail22compute_sequence_valueIdvEElEEEEvT0_T1_
        .type           _ZN3cub18CUB_300001_SM_10006detail8for_each13static_kernelINS2_12policy_hub_t12policy_500_tElN6thrust24THRUST_300001_SM_1000_NS8cuda_cub10__tabulate7functorINS7_6detail15normal_iteratorINS7_10device_ptrIdEEEENS7_6system6detail7generic6detail22compute_sequence_valueIdvEElEEEEvT0_T1_,@function
        .size           _ZN3cub18CUB_300001_SM_10006detail8for_each13static_kernelINS2_12policy_hub_t12policy_500_tElN6thrust24THRUST_300001_SM_1000_NS8cuda_cub10__tabulate7functorINS7_6detail15normal_iteratorINS7_10device_ptrIdEEEENS7_6system6detail7generic6detail22compute_sequence_valueIdvEElEEEEvT0_T1_,(.L_x_332 - _ZN3cub18CUB_300001_SM_10006detail8for_each13static_kernelINS2_12policy_hub_t12policy_500_tElN6thrust24THRUST_300001_SM_1000_NS8cuda_cub10__tabulate7functorINS7_6detail15normal_iteratorINS7_10device_ptrIdEEEENS7_6system6detail7generic6detail22compute_sequence_valueIdvEElEEEEvT0_T1_)
        .other          _ZN3cub18CUB_300001_SM_10006detail8for_each13static_kernelINS2_12policy_hub_t12policy_500_tElN6thrust24THRUST_300001_SM_1000_NS8cuda_cub10__tabulate7functorINS7_6detail15normal_iteratorINS7_10device_ptrIdEEEENS7_6system6detail7generic6detail22compute_sequence_valueIdvEElEEEEvT0_T1_,@"STO_CUDA_ENTRY STV_DEFAULT"
_ZN3cub18CUB_300001_SM_10006detail8for_each13static_kernelINS2_12policy_hub_t12policy_500_tElN6thrust24THRUST_300001_SM_1000_NS8cuda_cub10__tabulate7functorINS7_6detail15normal_iteratorINS7_10device_ptrIdEEEENS7_6system6detail7generic6detail22compute_sequence_valueIdvEElEEEEvT0_T1_:
.text._ZN3cub18CUB_300001_SM_10006detail8for_each13static_kernelINS2_12policy_hub_t12policy_500_tElN6thrust24THRUST_300001_SM_1000_NS8cuda_cub10__tabulate7functorINS7_6detail15normal_iteratorINS7_10device_ptrIdEEEENS7_6system6detail7generic6detail22compute_sequence_valueIdvEElEEEEvT0_T1_:
[----:B------:R-:W-:Y:S08]  /*0000*/  LDC R1, c[0x0][0x37c] ;  /* 0x0000df00ff017b82 */ /* 0x000ff00000000800 */
[----:B------:R-:W0:Y:S01]  /*0010*/  S2UR UR4, SR_CTAID.X ;  /* 0x00000000000479c3 */ /* 0x000e220000002500 */
[----:B------:R-:W1:Y:S01]  /*0020*/  LDCU.64 UR6, c[0x0][0x380] ;  /* 0x00007000ff0677ac */ /* 0x000e620008000a00 */
[----:B------:R-:W2:Y:S01]  /*0030*/  LDCU.64 UR8, c[0x0][0x358] ;  /* 0x00006b00ff0877ac */ /* 0x000ea20008000a00 */
[----:B0-----:R-:W-:-:S04]  /*0040*/  UIMAD.WIDE.U32 UR4, UR4, 0x200, URZ ;  /* 0x00000200040478a5 */ /* 0x001fc8000f8e00ff */
[----:B-1----:R-:W-:-:S04]  /*0050*/  UIADD3 UR6, UP0, UPT, -UR4, UR6, URZ ;  /* 0x0000000604067290 */ /* 0x002fc8000ff1e1ff */
[----:B------:R-:W-:Y:S02]  /*0060*/  UIADD3.X UR7, UPT, UPT, ~UR5, UR7, URZ, UP0, !UPT ;  /* 0x0000000705077290 */ /* 0x000fe400087fe5ff */
[----:B------:R-:W-:-:S04]  /*0070*/  UISETP.GE.U32.AND UP0, UPT, UR6, 0x200, UPT ;  /* 0x000002000600788c */ /* 0x000fc8000bf06070 */
[----:B------:R-:W-:-:S09]  /*0080*/  UISETP.GE.AND.EX UP0, UPT, UR7, URZ, UPT, UP0 ;  /* 0x000000ff0700728c */ /* 0x000fd2000bf06300 */
[----:B--2---:R-:W-:Y:S05]  /*0090*/  BRA.U !UP0, `(.L_x_313) ;  /* 0x0000000108447547 */ /* 0x004fea000b800000 */
[----:B------:R-:W0:Y:S01]  /*00a0*/  S2R R8, SR_TID.X ;  /* 0x0000000000087919 */ /* 0x000e220000002100 */
[----:B------:R-:W1:Y:S01]  /*00b0*/  LDC.64 R14, c[0x0][0x390] ;  /* 0x0000e400ff0e7b82 */ /* 0x000e620000000a00 */
[----:B------:R-:W2:Y:S07]  /*00c0*/  LDCU.64 UR10, c[0x0][0x388] ;  /* 0x00007100ff0a77ac */ /* 0x000eae0008000a00 */
[----:B------:R-:W1:Y:S01]  /*00d0*/  LDC.64 R12, c[0x0][0x398] ;  /* 0x0000e600ff0c7b82 */ /* 0x000e620000000a00 */
[----:B0-----:R-:W-:-:S05]  /*00e0*/  IADD3 R8, P0, PT, R8, UR4, RZ ;  /* 0x0000000408087c10 */ /* 0x001fca000ff1e0ff */
[----:B------:R-:W-:Y:S01]  /*00f0*/  IMAD.X R9, RZ, RZ, UR5, P0 ;  /* 0x00000005ff097e24 */ /* 0x000fe200080e06ff */
[----:B------:R-:W-:-:S03]  /*0100*/  IADD3 R10, P0, PT, R8, 0x100, RZ ;  /* 0x00000100080a7810 */ /* 0x000fc60007f1e0ff */
[----:B------:R-:W1:Y:S02]  /*0110*/  I2F.F64.U64 R2, R8 ;  /* 0x0000000800027312 */ /* 0x000e640000301800 */
[----:B------:R-:W-:Y:S01]  /*0120*/  IMAD.X R11, RZ, RZ, R9, P0 ;  /* 0x000000ffff0b7224 */ /* 0x000fe200000e0609 */
[----:B--2---:R-:W-:-:S04]  /*0130*/  LEA R4, P0, R8, UR10, 0x3 ;  /* 0x0000000a08047c11 */ /* 0x004fc8000f8018ff */
[----:B------:R-:W-:Y:S01]  /*0140*/  LEA.HI.X R5, R8, UR11, R9, 0x3, P0 ;  /* 0x0000000b08057c11 */ /* 0x000fe200080f1c09 */
[----:B------:R-:W0:Y:S01]  /*0150*/  I2F.F64.U64 R6, R10 ;  /* 0x0000000a00067312 */ /* 0x000e220000301800 */
[----:B-1----:R-:W-:-:S07]  /*0160*/  DFMA R2, R2, R12, R14 ;  /* 0x0000000c0202722b */ /* 0x002fce000000000e */
[----:B------:R-:W-:Y:S01]  /*0170*/  STG.E.64 desc[UR8][R4.64], R2 ;  /* 0x0000000204007986 */ /* 0x000fe2000c101b08 */
[----:B0-----:R-:W-:-:S07]  /*0180*/  DFMA R6, R6, R12, R14 ;  /* 0x0000000c0606722b */ /* 0x001fce000000000e */
[----:B------:R-:W-:Y:S01]  /*0190*/  STG.E.64 desc[UR8][R4.64+0x800], R6 ;  /* 0x0008000604007986 */ /* 0x000fe2000c101b08 */
[----:B------:R-:W-:Y:S05]  /*01a0*/  EXIT ;  /* 0x000000000000794d */ /* 0x000fea0003800000 */
.L_x_313:
[----:B------:R-:W0:Y:S01]  /*01b0*/  S2R R2, SR_TID.X ;  /* 0x0000000000027919 */ /* 0x000e220000002100 */
[----:B------:R-:W-:Y:S01]  /*01c0*/  USHF.R.S32.HI UR7, URZ, 0x1f, UR6 ;  /* 0x0000001fff077899 */ /* 0x000fe20008011406 */
[----:B------:R-:W-:Y:S05]  /*01d0*/  BSSY.RECONVERGENT B0, `(.L_x_314) ;  /* 0x0000013000007945 */ /* 0x000fea0003800200 */
[----:B------:R-:W-:Y:S02]  /*01e0*/  IMAD.U32 R3, RZ, RZ, UR7 ;  /* 0x00000007ff037e24 */ /* 0x000fe4000f8e00ff */
[----:B------:R-:W-:Y:S01]  /*01f0*/  IMAD.U32 R4, RZ, RZ, UR7 ;  /* 0x00000007ff047e24 */ /* 0x000fe2000f8e00ff */
[C---:B0-----:R-:W-:Y:S01]  /*0200*/  ISETP.LT.U32.AND P0, PT, R2.reuse, UR6, PT ;  /* 0x0000000602007c0c */ /* 0x041fe2000bf01070 */
[----:B------:R-:W-:-:S03]  /*0210*/  VIADD R0, R2, 0x100 ;  /* 0x0000010002007836 */ /* 0x000fc60000000000 */
[----:B------:R-:W-:Y:S02]  /*0220*/  ISETP.GT.AND.EX P0, PT, R3, RZ, PT, P0 ;  /* 0x000000ff0300720c */ /* 0x000fe40003f04300 */
[----:B------:R-:W-:-:S04]  /*0230*/  ISETP.LT.U32.AND P1, PT, R0, UR6, PT ;  /* 0x0000000600007c0c */ /* 0x000fc8000bf21070 */
[----:B------:R-:W-:-:S07]  /*0240*/  ISETP.GT.AND.EX P1, PT, R4, RZ, PT, P1 ;  /* 0x000000ff0400720c */ /* 0x000fce0003f24310 */
[----:B------:R-:W-:Y:S06]  /*0250*/  @!P0 BRA `(.L_x_315) ;  /* 0x0000000000288947 */ /* 0x000fec0003800000 */
[----:B------:R-:W-:Y:S01]  /*0260*/  IADD3 R2, P0, PT, R2, UR4, RZ ;  /* 0x0000000402027c10 */ /* 0x000fe2000ff1e0ff */
[----:B------:R-:W0:Y:S01]  /*0270*/  LDC.64 R8, c[0x0][0x390] ;  /* 0x0000e400ff087b82 */ /* 0x000e220000000a00 */
[----:B------:R-:W1:Y:S03]  /*0280*/  LDCU.64 UR10, c[0x0][0x388] ;  /* 0x00007100ff0a77ac */ /* 0x000e660008000a00 */
[----:B------:R-:W-:-:S04]  /*0290*/  IMAD.X R3, RZ, RZ, UR5, P0 ;  /* 0x00000005ff037e24 */ /* 0x000fc800080e06ff */
[----:B------:R-:W0:Y:S01]  /*02a0*/  LDC.64 R6, c[0x0][0x398] ;  /* 0x0000e600ff067b82 */ /* 0x000e220000000a00 */
[----:B------:R-:W0:Y:S01]  /*02b0*/  I2F.F64.U64 R4, R2 ;  /* 0x0000000200047312 */ /* 0x000e220000301800 */
[----:B-1----:R-:W-:-:S04]  /*02c0*/  LEA R10, P0, R2, UR10, 0x3 ;  /* 0x0000000a020a7c11 */ /* 0x002fc8000f8018ff */
[----:B------:R-:W-:Y:S01]  /*02d0*/  LEA.HI.X R11, R2, UR11, R3, 0x3, P0 ;  /* 0x0000000b020b7c11 */ /* 0x000fe200080f1c03 */
[----:B0-----:R-:W-:-:S07]  /*02e0*/  DFMA R4, R4, R6, R8 ;  /* 0x000000060404722b */ /* 0x001fce0000000008 */
[----:B------:R0:W-:Y:S04]  /*02f0*/  STG.E.64 desc[UR8][R10.64], R4 ;  /* 0x000000040a007986 */ /* 0x0001e8000c101b08 */
.L_x_315:
[----:B------:R-:W-:Y:S05]  /*0300*/  BSYNC.RECONVERGENT B0 ;  /* 0x0000000000007941 */ /* 0x000fea0003800200 */
.L_x_314:
[----:B------:R-:W-:Y:S05]  /*0310*/  @!P1 EXIT ;  /* 0x000000000000994d */ /* 0x000fea0003800000 */
[----:B0-----:R-:W-:Y:S01]  /*0320*/  IADD3 R4, P0, PT, R0, UR4, RZ ;  /* 0x0000000400047c10 */ /* 0x001fe2000ff1e0ff */
        /* <DEDUP_REMOVED lines=8> */
[----:B------:R-:W-:Y:S01]  /*03b0*/  STG.E.64 desc[UR8][R6.64], R2 ;  /* 0x0000000206007986 */ /* 0x000fe2000c101b08 */
[----:B------:R-:W-:Y:S05]  /*03c0*/  EXIT ;  /* 0x000000000000794d */ /* 0x000fea0003800000 */
.L_x_316:
        /* <DEDUP_REMOVED lines=11> */
.L_x_332:


//--------------------- .text._ZN3cub18CUB_300001_SM_10006detail8for_each13static_kernelINS2_12policy_hub_t12policy_500_tEmN6thrust24THRUST_300001_SM_1000_NS8cuda_cub20__uninitialized_fill7functorINS7_10device_ptrIdEEdEEEEvT0_T1_ --------------------------
	.section	.text._ZN3cub18CUB_300001_SM_10006detail8for_each13static_kernelINS2_12policy_hub_t12policy_500_tEmN6thrust24THRUST_300001_SM_1000_NS8cuda_cub20__uninitialized_fill7functorINS7_10device_ptrIdEEdEEEEvT0_T1_,"ax",@progbits
	.align	128
        .global         _ZN3cub18CUB_300001_SM_10006detail8for_each13static_kernelINS2_12policy_hub_t12policy_500_tEmN6thrust24THRUST_300001_SM_1000_NS8cuda_cub20__uninitialized_fill7functorINS7_10device_ptrIdEEdEEEEvT0_T1_
        .type           _ZN3cub18CUB_300001_SM_10006detail8for_each13static_kernelINS2_12policy_hub_t12policy_500_tEmN6thrust24THRUST_300001_SM_1000_NS8cuda_cub20__uninitialized_fill7functorINS7_10device_ptrIdEEdEEEEvT0_T1_,@function
        .size           _ZN3cub18CUB_300001_SM_10006detail8for_each13static_kernelINS2_12policy_hub_t12policy_500_tEmN6thrust24THRUST_300001_SM_1000_NS8cuda_cub20__uninitialized_fill7functorINS7_10device_ptrIdEEdEEEEvT0_T1_,(.L_x_333 - _ZN3cub18CUB_300001_SM_10006detail8for_each13static_kernelINS2_12policy_hub_t12policy_500_tEmN6thrust24THRUST_300001_SM_1000_NS8cuda_cub20__uninitialized_fill7functorINS7_10device_ptrIdEEdEEEEvT0_T1_)
        .other          _ZN3cub18CUB_300001_SM_10006detail8for_each13static_kernelINS2_12policy_hub_t12policy_500_tEmN6thrust24THRUST_300001_SM_1000_NS8cuda_cub20__uninitialized_fill7functorINS7_10device_ptrIdEEdEEEEvT0_T1_,@"STO_CUDA_ENTRY STV_DEFAULT"
_ZN3cub18CUB_300001_SM_10006detail8for_each13static_kernelINS2_12policy_hub_t12policy_500_tEmN6thrust24THRUST_300001_SM_1000_NS8cuda_cub20__uninitialized_fill7functorINS7_10device_ptrIdEEdEEEEvT0_T1_:
.text._ZN3cub18CUB_300001_SM_10006detail8for_each13static_kernelINS2_12policy_hub_t12policy_500_tEmN6thrust24THRUST_300001_SM_1000_NS8cuda_cub20__uninitialized_fill7functorINS7_10device_ptrIdEEdEEEEvT0_T1_:
        /* <DEDUP_REMOVED lines=8> */
[----:B------:R-:W-:-:S09]  /*0080*/  UISETP.GE.U32.AND.EX UP0, UPT, UR7, URZ, UPT, UP0 ;  /* 0x000000ff0700728c */ /* 0x000fd2000bf06100 */
[----:B--2---:R-:W-:Y:S05]  /*0090*/  BRA.U !UP0, `(.L_x_317) ;  /* 0x0000000108287547 */ /* 0x004fea000b800000 */
[----:B------:R-:W0:Y:S01]  /*00a0*/  S2R R0, SR_TID.X ;  /* 0x0000000000007919 */ /* 0x000e220000002100 */
[----:B------:R-:W1:Y:S01]  /*00b0*/  LDCU.64 UR6, c[0x0][0x388] ;  /* 0x00007100ff0677ac */ /* 0x000e620008000a00 */
[----:B------:R-:W2:Y:S01]  /*00c0*/  LDC.64 R4, c[0x0][0x390] ;  /* 0x0000e400ff047b82 */ /* 0x000ea20000000a00 */
[----:B0-----:R-:W-:-:S05]  /*00d0*/  IADD3 R0, P0, PT, R0, UR4, RZ ;  /* 0x0000000400007c10 */ /* 0x001fca000ff1e0ff */
[----:B------:R-:W-:Y:S01]  /*00e0*/  IMAD.X R3, RZ, RZ, UR5, P0 ;  /* 0x00000005ff037e24 */ /* 0x000fe200080e06ff */
[----:B-1----:R-:W-:-:S04]  /*00f0*/  LEA R2, P0, R0, UR6, 0x3 ;  /* 0x0000000600027c11 */ /* 0x002fc8000f8018ff */
[----:B------:R-:W-:-:S05]  /*0100*/  LEA.HI.X R3, R0, UR7, R3, 0x3, P0 ;  /* 0x0000000700037c11 */ /* 0x000fca00080f1c03 */
[----:B--2---:R-:W-:Y:S04]  /*0110*/  STG.E.64 desc[UR8][R2.64], R4 ;  /* 0x0000000402007986 */ /* 0x004fe8000c101b08 */
[----:B------:R-:W-:Y:S01]  /*0120*/  STG.E.64 desc[UR8][R2.64+0x800], R4 ;  /* 0x0008000402007986 */ /* 0x000fe2000c101b08 */
[----:B------:R-:W-:Y:S05]  /*0130*/  EXIT ;  /* 0x000000000000794d */ /* 0x000fea0003800000 */
.L_x_317:
[----:B------:R-:W0:Y:S01]  /*0140*/  S2R R0, SR_TID.X ;  /* 0x0000000000007919 */ /* 0x000e220000002100 */
[----:B------:R-:W-:Y:S01]  /*0150*/  IMAD.U32 R2, RZ, RZ, UR7 ;  /* 0x00000007ff027e24 */ /* 0x000fe2000f8e00ff */
[----:B------:R-:W1:Y:S01]  /*0160*/  LDCU.64 UR10, c[0x0][0x388] ;  /* 0x00007100ff0a77ac */ /* 0x000e620008000a00 */
[----:B------:R-:W-:Y:S01]  /*0170*/  IMAD.U32 R6, RZ, RZ, UR7 ;  /* 0x00000007ff067e24 */ /* 0x000fe2000f8e00ff */
[----:B0-----:R-:W-:-:S04]  /*0180*/  ISETP.LT.U32.AND P0, PT, R0, UR6, PT ;  /* 0x0000000600007c0c */ /* 0x001fc8000bf01070 */
[----:B------:R-:W-:Y:S01]  /*0190*/  ISETP.GT.U32.AND.EX P0, PT, R2, RZ, PT, P0 ;  /* 0x000000ff0200720c */ /* 0x000fe20003f04100 */
[C---:B------:R-:W-:Y:S01]  /*01a0*/  VIADD R2, R0.reuse, 0x100 ;  /* 0x0000010000027836 */ /* 0x040fe20000000000 */
[----:B------:R-:W-:-:S04]  /*01b0*/  IADD3 R0, P2, PT, R0, UR4, RZ ;  /* 0x0000000400007c10 */ /* 0x000fc8000ff5e0ff */
[----:B------:R-:W-:Y:S01]  /*01c0*/  ISETP.LT.U32.AND P1, PT, R2, UR6, PT ;  /* 0x0000000602007c0c */ /* 0x000fe2000bf21070 */
[----:B------:R-:W-:Y:S01]  /*01d0*/  IMAD.X R3, RZ, RZ, UR5, P2 ;  /* 0x00000005ff037e24 */ /* 0x000fe200090e06ff */
[----:B-1----:R-:W-:Y:S02]  /*01e0*/  LEA R2, P2, R0, UR10, 0x3 ;  /* 0x0000000a00027c11 */ /* 0x002fe4000f8418ff */
[----:B------:R-:W-:Y:S02]  /*01f0*/  ISETP.GT.U32.AND.EX P1, PT, R6, RZ, PT, P1 ;  /* 0x000000ff0600720c */ /* 0x000fe40003f24110 */
[----:B------:R-:W-:Y:S01]  /*0200*/  LEA.HI.X R3, R0, UR11, R3, 0x3, P2 ;  /* 0x0000000b00037c11 */ /* 0x000fe200090f1c03 */
[----:B------:R-:W0:Y:S04]  /*0210*/  @P0 LDC.64 R4, c[0x0][0x390] ;  /* 0x0000e400ff040b82 */ /* 0x000e280000000a00 */
[----:B0-----:R0:W-:Y:S06]  /*0220*/  @P0 STG.E.64 desc[UR8][R2.64], R4 ;  /* 0x0000000402000986 */ /* 0x0011ec000c101b08 */
[----:B------:R-:W-:Y:S05]  /*0230*/  @!P1 EXIT ;  /* 0x000000000000994d */ /* 0x000fea0003800000 */
[----:B0-----:R-:W0:Y:S02]  /*0240*/  LDC.64 R4, c[0x0][0x390] ;  /* 0x0000e400ff047b82 */ /* 0x001e240000000a00 */
[----:B0-----:R-:W-:Y:S01]  /*0250*/  STG.E.64 desc[UR8][R2.64+0x800], R4 ;  /* 0x0008000402007986 */ /* 0x001fe2000c101b08 */
[----:B------:R-:W-:Y:S05]  /*0260*/  EXIT ;  /* 0x000000000000794d */ /* 0x000fea0003800000 */
.L_x_318:
        /* <DEDUP_REMOVED lines=9> */
.L_x_333:


//--------------------- .text._ZN3cub18CUB_300001_SM_10006detail11EmptyKernelIvEEvv --------------------------
	.section	.text._ZN3cub18CUB_300001_SM_10006detail11EmptyKernelIvEEvv,"ax",@progbits
	.align	128
        .global         _ZN3cub18CUB_300001_SM_10006detail11EmptyKernelIvEEvv
        .type           _ZN3cub18CUB_300001_SM_10006detail11EmptyKernelIvEEvv,@function
        .size           _ZN3cub18CUB_300001_SM_10006detail11EmptyKernelIvEEvv,(.L_x_334 - _ZN3cub18CUB_300001_SM_10006detail11EmptyKernelIvEEvv)
        .other          _ZN3cub18CUB_300001_SM_10006detail11EmptyKernelIvEEvv,@"STO_CUDA_ENTRY STV_DEFAULT"
_ZN3cub18CUB_300001_SM_10006detail11EmptyKernelIvEEvv:
.text._ZN3cub18CUB_300001_SM_10006detail11EmptyKernelIvEEvv:
[----:B------:R-:W-:Y:S01]  /*0000*/  LDC R1, c[0x0][0x37c] ;  /* 0x0000df00ff017b82 */ /* 0x000fe20000000800 */
[----:B------:R-:W-:Y:S05]  /*0010*/  EXIT ;  /* 0x000000000000794d */ /* 0x000fea0003800000 */
.L_x_319:
        /* <DEDUP_REMOVED lines=14> */
.L_x_334:


//--------------------- .nv.global.init           --------------------------
	.section	.nv.global.init,"aw",@progbits
	.align	16
.nv.global.init:
	.type		__cudart_sin_cos_coeffs,@object
	.size		__cudart_sin_cos_coeffs,(__cudart_i2opi_d - __cudart_sin_cos_coeffs)
__cudart_sin_cos_coeffs:
        /*0000*/ 	.byte	0x46, 0xd2, 0xb0, 0x2c, 0xf1, 0xe5, 0x5a, 0xbe, 0x92, 0xe3, 0xac, 0x69, 0xe3, 0x1d, 0xc7, 0x3e
        /*0010*/ 	.byte	0xa1, 0x62, 0xdb, 0x19, 0xa0, 0x01, 0x2a, 0xbf, 0x18, 0x08, 0x11, 0x11, 0x11, 0x11, 0x81, 0x3f
        /*0020*/ 	.byte	0x54, 0x55, 0x55, 0x55, 0x55, 0x55, 0xc5, 0xbf, 0x00, 0x00, 0x00, 0x00, 0x00, 0x00, 0x00, 0x00
        /*0030*/ 	.byte	0x00, 0x00, 0x00, 0x00, 0x00, 0x00, 0x00, 0x00, 0x64, 0x81, 0xfd, 0x20, 0x83, 0xff, 0xa8, 0xbd
        /*0040*/ 	.byte	0x28, 0x85, 0xef, 0xc1, 0xa7, 0xee, 0x21, 0x3e, 0xd9, 0xe6, 0x06, 0x8e, 0x4f, 0x7e, 0x92, 0xbe
        /*0050*/ 	.byte	0xe9, 0xbc, 0xdd, 0x19, 0xa0, 0x01, 0xfa, 0x3e, 0x47, 0x5d, 0xc1, 0x16, 0x6c, 0xc1, 0x56, 0xbf
        /*0060*/ 	.byte	0x51, 0x55, 0x55, 0x55, 0x55, 0x55, 0xa5, 0x3f, 0x00, 0x00, 0x00, 0x00, 0x00, 0x00, 0xe0, 0xbf
        /*0070*/ 	.byte	0x00, 0x00, 0x00, 0x00, 0x00, 0x00, 0xf0, 0x3f, 0x00, 0x00, 0x00, 0x00, 0x00, 0x00, 0x00, 0x00
	.type		__cudart_i2opi_d,@object
	.size		__cudart_i2opi_d,(.L_43 - __cudart_i2opi_d)
__cudart_i2opi_d:
        /* <DEDUP_REMOVED lines=9> */
.L_43:


//--------------------- .nv.shared._ZN3cub18CUB_300001_SM_10006detail6reduce28DeviceReduceSingleTileKernelINS2_10policy_hubIdyN4cuda3std3__44plusIdEEE10Policy1000EPdSC_iS9_ddNS7_10__identityEEEvT0_T1_T2_T3_T4_T6_ --------------------------
	.section	.nv.shared._ZN3cub18CUB_300001_SM_10006detail6reduce28DeviceReduceSingleTileKernelINS2_10policy_hubIdyN4cuda3std3__44plusIdEEE10Policy1000EPdSC_iS9_ddNS7_10__identityEEEvT0_T1_T2_T3_T4_T6_,"aw",@nobits
	.sectionflags	@""
	.align	8
.nv.shared._ZN3cub18CUB_300001_SM_10006detail6reduce28DeviceReduceSingleTileKernelINS2_10policy_hubIdyN4cuda3std3__44plusIdEEE10Policy1000EPdSC_iS9_ddNS7_10__identityEEEvT0_T1_T2_T3_T4_T6_:
	.zero		1176


//--------------------- .nv.shared.reserved.0     --------------------------
	.section	.nv.shared.reserved.0,"aw",@nobits
	.weak		__nv_reservedSMEM_offset_0_alias
	.size		__nv_reservedSMEM_offset_0_alias, 0, 64
	.other		__nv_reservedSMEM_offset_0_alias,@"STO_CUDA_RESERVED_SHARED STV_DEFAULT"
__nv_reservedSMEM_offset_0_alias:
	.zero		0
	.zero		64


//--------------------- .nv.global                --------------------------
	.section	.nv.global,"aw",@nobits
.nv.global:
	.type		_ZN34_INTERNAL_3132b533_4_k_cu_20541f266thrust24THRUST_300001_SM_1000_NS3seqE,@object
	.size		_ZN34_INTERNAL_3132b533_4_k_cu_20541f266thrust24THRUST_300001_SM_1000_NS3seqE,(_ZN34_INTERNAL_3132b533_4_k_cu_20541f264cuda3std3__48in_placeE - _ZN34_INTERNAL_3132b533_4_k_cu_20541f266thrust24THRUST_300001_SM_1000_NS3seqE)
_ZN34_INTERNAL_3132b533_4_k_cu_20541f266thrust24THRUST_300001_SM_1000_NS3seqE:
	.zero		1
	.type		_ZN34_INTERNAL_3132b533_4_k_cu_20541f264cuda3std3__48in_placeE,@object
	.size		_ZN34_INTERNAL_3132b533_4_k_cu_20541f264cuda3std3__48in_placeE,(_ZN34_INTERNAL_3132b533_4_k_cu_20541f264cuda3std6ranges3__45__cpo4sizeE - _ZN34_INTERNAL_3132b533_4_k_cu_20541f264cuda3std3__48in_placeE)
_ZN34_INTERNAL_3132b533_4_k_cu_20541f264cuda3std3__48in_placeE:
	.zero		1
	.type		_ZN34_INTERNAL_3132b533_4_k_cu_20541f264cuda3std6ranges3__45__cpo4sizeE,@object
	.size		_ZN34_INTERNAL_3132b533_4_k_cu_20541f264cuda3std6ranges3__45__cpo4sizeE,(_ZN34_INTERNAL_3132b533_4_k_cu_20541f266thrust24THRUST_300001_SM_1000_NS12placeholders2_3E - _ZN34_INTERNAL_3132b533_4_k_cu_20541f264cuda3std6ranges3__45__cpo4sizeE)
_ZN34_INTERNAL_3132b533_4_k_cu_20541f264cuda3std6ranges3__45__cpo4sizeE:
	.zero		1
	.type		_ZN34_INTERNAL_3132b533_4_k_cu_20541f266thrust24THRUST_300001_SM_1000_NS12placeholders2_3E,@object
	.size		_ZN34_INTERNAL_3132b533_4_k_cu_20541f266thrust24THRUST_300001_SM_1000_NS12placeholders2_3E,(_ZN34_INTERNAL_3132b533_4_k_cu_20541f264cuda3std3__45__cpo6cbeginE - _ZN34_INTERNAL_3132b533_4_k_cu_20541f266thrust24THRUST_300001_SM_1000_NS12placeholders2_3E)
_ZN34_INTERNAL_3132b533_4_k_cu_20541f266thrust24THRUST_300001_SM_1000_NS12placeholders2_3E:
	.zero		1
	.type		_ZN34_INTERNAL_3132b533_4_k_cu_20541f264cuda3std3__45__cpo6cbeginE,@object
	.size		_ZN34_INTERNAL_3132b533_4_k_cu_20541f264cuda3std3__45__cpo6cbeginE,(_ZN34_INTERNAL_3132b533_4_k_cu_20541f264cuda3std6ranges3__45__cpo6cbeginE - _ZN34_INTERNAL_3132b533_4_k_cu_20541f264cuda3std3__45__cpo6cbeginE)
_ZN34_INTERNAL_3132b533_4_k_cu_20541f264cuda3std3__45__cpo6cbeginE:
	.zero		1
	.type		_ZN34_INTERNAL_3132b533_4_k_cu_20541f264cuda3std6ranges3__45__cpo6cbeginE,@object
	.size		_ZN34_INTERNAL_3132b533_4_k_cu_20541f264cuda3std6ranges3__45__cpo6cbeginE,(_ZN34_INTERNAL_3132b533_4_k_cu_20541f266thrust24THRUST_300001_SM_1000_NS12placeholders2_7E - _ZN34_INTERNAL_3132b533_4_k_cu_20541f264cuda3std6ranges3__45__cpo6cbeginE)
_ZN34_INTERNAL_3132b533_4_k_cu_20541f264cuda3std6ranges3__45__cpo6cbeginE:
	.zero		1
	.type		_ZN34_INTERNAL_3132b533_4_k_cu_20541f266thrust24THRUST_300001_SM_1000_NS12placeholders2_7E,@object
	.size		_ZN34_INTERNAL_3132b533_4_k_cu_20541f266thrust24THRUST_300001_SM_1000_NS12placeholders2_7E,(_ZN34_INTERNAL_3132b533_4_k_cu_20541f264cuda3std3__45__cpo7crbeginE - _ZN34_INTERNAL_3132b533_4_k_cu_20541f266thrust24THRUST_300001_SM_1000_NS12placeholders2_7E)
_ZN34_INTERNAL_3132b533_4_k_cu_20541f266thrust24THRUST_300001_SM_1000_NS12placeholders2_7E:
	.zero		1
	.type		_ZN34_INTERNAL_3132b533_4_k_cu_20541f264cuda3std3__45__cpo7crbeginE,@object
	.size		_ZN34_INTERNAL_3132b533_4_k_cu_20541f264cuda3std3__45__cpo7crbeginE,(_ZN34_INTERNAL_3132b533_4_k_cu_20541f264cuda3std6ranges3__45__cpo4nextE - _ZN34_INTERNAL_3132b533_4_k_cu_20541f264cuda3std3__45__cpo7crbeginE)
_ZN34_INTERNAL_3132b533_4_k_cu_20541f264cuda3std3__45__cpo7crbeginE:
	.zero		1
	.type		_ZN34_INTERNAL_3132b533_4_k_cu_20541f264cuda3std6ranges3__45__cpo4nextE,@object
	.size		_ZN34_INTERNAL_3132b533_4_k_cu_20541f264cuda3std6ranges3__45__cpo4nextE,(_ZN34_INTERNAL_3132b533_4_k_cu_20541f264cuda3std6ranges3__45__cpo4swapE - _ZN34_INTERNAL_3132b533_4_k_cu_20541f264cuda3std6ranges3__45__cpo4nextE)
_ZN34_INTERNAL_3132b533_4_k_cu_20541f264cuda3std6ranges3__45__cpo4nextE:
	.zero		1
	.type		_ZN34_INTERNAL_3132b533_4_k_cu_20541f264cuda3std6ranges3__45__cpo4swapE,@object
	.size		_ZN34_INTERNAL_3132b533_4_k_cu_20541f264cuda3std6ranges3__45__cpo4swapE,(_ZN34_INTERNAL_3132b533_4_k_cu_20541f266thrust24THRUST_300001_SM_1000_NS8cuda_cub10par_nosyncE - _ZN34_INTERNAL_3132b533_4_k_cu_20541f264cuda3std6ranges3__45__cpo4swapE)
_ZN34_INTERNAL_3132b533_4_k_cu_20541f264cuda3std6ranges3__45__cpo4swapE:
	.zero		1
	.type		_ZN34_INTERNAL_3132b533_4_k_cu_20541f266thrust24THRUST_300001_SM_1000_NS8cuda_cub10par_nosyncE,@object
	.size		_ZN34_INTERNAL_3132b533_4_k_cu_20541f266thrust24THRUST_300001_SM_1000_NS8cuda_cub10par_nosyncE,(_ZN34_INTERNAL_3132b533_4_k_cu_20541f266thrust24THRUST_300001_SM_1000_NS12placeholders2_9E - _ZN34_INTERNAL_3132b533_4_k_cu_20541f266thrust24THRUST_300001_SM_1000_NS8cuda_cub10par_nosyncE)
_ZN34_INTERNAL_3132b533_4_k_cu_20541f266thrust24THRUST_300001_SM_1000_NS8cuda_cub10par_nosyncE:
	.zero		1
	.type		_ZN34_INTERNAL_3132b533_4_k_cu_20541f266thrust24THRUST_300001_SM_1000_NS12placeholders2_9E,@object
	.size		_ZN34_INTERNAL_3132b533_4_k_cu_20541f266thrust24THRUST_300001_SM_1000_NS12placeholders2_9E,(_ZN34_INTERNAL_3132b533_4_k_cu_20541f264cuda3std3__436_GLOBAL__N__3132b533_4_k_cu_20541f266ignoreE - _ZN34_INTERNAL_3132b533_4_k_cu_20541f266thrust24THRUST_300001_SM_1000_NS12placeholders2_9E)
_ZN34_INTERNAL_3132b533_4_k_cu_20541f266thrust24THRUST_300001_SM_1000_NS12placeholders2_9E:
	.zero		1
	.type		_ZN34_INTERNAL_3132b533_4_k_cu_20541f264cuda3std3__436_GLOBAL__N__3132b533_4_k_cu_20541f266ignoreE,@object
	.size		_ZN34_INTERNAL_3132b533_4_k_cu_20541f264cuda3std3__436_GLOBAL__N__3132b533_4_k_cu_20541f266ignoreE,(_ZN34_INTERNAL_3132b533_4_k_cu_20541f264cuda3std6ranges3__45__cpo4dataE - _ZN34_INTERNAL_3132b533_4_k_cu_20541f264cuda3std3__436_GLOBAL__N__3132b533_4_k_cu_20541f266ignoreE)
_ZN34_INTERNAL_3132b533_4_k_cu_20541f264cuda3std3__436_GLOBAL__N__3132b533_4_k_cu_20541f266ignoreE:
	.zero		1
	.type		_ZN34_INTERNAL_3132b533_4_k_cu_20541f264cuda3std6ranges3__45__cpo4dataE,@object
	.size		_ZN34_INTERNAL_3132b533_4_k_cu_20541f264cuda3std6ranges3__45__cpo4dataE,(_ZN34_INTERNAL_3132b533_4_k_cu_20541f266thrust24THRUST_300001_SM_1000_NS12placeholders2_1E - _ZN34_INTERNAL_3132b533_4_k_cu_20541f264cuda3std6ranges3__45__cpo4dataE)
_ZN34_INTERNAL_3132b533_4_k_cu_20541f264cuda3std6ranges3__45__cpo4dataE:
	.zero		1
	.type		_ZN34_INTERNAL_3132b533_4_k_cu_20541f266thrust24THRUST_300001_SM_1000_NS12placeholders2_1E,@object
	.size		_ZN34_INTERNAL_3132b533_4_k_cu_20541f266thrust24THRUST_300001_SM_1000_NS12placeholders2_1E,(_ZN34_INTERNAL_3132b533_4_k_cu_20541f264cuda3std3__45__cpo5beginE - _ZN34_INTERNAL_3132b533_4_k_cu_20541f266thrust24THRUST_300001_SM_1000_NS12placeholders2_1E)
_ZN34_INTERNAL_3132b533_4_k_cu_20541f266thrust24THRUST_300001_SM_1000_NS12placeholders2_1E:
	.zero		1
	.type		_ZN34_INTERNAL_3132b533_4_k_cu_20541f264cuda3std3__45__cpo5beginE,@object
	.size		_ZN34_INTERNAL_3132b533_4_k_cu_20541f264cuda3std3__45__cpo5beginE,(_ZN34_INTERNAL_3132b533_4_k_cu_20541f264cuda3std6ranges3__45__cpo5beginE - _ZN34_INTERNAL_3132b533_4_k_cu_20541f264cuda3std3__45__cpo5beginE)
_ZN34_INTERNAL_3132b533_4_k_cu_20541f264cuda3std3__45__cpo5beginE:
	.zero		1
	.type		_ZN34_INTERNAL_3132b533_4_k_cu_20541f264cuda3std6ranges3__45__cpo5beginE,@object
	.size		_ZN34_INTERNAL_3132b533_4_k_cu_20541f264cuda3std6ranges3__45__cpo5beginE,(_ZN34_INTERNAL_3132b533_4_k_cu_20541f266thrust24THRUST_300001_SM_1000_NS12placeholders2_5E - _ZN34_INTERNAL_3132b533_4_k_cu_20541f264cuda3std6ranges3__45__cpo5beginE)
_ZN34_INTERNAL_3132b533_4_k_cu_20541f264cuda3std6ranges3__45__cpo5beginE:
	.zero		1
	.type		_ZN34_INTERNAL_3132b533_4_k_cu_20541f266thrust24THRUST_300001_SM_1000_NS12placeholders2_5E,@object
	.size		_ZN34_INTERNAL_3132b533_4_k_cu_20541f266thrust24THRUST_300001_SM_1000_NS12placeholders2_5E,(_ZN34_INTERNAL_3132b533_4_k_cu_20541f264cuda3std3__45__cpo6rbeginE - _ZN34_INTERNAL_3132b533_4_k_cu_20541f266thrust24THRUST_300001_SM_1000_NS12placeholders2_5E)
_ZN34_INTERNAL_3132b533_4_k_cu_20541f266thrust24THRUST_300001_SM_1000_NS12placeholders2_5E:
	.zero		1
	.type		_ZN34_INTERNAL_3132b533_4_k_cu_20541f264cuda3std3__45__cpo6rbeginE,@object
	.size		_ZN34_INTERNAL_3132b533_4_k_cu_20541f264cuda3std3__45__cpo6rbeginE,(_ZN34_INTERNAL_3132b533_4_k_cu_20541f264cuda3std6ranges3__45__cpo7advanceE - _ZN34_INTERNAL_3132b533_4_k_cu_20541f264cuda3std3__45__cpo6rbeginE)
_ZN34_INTERNAL_3132b533_4_k_cu_20541f264cuda3std3__45__cpo6rbeginE:
	.zero		1
	.type		_ZN34_INTERNAL_3132b533_4_k_cu_20541f264cuda3std6ranges3__45__cpo7advanceE,@object
	.size		_ZN34_INTERNAL_3132b533_4_k_cu_20541f264cuda3std6ranges3__45__cpo7advanceE,(_ZN34_INTERNAL_3132b533_4_k_cu_20541f264cuda3std3__47nulloptE - _ZN34_INTERNAL_3132b533_4_k_cu_20541f264cuda3std6ranges3__45__cpo7advanceE)
_ZN34_INTERNAL_3132b533_4_k_cu_20541f264cuda3std6ranges3__45__cpo7advanceE:
	.zero		1
	.type		_ZN34_INTERNAL_3132b533_4_k_cu_20541f264cuda3std3__47nulloptE,@object
	.size		_ZN34_INTERNAL_3132b533_4_k_cu_20541f264cuda3std3__47nulloptE,(_ZN34_INTERNAL_3132b533_4_k_cu_20541f264cuda3std6ranges3__45__cpo8distanceE - _ZN34_INTERNAL_3132b533_4_k_cu_20541f264cuda3std3__47nulloptE)
_ZN34_INTERNAL_3132b533_4_k_cu_20541f264cuda3std3__47nulloptE:
	.zero		1
	.type		_ZN34_INTERNAL_3132b533_4_k_cu_20541f264cuda3std6ranges3__45__cpo8distanceE,@object
	.size		_ZN34_INTERNAL_3132b533_4_k_cu_20541f264cuda3std6ranges3__45__cpo8distanceE,(_ZN34_INTERNAL_3132b533_4_k_cu_20541f266thrust24THRUST_300001_SM_1000_NS12placeholders3_10E - _ZN34_INTERNAL_3132b533_4_k_cu_20541f264cuda3std6ranges3__45__cpo8distanceE)
_ZN34_INTERNAL_3132b533_4_k_cu_20541f264cuda3std6ranges3__45__cpo8distanceE:
	.zero		1
	.type		_ZN34_INTERNAL_3132b533_4_k_cu_20541f266thrust24THRUST_300001_SM_1000_NS12placeholders3_10E,@object
	.size		_ZN34_INTERNAL_3132b533_4_k_cu_20541f266thrust24THRUST_300001_SM_1000_NS12placeholders3_10E,(_ZN34_INTERNAL_3132b533_4_k_cu_20541f264cuda3std3__419piecewise_constructE - _ZN34_INTERNAL_3132b533_4_k_cu_20541f266thrust24THRUST_300001_SM_1000_NS12placeholders3_10E)
_ZN34_INTERNAL_3132b533_4_k_cu_20541f266thrust24THRUST_300001_SM_1000_NS12placeholders3_10E:
	.zero		1
	.type		_ZN34_INTERNAL_3132b533_4_k_cu_20541f264cuda3std3__419piecewise_constructE,@object
	.size		_ZN34_INTERNAL_3132b533_4_k_cu_20541f264cuda3std3__419piecewise_constructE,(_ZN34_INTERNAL_3132b533_4_k_cu_20541f264cuda3std6ranges3__45__cpo5cdataE - _ZN34_INTERNAL_3132b533_4_k_cu_20541f264cuda3std3__419piecewise_constructE)
_ZN34_INTERNAL_3132b533_4_k_cu_20541f264cuda3std3__419piecewise_constructE:
	.zero		1
	.type		_ZN34_INTERNAL_3132b533_4_k_cu_20541f264cuda3std6ranges3__45__cpo5cdataE,@object
	.size		_ZN34_INTERNAL_3132b533_4_k_cu_20541f264cuda3std6ranges3__45__cpo5cdataE,(_ZN34_INTERNAL_3132b533_4_k_cu_20541f266thrust24THRUST_300001_SM_1000_NS12placeholders2_2E - _ZN34_INTERNAL_3132b533_4_k_cu_20541f264cuda3std6ranges3__45__cpo5cdataE)
_ZN34_INTERNAL_3132b533_4_k_cu_20541f264cuda3std6ranges3__45__cpo5cdataE:
	.zero		1
	.type		_ZN34_INTERNAL_3132b533_4_k_cu_20541f266thrust24THRUST_300001_SM_1000_NS12placeholders2_2E,@object
	.size		_ZN34_INTERNAL_3132b533_4_k_cu_20541f266thrust24THRUST_300001_SM_1000_NS12placeholders2_2E,(_ZN34_INTERNAL_3132b533_4_k_cu_20541f264cuda3std3__45__cpo3endE - _ZN34_INTERNAL_3132b533_4_k_cu_20541f266thrust24THRUST_300001_SM_1000_NS12placeholders2_2E)
_ZN34_INTERNAL_3132b533_4_k_cu_20541f266thrust24THRUST_300001_SM_1000_NS12placeholders2_2E:
	.zero		1
	.type		_ZN34_INTERNAL_3132b533_4_k_cu_20541f264cuda3std3__45__cpo3endE,@object
	.size		_ZN34_INTERNAL_3132b533_4_k_cu_20541f264cuda3std3__45__cpo3endE,(_ZN34_INTERNAL_3132b533_4_k_cu_20541f264cuda3std6ranges3__45__cpo3endE - _ZN34_INTERNAL_3132b533_4_k_cu_20541f264cuda3std3__45__cpo3endE)
_ZN34_INTERNAL_3132b533_4_k_cu_20541f264cuda3std3__45__cpo3endE:
	.zero		1
	.type		_ZN34_INTERNAL_3132b533_4_k_cu_20541f264cuda3std6ranges3__45__cpo3endE,@object
	.size		_ZN34_INTERNAL_3132b533_4_k_cu_20541f264cuda3std6ranges3__45__cpo3endE,(_ZN34_INTERNAL_3132b533_4_k_cu_20541f266thrust24THRUST_300001_SM_1000_NS12placeholders2_6E - _ZN34_INTERNAL_3132b533_4_k_cu_20541f264cuda3std6ranges3__45__cpo3endE)
_ZN34_INTERNAL_3132b533_4_k_cu_20541f264cuda3std6ranges3__45__cpo3endE:
	.zero		1
	.type		_ZN34_INTERNAL_3132b533_4_k_cu_20541f266thrust24THRUST_300001_SM_1000_NS12placeholders2_6E,@object
	.size		_ZN34_INTERNAL_3132b533_4_k_cu_20541f266thrust24THRUST_300001_SM_1000_NS12placeholders2_6E,(_ZN34_INTERNAL_3132b533_4_k_cu_20541f264cuda3std3__45__cpo4rendE - _ZN34_INTERNAL_3132b533_4_k_cu_20541f266thrust24THRUST_300001_SM_1000_NS12placeholders2_6E)
_ZN34_INTERNAL_3132b533_4_k_cu_20541f266thrust24THRUST_300001_SM_1000_NS12placeholders2_6E:
	.zero		1
	.type		_ZN34_INTERNAL_3132b533_4_k_cu_20541f264cuda3std3__45__cpo4rendE,@object
	.size		_ZN34_INTERNAL_3132b533_4_k_cu_20541f264cuda3std3__45__cpo4rendE,(_ZN34_INTERNAL_3132b533_4_k_cu_20541f264cuda3std6ranges3__45__cpo9iter_swapE - _ZN34_INTERNAL_3132b533_4_k_cu_20541f264cuda3std3__45__cpo4rendE)
_ZN34_INTERNAL_3132b533_4_k_cu_20541f264cuda3std3__45__cpo4rendE:
	.zero		1
	.type		_ZN34_INTERNAL_3132b533_4_k_cu_20541f264cuda3std6ranges3__45__cpo9iter_swapE,@object
	.size		_ZN34_INTERNAL_3132b533_4_k_cu_20541f264cuda3std6ranges3__45__cpo9iter_swapE,(_ZN34_INTERNAL_3132b533_4_k_cu_20541f264cuda3std3__48unexpectE - _ZN34_INTERNAL_3132b533_4_k_cu_20541f264cuda3std6ranges3__45__cpo9iter_swapE)
_ZN34_INTERNAL_3132b533_4_k_cu_20541f264cuda3std6ranges3__45__cpo9iter_swapE:
	.zero		1
	.type		_ZN34_INTERNAL_3132b533_4_k_cu_20541f264cuda3std3__48unexpectE,@object
	.size		_ZN34_INTERNAL_3132b533_4_k_cu_20541f264cuda3std3__48unexpectE,(_ZN34_INTERNAL_3132b533_4_k_cu_20541f266thrust24THRUST_300001_SM_1000_NS8cuda_cub3parE - _ZN34_INTERNAL_3132b533_4_k_cu_20541f264cuda3std3__48unexpectE)
_ZN34_INTERNAL_3132b533_4_k_cu_20541f264cuda3std3__48unexpectE:
	.zero		1
	.type		_ZN34_INTERNAL_3132b533_4_k_cu_20541f266thrust24THRUST_300001_SM_1000_NS8cuda_cub3parE,@object
	.size		_ZN34_INTERNAL_3132b533_4_k_cu_20541f266thrust24THRUST_300001_SM_1000_NS8cuda_cub3parE,(_ZN34_INTERNAL_3132b533_4_k_cu_20541f266thrust24THRUST_300001_SM_1000_NS12placeholders2_4E - _ZN34_INTERNAL_3132b533_4_k_cu_20541f266thrust24THRUST_300001_SM_1000_NS8cuda_cub3parE)
_ZN34_INTERNAL_3132b533_4_k_cu_20541f266thrust24THRUST_300001_SM_1000_NS8cuda_cub3parE:
	.zero		1
	.type		_ZN34_INTERNAL_3132b533_4_k_cu_20541f266thrust24THRUST_300001_SM_1000_NS12placeholders2_4E,@object
	.size		_ZN34_INTERNAL_3132b533_4_k_cu_20541f266thrust24THRUST_300001_SM_1000_NS12placeholders2_4E,(_ZN34_INTERNAL_3132b533_4_k_cu_20541f264cuda3std3__45__cpo4cendE - _ZN34_INTERNAL_3132b533_4_k_cu_20541f266thrust24THRUST_300001_SM_1000_NS12placeholders2_4E)
_ZN34_INTERNAL_3132b533_4_k_cu_20541f266thrust24THRUST_300001_SM_1000_NS12placeholders2_4E:
	.zero		1
	.type		_ZN34_INTERNAL_3132b533_4_k_cu_20541f264cuda3std3__45__cpo4cendE,@object
	.size		_ZN34_INTERNAL_3132b533_4_k_cu_20541f264cuda3std3__45__cpo4cendE,(_ZN34_INTERNAL_3132b533_4_k_cu_20541f264cuda3std6ranges3__45__cpo4cendE - _ZN34_INTERNAL_3132b533_4_k_cu_20541f264cuda3std3__45__cpo4cendE)
_ZN34_INTERNAL_3132b533_4_k_cu_20541f264cuda3std3__45__cpo4cendE:
	.zero		1
	.type		_ZN34_INTERNAL_3132b533_4_k_cu_20541f264cuda3std6ranges3__45__cpo4cendE,@object
	.size		_ZN34_INTERNAL_3132b533_4_k_cu_20541f264cuda3std6ranges3__45__cpo4cendE,(_ZN34_INTERNAL_3132b533_4_k_cu_20541f264cuda3std3__420unreachable_sentinelE - _ZN34_INTERNAL_3132b533_4_k_cu_20541f264cuda3std6ranges3__45__cpo4cendE)
_ZN34_INTERNAL_3132b533_4_k_cu_20541f264cuda3std6ranges3__45__cpo4cendE:
	.zero		1
	.type		_ZN34_INTERNAL_3132b533_4_k_cu_20541f264cuda3std3__420unreachable_sentinelE,@object
	.size		_ZN34_INTERNAL_3132b533_4_k_cu_20541f264cuda3std3__420unreachable_sentinelE,(_ZN34_INTERNAL_3132b533_4_k_cu_20541f264cuda3std6ranges3__45__cpo5ssizeE - _ZN34_INTERNAL_3132b533_4_k_cu_20541f264cuda3std3__420unreachable_sentinelE)
_ZN34_INTERNAL_3132b533_4_k_cu_20541f264cuda3std3__420unreachable_sentinelE:
	.zero		1
	.type		_ZN34_INTERNAL_3132b533_4_k_cu_20541f264cuda3std6ranges3__45__cpo5ssizeE,@object
	.size		_ZN34_INTERNAL_3132b533_4_k_cu_20541f264cuda3std6ranges3__45__cpo5ssizeE,(_ZN34_INTERNAL_3132b533_4_k_cu_20541f266thrust24THRUST_300001_SM_1000_NS12placeholders2_8E - _ZN34_INTERNAL_3132b533_4_k_cu_20541f264cuda3std6ranges3__45__cpo5ssizeE)
_ZN34_INTERNAL_3132b533_4_k_cu_20541f264cuda3std6ranges3__45__cpo5ssizeE:
	.zero		1
	.type		_ZN34_INTERNAL_3132b533_4_k_cu_20541f266thrust24THRUST_300001_SM_1000_NS12placeholders2_8E,@object
	.size		_ZN34_INTERNAL_3132b533_4_k_cu_20541f266thrust24THRUST_300001_SM_1000_NS12placeholders2_8E,(_ZN34_INTERNAL_3132b533_4_k_cu_20541f264cuda3std3__45__cpo5crendE - _ZN34_INTERNAL_3132b533_4_k_cu_20541f266thrust24THRUST_300001_SM_1000_NS12placeholders2_8E)
_ZN34_INTERNAL_3132b533_4_k_cu_20541f266thrust24THRUST_300001_SM_1000_NS12placeholders2_8E:
	.zero		1
	.type		_ZN34_INTERNAL_3132b533_4_k_cu_20541f264cuda3std3__45__cpo5crendE,@object
	.size		_ZN34_INTERNAL_3132b533_4_k_cu_20541f264cuda3std3__45__cpo5crendE,(_ZN34_INTERNAL_3132b533_4_k_cu_20541f264cuda3std6ranges3__45__cpo4prevE - _ZN34_INTERNAL_3132b533_4_k_cu_20541f264cuda3std3__45__cpo5crendE)
_ZN34_INTERNAL_3132b533_4_k_cu_20541f264cuda3std3__45__cpo5crendE:
	.zero		1
	.type		_ZN34_INTERNAL_3132b533_4_k_cu_20541f264cuda3std6ranges3__45__cpo4prevE,@object
	.size		_ZN34_INTERNAL_3132b533_4_k_cu_20541f264cuda3std6ranges3__45__cpo4prevE,(_ZN34_INTERNAL_3132b533_4_k_cu_20541f264cuda3std6ranges3__45__cpo9iter_moveE - _ZN34_INTERNAL_3132b533_4_k_cu_20541f264cuda3std6ranges3__45__cpo4prevE)
_ZN34_INTERNAL_3132b533_4_k_cu_20541f264cuda3std6ranges3__45__cpo4prevE:
	.zero		1
	.type		_ZN34_INTERNAL_3132b533_4_k_cu_20541f264cuda3std6ranges3__45__cpo9iter_moveE,@object
	.size		_ZN34_INTERNAL_3132b533_4_k_cu_20541f264cuda3std6ranges3__45__cpo9iter_moveE,(_ZN34_INTERNAL_3132b533_4_k_cu_20541f266thrust24THRUST_300001_SM_1000_NS6system6detail10sequential3seqE - _ZN34_INTERNAL_3132b533_4_k_cu_20541f264cuda3std6ranges3__45__cpo9iter_moveE)
_ZN34_INTERNAL_3132b533_4_k_cu_20541f264cuda3std6ranges3__45__cpo9iter_moveE:
	.zero		1
	.type		_ZN34_INTERNAL_3132b533_4_k_cu_20541f266thrust24THRUST_300001_SM_1000_NS6system6detail10sequential3seqE,@object
	.size		_ZN34_INTERNAL_3132b533_4_k_cu_20541f266thrust24THRUST_300001_SM_1000_NS6system6detail10sequential3seqE,(.L_31 - _ZN34_INTERNAL_3132b533_4_k_cu_20541f266thrust24THRUST_300001_SM_1000_NS6system6detail10sequential3seqE)
_ZN34_INTERNAL_3132b533_4_k_cu_20541f266thrust24THRUST_300001_SM_1000_NS6system6detail10sequential3seqE:
	.zero		1
.L_31:


//--------------------- .nv.shared._ZN3cub18CUB_300001_SM_10006detail6reduce18DeviceReduceKernelINS2_10policy_hubIdyN4cuda3std3__44plusIdEEE10Policy1000EN6thrust24THRUST_300001_SM_1000_NS6detail15normal_iteratorINSD_10device_ptrIdEEEEyS9_d15SquareTransformEEvT0_PT3_T1_NS0_13GridEvenShareISN_EET2_T4_ --------------------------
	.section	.nv.shared._ZN3cub18CUB_300001_SM_10006detail6reduce18DeviceReduceKernelINS2_10policy_hubIdyN4cuda3std3__44plusIdEEE10Policy1000EN6thrust24THRUST_300001_SM_1000_NS6detail15normal_iteratorINSD_10device_ptrIdEEEEyS9_d15SquareTransformEEvT0_PT3_T1_NS0_13GridEvenShareISN_EET2_T4_,"aw",@nobits
	.sectionflags	@""
	.align	8
.nv.shared._ZN3cub18CUB_300001_SM_10006detail6reduce18DeviceReduceKernelINS2_10policy_hubIdyN4cuda3std3__44plusIdEEE10Policy1000EN6thrust24THRUST_300001_SM_1000_NS6detail15normal_iteratorINSD_10device_ptrIdEEEEyS9_d15SquareTransformEEvT0_PT3_T1_NS0_13GridEvenShareISN_EET2_T4_:
	.zero		1176


//--------------------- .nv.shared._ZN3cub18CUB_300001_SM_10006detail6reduce28DeviceReduceSingleTileKernelINS2_10policy_hubIdyN4cuda3std3__44plusIdEEE10Policy1000EN6thrust24THRUST_300001_SM_1000_NS6detail15normal_iteratorINSD_10device_ptrIdEEEEPdyS9_dd15SquareTransformEEvT0_T1_T2_T3_T4_T6_ --------------------------
	.section	.nv.shared._ZN3cub18CUB_300001_SM_10006detail6reduce28DeviceReduceSingleTileKernelINS2_10policy_hubIdyN4cuda3std3__44plusIdEEE10Policy1000EN6thrust24THRUST_300001_SM_1000_NS6detail15normal_iteratorINSD_10device_ptrIdEEEEPdyS9_dd15SquareTransformEEvT0_T1_T2_T3_T4_T6_,"aw",@nobits
	.sectionflags	@""
	.align	8
.nv.shared._ZN3cub18CUB_300001_SM_10006detail6reduce28DeviceReduceSingleTileKernelINS2_10policy_hubIdyN4cuda3std3__44plusIdEEE10Policy1000EN6thrust24THRUST_300001_SM_1000_NS6detail15normal_iteratorINSD_10device_ptrIdEEEEPdyS9_dd15SquareTransformEEvT0_T1_T2_T3_T4_T6_:
	.zero		1176


//--------------------- .nv.shared._ZN3cub18CUB_300001_SM_10006detail6reduce28DeviceReduceSingleTileKernelINS2_10policy_hubIdjN4cuda3std3__44plusIdEEE10Policy1000EPdSC_iS9_ddNS7_10__identityEEEvT0_T1_T2_T3_T4_T6_ --------------------------
	.section	.nv.shared._ZN3cub18CUB_300001_SM_10006detail6reduce28DeviceReduceSingleTileKernelINS2_10policy_hubIdjN4cuda3std3__44plusIdEEE10Policy1000EPdSC_iS9_ddNS7_10__identityEEEvT0_T1_T2_T3_T4_T6_,"aw",@nobits
	.sectionflags	@""
	.align	8
.nv.shared._ZN3cub18CUB_300001_SM_10006detail6reduce28DeviceReduceSingleTileKernelINS2_10policy_hubIdjN4cuda3std3__44plusIdEEE10Policy1000EPdSC_iS9_ddNS7_10__identityEEEvT0_T1_T2_T3_T4_T6_:
	.zero		1216


//--------------------- .nv.shared._ZN3cub18CUB_300001_SM_10006detail6reduce18DeviceReduceKernelINS2_10policy_hubIdjN4cuda3std3__44plusIdEEE10Policy1000EN6thrust24THRUST_300001_SM_1000_NS6detail15normal_iteratorINSD_10device_ptrIdEEEEjS9_d15SquareTransformEEvT0_PT3_T1_NS0_13GridEvenShareISN_EET2_T4_ --------------------------
	.section	.nv.shared._ZN3cub18CUB_300001_SM_10006detail6reduce18DeviceReduceKernelINS2_10policy_hubIdjN4cuda3std3__44plusIdEEE10Policy1000EN6thrust24THRUST_300001_SM_1000_NS6detail15normal_iteratorINSD_10device_ptrIdEEEEjS9_d15SquareTransformEEvT0_PT3_T1_NS0_13GridEvenShareISN_EET2_T4_,"aw",@nobits
	.sectionflags	@""
	.align	8
.nv.shared._ZN3cub18CUB_300001_SM_10006detail6reduce18DeviceReduceKernelINS2_10policy_hubIdjN4cuda3std3__44plusIdEEE10Policy1000EN6thrust24THRUST_300001_SM_1000_NS6detail15normal_iteratorINSD_10device_ptrIdEEEEjS9_d15SquareTransformEEvT0_PT3_T1_NS0_13GridEvenShareISN_EET2_T4_:
	.zero		1216


//--------------------- .nv.shared._ZN3cub18CUB_300001_SM_10006detail6reduce28DeviceReduceSingleTileKernelINS2_10policy_hubIdjN4cuda3std3__44plusIdEEE10Policy1000EN6thrust24THRUST_300001_SM_1000_NS6detail15normal_iteratorINSD_10device_ptrIdEEEEPdjS9_dd15SquareTransformEEvT0_T1_T2_T3_T4_T6_ --------------------------
	.section	.nv.shared._ZN3cub18CUB_300001_SM_10006detail6reduce28DeviceReduceSingleTileKernelINS2_10policy_hubIdjN4cuda3std3__44plusIdEEE10Policy1000EN6thrust24THRUST_300001_SM_1000_NS6detail15normal_iteratorINSD_10device_ptrIdEEEEPdjS9_dd15SquareTransformEEvT0_T1_T2_T3_T4_T6_,"aw",@nobits
	.sectionflags	@""
	.align	8
.nv.shared._ZN3cub18CUB_300001_SM_10006detail6reduce28DeviceReduceSingleTileKernelINS2_10policy_hubIdjN4cuda3std3__44plusIdEEE10Policy1000EN6thrust24THRUST_300001_SM_1000_NS6detail15normal_iteratorINSD_10device_ptrIdEEEEPdjS9_dd15SquareTransformEEvT0_T1_T2_T3_T4_T6_:
	.zero		1216


//--------------------- .nv.constant0._ZN3cub18CUB_300001_SM_10006detail6reduce28DeviceReduceSingleTileKernelINS2_10policy_hubIdyN4cuda3std3__44plusIdEEE10Policy1000EPdSC_iS9_ddNS7_10__identityEEEvT0_T1_T2_T3_T4_T6_ --------------------------
	.section	.nv.constant0._ZN3cub18CUB_300001_SM_10006detail6reduce28DeviceReduceSingleTileKernelINS2_10policy_hubIdyN4cuda3std3__44plusIdEEE10Policy1000EPdSC_iS9_ddNS7_10__identityEEEvT0_T1_T2_T3_T4_T6_,"a",@progbits
	.sectionflags	@""
	.align	4
.nv.constant0._ZN3cub18CUB_300001_SM_10006detail6reduce28DeviceReduceSingleTileKernelINS2_10policy_hubIdyN4cuda3std3__44plusIdEEE10Policy1000EPdSC_iS9_ddNS7_10__identityEEEvT0_T1_T2_T3_T4_T6_:
	.zero		929


//--------------------- .nv.constant0._ZN3cub18CUB_300001_SM_10006detail6reduce18DeviceReduceKernelINS2_10policy_hubIdyN4cuda3std3__44plusIdEEE10Policy1000EN6thrust24THRUST_300001_SM_1000_NS6detail15normal_iteratorINSD_10device_ptrIdEEEEyS9_d15SquareTransformEEvT0_PT3_T1_NS0_13GridEvenShareISN_EET2_T4_ --------------------------
	.section	.nv.constant0._ZN3cub18CUB_300001_SM_10006detail6reduce18DeviceReduceKernelINS2_10policy_hubIdyN4cuda3std3__44plusIdEEE10Policy1000EN6thrust24THRUST_300001_SM_1000_NS6detail15normal_iteratorINSD_10device_ptrIdEEEEyS9_d15SquareTransformEEvT0_PT3_T1_NS0_13GridEvenShareISN_EET2_T4_,"a",@progbits
	.sectionflags	@""
	.align	4
.nv.constant0._ZN3cub18CUB_300001_SM_10006detail6reduce18DeviceReduceKernelINS2_10policy_hubIdyN4cuda3std3__44plusIdEEE10Policy1000EN6thrust24THRUST_300001_SM_1000_NS6detail15normal_iteratorINSD_10device_ptrIdEEEEyS9_d15SquareTransformEEvT0_PT3_T1_NS0_13GridEvenShareISN_EET2_T4_:
	.zero		994


//--------------------- .nv.constant0._ZN3cub18CUB_300001_SM_10006detail6reduce28DeviceReduceSingleTileKernelINS2_10policy_hubIdyN4cuda3std3__44plusIdEEE10Policy1000EN6thrust24THRUST_300001_SM_1000_NS6detail15normal_iteratorINSD_10device_ptrIdEEEEPdyS9_dd15SquareTransformEEvT0_T1_T2_T3_T4_T6_ --------------------------
	.section	.nv.constant0._ZN3cub18CUB_300001_SM_10006detail6reduce28DeviceReduceSingleTileKernelINS2_10policy_hubIdyN4cuda3std3__44plusIdEEE10Policy1000EN6thrust24THRUST_300001_SM_1000_NS6detail15normal_iteratorINSD_10device_ptrIdEEEEPdyS9_dd15SquareTransformEEvT0_T1_T2_T3_T4_T6_,"a",@progbits
	.sectionflags	@""
	.align	4
.nv.constant0._ZN3cub18CUB_300001_SM_10006detail6reduce28DeviceReduceSingleTileKernelINS2_10policy_hubIdyN4cuda3std3__44plusIdEEE10Policy1000EN6thrust24THRUST_300001_SM_1000_NS6detail15normal_iteratorINSD_10device_ptrIdEEEEPdyS9_dd15SquareTransformEEvT0_T1_T2_T3_T4_T6_:
	.zero		937


//--------------------- .nv.constant0._ZN3cub18CUB_300001_SM_10006detail6reduce28DeviceReduceSingleTileKernelINS2_10policy_hubIdjN4cuda3std3__44plusIdEEE10Policy1000EPdSC_iS9_ddNS7_10__identityEEEvT0_T1_T2_T3_T4_T6_ --------------------------
	.section	.nv.constant0._ZN3cub18CUB_300001_SM_10006detail6reduce28DeviceReduceSingleTileKernelINS2_10policy_hubIdjN4cuda3std3__44plusIdEEE10Policy1000EPdSC_iS9_ddNS7_10__identityEEEvT0_T1_T2_T3_T4_T6_,"a",@progbits
	.sectionflags	@""
	.align	4
.nv.constant0._ZN3cub18CUB_300001_SM_10006detail6reduce28DeviceReduceSingleTileKernelINS2_10policy_hubIdjN4cuda3std3__44plusIdEEE10Policy1000EPdSC_iS9_ddNS7_10__identityEEEvT0_T1_T2_T3_T4_T6_:
	.zero		929


//--------------------- .nv.constant0._ZN3cub18CUB_300001_SM_10006detail6reduce18DeviceReduceKernelINS2_10policy_hubIdjN4cuda3std3__44plusIdEEE10Policy1000EN6thrust24THRUST_300001_SM_1000_NS6detail15normal_iteratorINSD_10device_ptrIdEEEEjS9_d15SquareTransformEEvT0_PT3_T1_NS0_13GridEvenShareISN_EET2_T4_ --------------------------
	.section	.nv.constant0._ZN3cub18CUB_300001_SM_10006detail6reduce18DeviceReduceKernelINS2_10policy_hubIdjN4cuda3std3__44plusIdEEE10Policy1000EN6thrust24THRUST_300001_SM_1000_NS6detail15normal_iteratorINSD_10device_ptrIdEEEEjS9_d15SquareTransformEEvT0_PT3_T1_NS0_13GridEvenShareISN_EET2_T4_,"a",@progbits
	.sectionflags	@""
	.align	4
.nv.constant0._ZN3cub18CUB_300001_SM_10006detail6reduce18DeviceReduceKernelINS2_10policy_hubIdjN4cuda3std3__44plusIdEEE10Policy1000EN6thrust24THRUST_300001_SM_1000_NS6detail15normal_iteratorINSD_10device_ptrIdEEEEjS9_d15SquareTransformEEvT0_PT3_T1_NS0_13GridEvenShareISN_EET2_T4_:
	.zero		958


//--------------------- .nv.constant0._ZN3cub18CUB_300001_SM_10006detail6reduce28DeviceReduceSingleTileKernelINS2_10policy_hubIdjN4cuda3std3__44plusIdEEE10Policy1000EN6thrust24THRUST_300001_SM_1000_NS6detail15normal_iteratorINSD_10device_ptrIdEEEEPdjS9_dd15SquareTransformEEvT0_T1_T2_T3_T4_T6_ --------------------------
	.section	.nv.constant0._ZN3cub18CUB_300001_SM_10006detail6reduce28DeviceReduceSingleTileKernelINS2_10policy_hubIdjN4cuda3std3__44plusIdEEE10Policy1000EN6thrust24THRUST_300001_SM_1000_NS6detail15normal_iteratorINSD_10device_ptrIdEEEEPdjS9_dd15SquareTransformEEvT0_T1_T2_T3_T4_T6_,"a",@progbits
	.sectionflags	@""
	.align	4
.nv.constant0._ZN3cub18CUB_300001_SM_10006detail6reduce28DeviceReduceSingleTileKernelINS2_10policy_hubIdjN4cuda3std3__44plusIdEEE10Policy1000EN6thrust24THRUST_300001_SM_1000_NS6detail15normal_iteratorINSD_10device_ptrIdEEEEPdjS9_dd15SquareTransformEEvT0_T1_T2_T3_T4_T6_:
	.zero		929


//--------------------- .nv.constant0._ZN3cub18CUB_300001_SM_10006detail9transform16transform_kernelINS2_10policy_hubILb1EN4cuda3std3__45tupleIJN6thrust24THRUST_300001_SM_1000_NS6detail15normal_iteratorINSA_10device_ptrIdEEEESF_EEEE10policy1000El15LinearTransformSF_JPdSK_EEEvT0_iT1_T2_DpNS2_10kernel_argIT3_EE --------------------------
	.section	.nv.constant0._ZN3cub18CUB_300001_SM_10006detail9transform16transform_kernelINS2_10policy_hubILb1EN4cuda3std3__45tupleIJN6thrust24THRUST_300001_SM_1000_NS6detail15normal_iteratorINSA_10device_ptrIdEEEESF_EEEE10policy1000El15LinearTransformSF_JPdSK_EEEvT0_iT1_T2_DpNS2_10kernel_argIT3_EE,"a",@progbits
	.sectionflags	@""
	.align	4
.nv.constant0._ZN3cub18CUB_300001_SM_10006detail9transform16transform_kernelINS2_10policy_hubILb1EN4cuda3std3__45tupleIJN6thrust24THRUST_300001_SM_1000_NS6detail15normal_iteratorINSA_10device_ptrIdEEEESF_EEEE10policy1000El15LinearTransformSF_JPdSK_EEEvT0_iT1_T2_DpNS2_10kernel_argIT3_EE:
	.zero		1000


//--------------------- .nv.constant0._ZN3cub18CUB_300001_SM_10006detail9transform16transform_kernelINS2_10policy_hubILb1EN4cuda3std3__45tupleIJN6thrust24THRUST_300001_SM_1000_NS6detail15normal_iteratorINSA_10device_ptrIdEEEESF_EEEE10policy1000Ei15LinearTransformSF_JPdSK_EEEvT0_iT1_T2_DpNS2_10kernel_argIT3_EE --------------------------
	.section	.nv.constant0._ZN3cub18CUB_300001_SM_10006detail9transform16transform_kernelINS2_10policy_hubILb1EN4cuda3std3__45tupleIJN6thrust24THRUST_300001_SM_1000_NS6detail15normal_iteratorINSA_10device_ptrIdEEEESF_EEEE10policy1000Ei15LinearTransformSF_JPdSK_EEEvT0_iT1_T2_DpNS2_10kernel_argIT3_EE,"a",@progbits
	.sectionflags	@""
	.align	4
.nv.constant0._ZN3cub18CUB_300001_SM_10006detail9transform16transform_kernelINS2_10policy_hubILb1EN4cuda3std3__45tupleIJN6thrust24THRUST_300001_SM_1000_NS6detail15normal_iteratorINSA_10device_ptrIdEEEESF_EEEE10policy1000Ei15LinearTransformSF_JPdSK_EEEvT0_iT1_T2_DpNS2_10kernel_argIT3_EE:
	.zero		992


//--------------------- .nv.constant0._ZN3cub18CUB_300001_SM_10006detail9transform16transform_kernelINS2_10policy_hubILb1EN4cuda3std3__45tupleIJN6thrust24THRUST_300001_SM_1000_NS6detail15normal_iteratorINSA_10device_ptrIdEEEEEEEE10policy1000El14ScaleTransformSF_JPdEEEvT0_iT1_T2_DpNS2_10kernel_argIT3_EE --------------------------
	.section	.nv.constant0._ZN3cub18CUB_300001_SM_10006detail9transform16transform_kernelINS2_10policy_hubILb1EN4cuda3std3__45tupleIJN6thrust24THRUST_300001_SM_1000_NS6detail15normal_iteratorINSA_10device_ptrIdEEEEEEEE10policy1000El14ScaleTransformSF_JPdEEEvT0_iT1_T2_DpNS2_10kernel_argIT3_EE,"a",@progbits
	.sectionflags	@""
	.align	4
.nv.constant0._ZN3cub18CUB_300001_SM_10006detail9transform16transform_kernelINS2_10policy_hubILb1EN4cuda3std3__45tupleIJN6thrust24THRUST_300001_SM_1000_NS6detail15normal_iteratorINSA_10device_ptrIdEEEEEEEE10policy1000El14ScaleTransformSF_JPdEEEvT0_iT1_T2_DpNS2_10kernel_argIT3_EE:
	.zero		944


//--------------------- .nv.constant0._ZN3cub18CUB_300001_SM_10006detail9transform16transform_kernelINS2_10policy_hubILb1EN4cuda3std3__45tupleIJN6thrust24THRUST_300001_SM_1000_NS6detail15normal_iteratorINSA_10device_ptrIdEEEEEEEE10policy1000Ei14ScaleTransformSF_JPdEEEvT0_iT1_T2_DpNS2_10kernel_argIT3_EE --------------------------
	.section	.nv.constant0._ZN3cub18CUB_300001_SM_10006detail9transform16transform_kernelINS2_10policy_hubILb1EN4cuda3std3__45tupleIJN6thrust24THRUST_300001_SM_1000_NS6detail15normal_iteratorINSA_10device_ptrIdEEEEEEEE10policy1000Ei14ScaleTransformSF_JPdEEEvT0_iT1_T2_DpNS2_10kernel_argIT3_EE,"a",@progbits
	.sectionflags	@""
	.align	4
.nv.constant0._ZN3cub18CUB_300001_SM_10006detail9transform16transform_kernelINS2_10policy_hubILb1EN4cuda3std3__45tupleIJN6thrust24THRUST_300001_SM_1000_NS6detail15normal_iteratorINSA_10device_ptrIdEEEEEEEE10policy1000Ei14ScaleTransformSF_JPdEEEvT0_iT1_T2_DpNS2_10kernel_argIT3_EE:
	.zero		936


//--------------------- .nv.constant0._ZN3cub18CUB_300001_SM_10006detail8for_each13static_kernelINS2_12policy_hub_t12policy_500_tElN6thrust24THRUST_300001_SM_1000_NS8cuda_cub10__tabulate7functorINS7_6detail15normal_iteratorINS7_10device_ptrIdEEEENS7_6system6detail7generic6detail22compute_sequence_valueIdvEElEEEEvT0_T1_ --------------------------
	.section	.nv.constant0._ZN3cub18CUB_300001_SM_10006detail8for_each13static_kernelINS2_12policy_hub_t12policy_500_tElN6thrust24THRUST_300001_SM_1000_NS8cuda_cub10__tabulate7functorINS7_6detail15normal_iteratorINS7_10device_ptrIdEEEENS7_6system6detail7generic6detail22compute_sequence_valueIdvEElEEEEvT0_T1_,"a",@progbits
	.sectionflags	@""
	.align	4
.nv.constant0._ZN3cub18CUB_300001_SM_10006detail8for_each13static_kernelINS2_12policy_hub_t12policy_500_tElN6thrust24THRUST_300001_SM_1000_NS8cuda_cub10__tabulate7functorINS7_6detail15normal_iteratorINS7_10device_ptrIdEEEENS7_6system6detail7generic6detail22compute_sequence_valueIdvEElEEEEvT0_T1_:
	.zero		928


//--------------------- .nv.constant0._ZN3cub18CUB_300001_SM_10006detail8for_each13static_kernelINS2_12policy_hub_t12policy_500_tEmN6thrust24THRUST_300001_SM_1000_NS8cuda_cub20__uninitialized_fill7functorINS7_10device_ptrIdEEdEEEEvT0_T1_ --------------------------
	.section	.nv.constant0._ZN3cub18CUB_300001_SM_10006detail8for_each13static_kernelINS2_12policy_hub_t12policy_500_tEmN6thrust24THRUST_300001_SM_1000_NS8cuda_cub20__uninitialized_fill7functorINS7_10device_ptrIdEEdEEEEvT0_T1_,"a",@progbits
	.sectionflags	@""
	.align	4
.nv.constant0._ZN3cub18CUB_300001_SM_10006detail8for_each13static_kernelINS2_12policy_hub_t12policy_500_tEmN6thrust24THRUST_300001_SM_1000_NS8cuda_cub20__uninitialized_fill7functorINS7_10device_ptrIdEEdEEEEvT0_T1_:
	.zero		920


//--------------------- .nv.constant0._ZN3cub18CUB_300001_SM_10006detail11EmptyKernelIvEEvv --------------------------
	.section	.nv.constant0._ZN3cub18CUB_300001_SM_10006detail11EmptyKernelIvEEvv,"a",@progbits
	.sectionflags	@""
	.align	4
.nv.constant0._ZN3cub18CUB_300001_SM_10006detail11EmptyKernelIvEEvv:
	.zero		896


//--------------------- SYMBOLS --------------------------

	.type		.nv.reservedSmem.offset0,@object
	.size		.nv.reservedSmem.offset0,0x4
	.type		.nv.reservedSmem.cap,@object
	.size		.nv.reservedSmem.cap,0x4
